	.target	sm_100a

	.elftype	@"ET_EXEC"


//--------------------- .note.nv.tkinfo           --------------------------
	.section	.note.nv.tkinfo,"",@"SHT_NOTE"
	.sectionflags	@"SHF_NOTE_NV_TKINFO"
	.tkinfo
        /*0018*/ 	.word	0x00000002
        /*0030*/ 	.string	""
        /*0030*/ 	.string	"ptxas"
        /*0030*/ 	.string	"Cuda compilation tools, release 13.0, V13.0.88"
        /*0030*/ 	.string	"Build cuda_13.0.r13.0/compiler.36424714_0"
        /*0030*/ 	.string	"-arch sm_100a -m 64 "



//--------------------- .note.nv.cuinfo           --------------------------
	.section	.note.nv.cuinfo,"",@"SHT_NOTE"
	.sectionflags	@"SHF_NOTE_NV_CUINFO"
        /*0018*/ 	.short	0x0002
        /*001a*/ 	.short	0x0064
        /*001c*/ 	.short	0x0082
	.zero		2


//--------------------- .nv.info                  --------------------------
	.section	.nv.info,"",@"SHT_CUDA_INFO"
	.align	4


	//----- nvinfo : EIATTR_REGCOUNT
	.align		4
        /*0000*/ 	.byte	0x04, 0x2f
        /*0002*/ 	.short	(.L_19 - .L_18)
	.align		4
.L_18:
        /*0004*/ 	.word	index@(_ZN7cutlass13device_kernelINS_4gemm6kernel13GemmUniversalIN4cute5tupleIJiiiiEEENS1_10collective13CollectiveMmaINS1_46MainloopSm100TmaUmmaWarpSpecializedBlockScaledILi2ELi2ELi1ENS5_IJNS4_1CILi4EEENSA_ILi1EEESC_EEEEENS5_IJNSA_ILi256EEESF_SF_EEENS5_IJNS_12float_e4m3_tENS_13float_ue8m0_tEEEENS5_IJNS5_IJlSC_lEEENS4_6LayoutINS5_IJNS5_IJNS5_IJNSA_ILi32EEESB_EEEiEEESO_NS5_IJSC_iEEEEEENS5_IJNS5_IJNS5_IJNSA_ILi16EEESB_EEEiEEENS5_IJNS5_IJNSA_ILi0EEESC_EEENSA_ILi512EEEEEENS5_IJSU_iEEEEEEEEEEESJ_S11_NS4_8TiledMMAINS4_8MMA_AtomIJNS4_27SM100_MMA_MXF8F6F4_2x1SM_SSISH_SH_fSI_Li256ELi256ELNS4_4UMMA5MajorE0ELS16_0ELNS15_7ScaleInE0ELS17_0EEEEEENSL_INS5_IJSC_SC_SC_EEENS5_IJSU_SU_SU_EEEEENS5_IJNS4_10UnderscoreES1D_S1D_EEEEENS5_IJNS4_18SM100_TMA_2SM_LOADES1G_EEENS5_IJNS4_14ComposedLayoutINS4_7SwizzleILi3ELi4ELi3EEENS4_18smem_ptr_flag_bitsILi8EEENSL_INS5_IJNSA_ILi8EEENSA_ILi128EEEEEENS5_IJS1O_SC_EEEEEEENSL_INS5_IJNS5_IJNS5_IJSN_SC_EEENS5_IJSM_SC_EEEEEESC_NS5_IJSB_NSA_ILi2EEEEEEEEENS5_IJNS5_IJNS5_IJSS_SW_EEESV_EEESU_NS5_IJSC_SW_EEEEEEEEEEEvNS4_8identityENS5_IJNS4_28SM100_TMA_2SM_LOAD_MULTICASTES26_EEENS5_IJS1S_NSL_INS5_IJNS5_IJNS5_IJSN_S1W_EEES1U_EEESC_S1X_EEENS5_IJS20_SU_NS5_IJSC_NSA_ILi1024EEEEEEEEEEEEEEvS25_EENS_8epilogue10collective18CollectiveEpilogueINS2H_23Sm100TmaWarpSpecializedILi4ELi2ELi64ELb1ELb0EEEJNS5_IJS1O_SF_SF_EEENS5_IJNSL_IS1O_SC_EENSL_INSA_ILi64EEESC_EEEEENS_10bfloat16_tESK_S2R_SK_NS2H_6fusion15FusionCallbacksIS2L_NS2S_17LinearCombinationIS2R_fS2R_fLNS_15FloatRoundStyleE2EEES2M_S2Q_JEEENS4_5SM1004TMEM4LOAD26SM100_TMEM_LOAD_32dp32b64xENS4_13SM90_TMA_LOADENS1I_IS1K_NS1L_ILi16EEENSL_INS5_IJS1N_S2O_EEENS5_IJS2O_SC_EEEEEEENS4_39AutoVectorizingCopyWithAssumedAlignmentILi128EEENS4_14SM90_TMA_STOREES37_S39_S39_EEEvvEEEEvNT_6ParamsE)
        /*0008*/ 	.word	0x000000a8


	//----- nvinfo : EIATTR_FRAME_SIZE
	.align		4
.L_19:
        /*000c*/ 	.byte	0x04, 0x11
        /*000e*/ 	.short	(.L_21 - .L_20)
	.align		4
.L_20:
        /*0010*/ 	.word	index@($__internal_2_$__cuda_sm10x_tcgen05_guardrail_trap_unallocated_columns_being_dealloced)
        /*0014*/ 	.word	0x00000000


	//----- nvinfo : EIATTR_FRAME_SIZE
	.align		4
.L_21:
        /*0018*/ 	.byte	0x04, 0x11
        /*001a*/ 	.short	(.L_23 - .L_22)
	.align		4
.L_22:
        /*001c*/ 	.word	index@($__internal_1_$__cuda_sm10x_tcgen05_guardrail_trap_phase_invalid_during_alloc)
        /*0020*/ 	.word	0x00000000


	//----- nvinfo : EIATTR_FRAME_SIZE
	.align		4
.L_23:
        /*0024*/ 	.byte	0x04, 0x11
        /*0026*/ 	.short	(.L_25 - .L_24)
	.align		4
.L_24:
        /*0028*/ 	.word	index@($__internal_0_$__cuda_sm10x_tcgen05_guardrail_trap_col_being_dealloced_not_returned_by_alloc)
        /*002c*/ 	.word	0x00000000


	//----- nvinfo : EIATTR_FRAME_SIZE
	.align		4
.L_25:
        /*0030*/ 	.byte	0x04, 0x11
        /*0032*/ 	.short	(.L_27 - .L_26)
	.align		4
.L_26:
        /*0034*/ 	.word	index@(_ZN7cutlass13device_kernelINS_4gemm6kernel13GemmUniversalIN4cute5tupleIJiiiiEEENS1_10collective13CollectiveMmaINS1_46MainloopSm100TmaUmmaWarpSpecializedBlockScaledILi2ELi2ELi1ENS5_IJNS4_1CILi4EEENSA_ILi1EEESC_EEEEENS5_IJNSA_ILi256EEESF_SF_EEENS5_IJNS_12float_e4m3_tENS_13float_ue8m0_tEEEENS5_IJNS5_IJlSC_lEEENS4_6LayoutINS5_IJNS5_IJNS5_IJNSA_ILi32EEESB_EEEiEEESO_NS5_IJSC_iEEEEEENS5_IJNS5_IJNS5_IJNSA_ILi16EEESB_EEEiEEENS5_IJNS5_IJNSA_ILi0EEESC_EEENSA_ILi512EEEEEENS5_IJSU_iEEEEEEEEEEESJ_S11_NS4_8TiledMMAINS4_8MMA_AtomIJNS4_27SM100_MMA_MXF8F6F4_2x1SM_SSISH_SH_fSI_Li256ELi256ELNS4_4UMMA5MajorE0ELS16_0ELNS15_7ScaleInE0ELS17_0EEEEEENSL_INS5_IJSC_SC_SC_EEENS5_IJSU_SU_SU_EEEEENS5_IJNS4_10UnderscoreES1D_S1D_EEEEENS5_IJNS4_18SM100_TMA_2SM_LOADES1G_EEENS5_IJNS4_14ComposedLayoutINS4_7SwizzleILi3ELi4ELi3EEENS4_18smem_ptr_flag_bitsILi8EEENSL_INS5_IJNSA_ILi8EEENSA_ILi128EEEEEENS5_IJS1O_SC_EEEEEEENSL_INS5_IJNS5_IJNS5_IJSN_SC_EEENS5_IJSM_SC_EEEEEESC_NS5_IJSB_NSA_ILi2EEEEEEEEENS5_IJNS5_IJNS5_IJSS_SW_EEESV_EEESU_NS5_IJSC_SW_EEEEEEEEEEEvNS4_8identityENS5_IJNS4_28SM100_TMA_2SM_LOAD_MULTICASTES26_EEENS5_IJS1S_NSL_INS5_IJNS5_IJNS5_IJSN_S1W_EEES1U_EEESC_S1X_EEENS5_IJS20_SU_NS5_IJSC_NSA_ILi1024EEEEEEEEEEEEEEvS25_EENS_8epilogue10collective18CollectiveEpilogueINS2H_23Sm100TmaWarpSpecializedILi4ELi2ELi64ELb1ELb0EEEJNS5_IJS1O_SF_SF_EEENS5_IJNSL_IS1O_SC_EENSL_INSA_ILi64EEESC_EEEEENS_10bfloat16_tESK_S2R_SK_NS2H_6fusion15FusionCallbacksIS2L_NS2S_17LinearCombinationIS2R_fS2R_fLNS_15FloatRoundStyleE2EEES2M_S2Q_JEEENS4_5SM1004TMEM4LOAD26SM100_TMEM_LOAD_32dp32b64xENS4_13SM90_TMA_LOADENS1I_IS1K_NS1L_ILi16EEENSL_INS5_IJS1N_S2O_EEENS5_IJS2O_SC_EEEEEEENS4_39AutoVectorizingCopyWithAssumedAlignmentILi128EEENS4_14SM90_TMA_STOREES37_S39_S39_EEEvvEEEEvNT_6ParamsE)
        /*0038*/ 	.word	0x00000000


	//----- nvinfo : EIATTR_MIN_STACK_SIZE
	.align		4
.L_27:
        /*003c*/ 	.byte	0x04, 0x12
        /*003e*/ 	.short	(.L_29 - .L_28)
	.align		4
.L_28:
        /*0040*/ 	.word	index@(_ZN7cutlass13device_kernelINS_4gemm6kernel13GemmUniversalIN4cute5tupleIJiiiiEEENS1_10collective13CollectiveMmaINS1_46MainloopSm100TmaUmmaWarpSpecializedBlockScaledILi2ELi2ELi1ENS5_IJNS4_1CILi4EEENSA_ILi1EEESC_EEEEENS5_IJNSA_ILi256EEESF_SF_EEENS5_IJNS_12float_e4m3_tENS_13float_ue8m0_tEEEENS5_IJNS5_IJlSC_lEEENS4_6LayoutINS5_IJNS5_IJNS5_IJNSA_ILi32EEESB_EEEiEEESO_NS5_IJSC_iEEEEEENS5_IJNS5_IJNS5_IJNSA_ILi16EEESB_EEEiEEENS5_IJNS5_IJNSA_ILi0EEESC_EEENSA_ILi512EEEEEENS5_IJSU_iEEEEEEEEEEESJ_S11_NS4_8TiledMMAINS4_8MMA_AtomIJNS4_27SM100_MMA_MXF8F6F4_2x1SM_SSISH_SH_fSI_Li256ELi256ELNS4_4UMMA5MajorE0ELS16_0ELNS15_7ScaleInE0ELS17_0EEEEEENSL_INS5_IJSC_SC_SC_EEENS5_IJSU_SU_SU_EEEEENS5_IJNS4_10UnderscoreES1D_S1D_EEEEENS5_IJNS4_18SM100_TMA_2SM_LOADES1G_EEENS5_IJNS4_14ComposedLayoutINS4_7SwizzleILi3ELi4ELi3EEENS4_18smem_ptr_flag_bitsILi8EEENSL_INS5_IJNSA_ILi8EEENSA_ILi128EEEEEENS5_IJS1O_SC_EEEEEEENSL_INS5_IJNS5_IJNS5_IJSN_SC_EEENS5_IJSM_SC_EEEEEESC_NS5_IJSB_NSA_ILi2EEEEEEEEENS5_IJNS5_IJNS5_IJSS_SW_EEESV_EEESU_NS5_IJSC_SW_EEEEEEEEEEEvNS4_8identityENS5_IJNS4_28SM100_TMA_2SM_LOAD_MULTICASTES26_EEENS5_IJS1S_NSL_INS5_IJNS5_IJNS5_IJSN_S1W_EEES1U_EEESC_S1X_EEENS5_IJS20_SU_NS5_IJSC_NSA_ILi1024EEEEEEEEEEEEEEvS25_EENS_8epilogue10collective18CollectiveEpilogueINS2H_23Sm100TmaWarpSpecializedILi4ELi2ELi64ELb1ELb0EEEJNS5_IJS1O_SF_SF_EEENS5_IJNSL_IS1O_SC_EENSL_INSA_ILi64EEESC_EEEEENS_10bfloat16_tESK_S2R_SK_NS2H_6fusion15FusionCallbacksIS2L_NS2S_17LinearCombinationIS2R_fS2R_fLNS_15FloatRoundStyleE2EEES2M_S2Q_JEEENS4_5SM1004TMEM4LOAD26SM100_TMEM_LOAD_32dp32b64xENS4_13SM90_TMA_LOADENS1I_IS1K_NS1L_ILi16EEENSL_INS5_IJS1N_S2O_EEENS5_IJS2O_SC_EEEEEEENS4_39AutoVectorizingCopyWithAssumedAlignmentILi128EEENS4_14SM90_TMA_STOREES37_S39_S39_EEEvvEEEEvNT_6ParamsE)
        /*0044*/ 	.word	0x00000000
.L_29:


//--------------------- .nv.compat                --------------------------
	.section	.nv.compat,"",@"SHT_CUDA_COMPAT_INFO"
	.align	4
        /*0000*/ 	.byte	0x02, 0x09, 0x01, 0x00, 0x02, 0x02, 0x02, 0x00, 0x02, 0x05, 0x05, 0x00, 0x03, 0x07, 0x01, 0x01
        /*0010*/ 	.byte	0x02, 0x03, 0x01, 0x00, 0x02, 0x06, 0x01, 0x00, 0x04, 0x0b, 0x08, 0x00, 0x09, 0x00, 0x00, 0x00
        /*0020*/ 	.byte	0x00, 0x00, 0x00, 0x00


//--------------------- .nv.info._ZN7cutlass13device_kernelINS_4gemm6kernel13GemmUniversalIN4cute5tupleIJiiiiEEENS1_10collective13CollectiveMmaINS1_46MainloopSm100TmaUmmaWarpSpecializedBlockScaledILi2ELi2ELi1ENS5_IJNS4_1CILi4EEENSA_ILi1EEESC_EEEEENS5_IJNSA_ILi256EEESF_SF_EEENS5_IJNS_12float_e4m3_tENS_13float_ue8m0_tEEEENS5_IJNS5_IJlSC_lEEENS4_6LayoutINS5_IJNS5_IJNS5_IJNSA_ILi32EEESB_EEEiEEESO_NS5_IJSC_iEEEEEENS5_IJNS5_IJNS5_IJNSA_ILi16EEESB_EEEiEEENS5_IJNS5_IJNSA_ILi0EEESC_EEENSA_ILi512EEEEEENS5_IJSU_iEEEEEEEEEEESJ_S11_NS4_8TiledMMAINS4_8MMA_AtomIJNS4_27SM100_MMA_MXF8F6F4_2x1SM_SSISH_SH_fSI_Li256ELi256ELNS4_4UMMA5MajorE0ELS16_0ELNS15_7ScaleInE0ELS17_0EEEEEENSL_INS5_IJSC_SC_SC_EEENS5_IJSU_SU_SU_EEEEENS5_IJNS4_10UnderscoreES1D_S1D_EEEEENS5_IJNS4_18SM100_TMA_2SM_LOADES1G_EEENS5_IJNS4_14ComposedLayoutINS4_7SwizzleILi3ELi4ELi3EEENS4_18smem_ptr_flag_bitsILi8EEENSL_INS5_IJNSA_ILi8EEENSA_ILi128EEEEEENS5_IJS1O_SC_EEEEEEENSL_INS5_IJNS5_IJNS5_IJSN_SC_EEENS5_IJSM_SC_EEEEEESC_NS5_IJSB_NSA_ILi2EEEEEEEEENS5_IJNS5_IJNS5_IJSS_SW_EEESV_EEESU_NS5_IJSC_SW_EEEEEEEEEEEvNS4_8identityENS5_IJNS4_28SM100_TMA_2SM_LOAD_MULTICASTES26_EEENS5_IJS1S_NSL_INS5_IJNS5_IJNS5_IJSN_S1W_EEES1U_EEESC_S1X_EEENS5_IJS20_SU_NS5_IJSC_NSA_ILi1024EEEEEEEEEEEEEEvS25_EENS_8epilogue10collective18CollectiveEpilogueINS2H_23Sm100TmaWarpSpecializedILi4ELi2ELi64ELb1ELb0EEEJNS5_IJS1O_SF_SF_EEENS5_IJNSL_IS1O_SC_EENSL_INSA_ILi64EEESC_EEEEENS_10bfloat16_tESK_S2R_SK_NS2H_6fusion15FusionCallbacksIS2L_NS2S_17LinearCombinationIS2R_fS2R_fLNS_15FloatRoundStyleE2EEES2M_S2Q_JEEENS4_5SM1004TMEM4LOAD26SM100_TMEM_LOAD_32dp32b64xENS4_13SM90_TMA_LOADENS1I_IS1K_NS1L_ILi16EEENSL_INS5_IJS1N_S2O_EEENS5_IJS2O_SC_EEEEEEENS4_39AutoVectorizingCopyWithAssumedAlignmentILi128EEENS4_14SM90_TMA_STOREES37_S39_S39_EEEvvEEEEvNT_6ParamsE --------------------------
	.section	.nv.info._ZN7cutlass13device_kernelINS_4gemm6kernel13GemmUniversalIN4cute5tupleIJiiiiEEENS1_10collective13CollectiveMmaINS1_46MainloopSm100TmaUmmaWarpSpecializedBlockScaledILi2ELi2ELi1ENS5_IJNS4_1CILi4EEENSA_ILi1EEESC_EEEEENS5_IJNSA_ILi256EEESF_SF_EEENS5_IJNS_12float_e4m3_tENS_13float_ue8m0_tEEEENS5_IJNS5_IJlSC_lEEENS4_6LayoutINS5_IJNS5_IJNS5_IJNSA_ILi32EEESB_EEEiEEESO_NS5_IJSC_iEEEEEENS5_IJNS5_IJNS5_IJNSA_ILi16EEESB_EEEiEEENS5_IJNS5_IJNSA_ILi0EEESC_EEENSA_ILi512EEEEEENS5_IJSU_iEEEEEEEEEEESJ_S11_NS4_8TiledMMAINS4_8MMA_AtomIJNS4_27SM100_MMA_MXF8F6F4_2x1SM_SSISH_SH_fSI_Li256ELi256ELNS4_4UMMA5MajorE0ELS16_0ELNS15_7ScaleInE0ELS17_0EEEEEENSL_INS5_IJSC_SC_SC_EEENS5_IJSU_SU_SU_EEEEENS5_IJNS4_10UnderscoreES1D_S1D_EEEEENS5_IJNS4_18SM100_TMA_2SM_LOADES1G_EEENS5_IJNS4_14ComposedLayoutINS4_7SwizzleILi3ELi4ELi3EEENS4_18smem_ptr_flag_bitsILi8EEENSL_INS5_IJNSA_ILi8EEENSA_ILi128EEEEEENS5_IJS1O_SC_EEEEEEENSL_INS5_IJNS5_IJNS5_IJSN_SC_EEENS5_IJSM_SC_EEEEEESC_NS5_IJSB_NSA_ILi2EEEEEEEEENS5_IJNS5_IJNS5_IJSS_SW_EEESV_EEESU_NS5_IJSC_SW_EEEEEEEEEEEvNS4_8identityENS5_IJNS4_28SM100_TMA_2SM_LOAD_MULTICASTES26_EEENS5_IJS1S_NSL_INS5_IJNS5_IJNS5_IJSN_S1W_EEES1U_EEESC_S1X_EEENS5_IJS20_SU_NS5_IJSC_NSA_ILi1024EEEEEEEEEEEEEEvS25_EENS_8epilogue10collective18CollectiveEpilogueINS2H_23Sm100TmaWarpSpecializedILi4ELi2ELi64ELb1ELb0EEEJNS5_IJS1O_SF_SF_EEENS5_IJNSL_IS1O_SC_EENSL_INSA_ILi64EEESC_EEEEENS_10bfloat16_tESK_S2R_SK_NS2H_6fusion15FusionCallbacksIS2L_NS2S_17LinearCombinationIS2R_fS2R_fLNS_15FloatRoundStyleE2EEES2M_S2Q_JEEENS4_5SM1004TMEM4LOAD26SM100_TMEM_LOAD_32dp32b64xENS4_13SM90_TMA_LOADENS1I_IS1K_NS1L_ILi16EEENSL_INS5_IJS1N_S2O_EEENS5_IJS2O_SC_EEEEEEENS4_39AutoVectorizingCopyWithAssumedAlignmentILi128EEENS4_14SM90_TMA_STOREES37_S39_S39_EEEvvEEEEvNT_6ParamsE,"",@"SHT_CUDA_INFO"
	.sectionflags	@""
	.align	4


	//----- nvinfo : EIATTR_CUDA_API_VERSION
	.align		4
        /*0000*/ 	.byte	0x04, 0x37
        /*0002*/ 	.short	(.L_31 - .L_30)
.L_30:
        /*0004*/ 	.word	0x00000082


	//----- nvinfo : EIATTR_KPARAM_INFO
	.align		4
.L_31:
        /*0008*/ 	.byte	0x04, 0x17
        /*000a*/ 	.short	(.L_33 - .L_32)
.L_32:
        /*000c*/ 	.word	0x00000000
        /*0010*/ 	.short	0x0000
        /*0012*/ 	.short	0x0000
        /*0014*/ 	.byte	0x00, 0xf0, 0x01, 0x30


	//----- nvinfo : EIATTR_AT_ENTRY_FRAGMENTS
	.align		4
.L_33:
        /*0018*/ 	.byte	0x04, 0x4f
        /*001a*/ 	.short	(.L_35 - .L_34)


	//   ....[0]....
.L_34:
        /*001c*/ 	.word	0x00000007


	//----- nvinfo : EIATTR_RESERVED_SMEM_USED
	.align		4
.L_35:
        /*0020*/ 	.byte	0x01, 0x41
	.zero		2


	//----- nvinfo : EIATTR_SPARSE_MMA_MASK
	.align		4
        /*0024*/ 	.byte	0x03, 0x50
        /*0026*/ 	.short	0x0000


	//----- nvinfo : EIATTR_TCGEN05_2CTA_USED
	.align		4
        /*0028*/ 	.byte	0x01, 0x52
	.zero		2


	//----- nvinfo : EIATTR_MAXREG_COUNT
	.align		4
        /*002c*/ 	.byte	0x03, 0x1b
        /*002e*/ 	.short	0x00ff


	//----- nvinfo : EIATTR_NUM_BARRIERS
	.align		4
        /*0030*/ 	.byte	0x02, 0x4c
        /*0032*/ 	.byte	0x07
	.zero		1


	//----- nvinfo : EIATTR_EXTERNS
	.align		4
        /*0034*/ 	.byte	0x04, 0x0f
        /*0036*/ 	.short	(.L_37 - .L_36)


	//   ....[0]....
	.align		4
.L_36:
        /*0038*/ 	.word	index@(__assertfail)


	//----- nvinfo : EIATTR_MERCURY_ISA_VERSION
	.align		4
.L_37:
        /*003c*/ 	.byte	0x03, 0x5f
        /*003e*/ 	.short	0x0101


	//----- nvinfo : EIATTR_INT_WARP_WIDE_INSTR_OFFSETS
	.align		4
        /*0040*/ 	.byte	0x04, 0x31
        /*0042*/ 	.short	(.L_39 - .L_38)


	//   ....[0]....
.L_38:
        /*0044*/ 	.word	0x00000d90


	//   ....[1]....
        /*0048*/ 	.word	0x00000e40


	//   ....[2]....
        /*004c*/ 	.word	0x00005360


	//   ....[3]....
        /*0050*/ 	.word	0x00005380


	//   ....[4]....
        /*0054*/ 	.word	0x000053b0


	//   ....[5]....
        /*0058*/ 	.word	0x00005fd0


	//   ....[6]....
        /*005c*/ 	.word	0x00006050


	//   ....[7]....
        /*0060*/ 	.word	0x00006170


	//   ....[8]....
        /*0064*/ 	.word	0x00006220


	//   ....[9]....
        /*0068*/ 	.word	0x000062f0


	//   ....[10]....
        /*006c*/ 	.word	0x000063a0


	//   ....[11]....
        /*0070*/ 	.word	0x000064e0


	//   ....[12]....
        /*0074*/ 	.word	0x00006580


	//----- nvinfo : EIATTR_COOP_GROUP_MASK_REGIDS
	.align		4
.L_39:
        /*0078*/ 	.byte	0x04, 0x29
        /*007a*/ 	.short	(.L_41 - .L_40)


	//   ....[0]....
.L_40:
        /*007c*/ 	.word	0xffffffff


	//   ....[1]....
        /*0080*/ 	.word	0xffffffff


	//   ....[2]....
        /*0084*/ 	.word	0xffffffff


	//   ....[3]....
        /*0088*/ 	.word	0xffffffff


	//   ....[4]....
        /*008c*/ 	.word	0xffffffff


	//   ....[5]....
        /*0090*/ 	.word	0xffffffff


	//   ....[6]....
        /*0094*/ 	.word	0xffffffff


	//   ....[7]....
        /*0098*/ 	.word	0xffffffff


	//   ....[8]....
        /*009c*/ 	.word	0xffffffff


	//   ....[9]....
        /*00a0*/ 	.word	0xffffffff


	//   ....[10]....
        /*00a4*/ 	.word	0xffffffff


	//   ....[11]....
        /*00a8*/ 	.word	0xffffffff


	//   ....[12]....
        /*00ac*/ 	.word	0xffffffff


	//   ....[13]....
        /*00b0*/ 	.word	0xffffffff


	//----- nvinfo : EIATTR_COOP_GROUP_INSTR_OFFSETS
	.align		4
.L_41:
        /*00b4*/ 	.byte	0x04, 0x28
        /*00b6*/ 	.short	(.L_43 - .L_42)


	//   ....[0]....
.L_42:
        /*00b8*/ 	.word	0x000000a0


	//   ....[1]....
        /*00bc*/ 	.word	0x00000570


	//   ....[2]....
        /*00c0*/ 	.word	0x00000700


	//   ....[3]....
        /*00c4*/ 	.word	0x000008a0


	//   ....[4]....
        /*00c8*/ 	.word	0x000009a0


	//   ....[5]....
        /*00cc*/ 	.word	0x00000b10


	//   ....[6]....
        /*00d0*/ 	.word	0x00000c50


	//   ....[7]....
        /*00d4*/ 	.word	0x00000eb0


	//   ....[8]....
        /*00d8*/ 	.word	0x00002710


	//   ....[9]....
        /*00dc*/ 	.word	0x000034e0


	//   ....[10]....
        /*00e0*/ 	.word	0x000039d0


	//   ....[11]....
        /*00e4*/ 	.word	0x00003a00


	//   ....[12]....
        /*00e8*/ 	.word	0x00005240


	//   ....[13]....
        /*00ec*/ 	.word	0x00005470


	//----- nvinfo : EIATTR_VRC_CTA_INIT_COUNT
	.align		4
.L_43:
        /*00f0*/ 	.byte	0x02, 0x4a
        /*00f2*/ 	.byte	0x80
	.zero		1


	//----- nvinfo : EIATTR_SYSCALL_OFFSETS
	.align		4
        /*00f4*/ 	.byte	0x04, 0x46
        /*00f6*/ 	.short	(.L_45 - .L_44)


	//   ....[0]....
.L_44:
        /*00f8*/ 	.word	0x00007270


	//   ....[1]....
        /*00fc*/ 	.word	0x00007360


	//   ....[2]....
        /*0100*/ 	.word	0x00007d80


	//   ....[3]....
        /*0104*/ 	.word	0x00009250


	//   ....[4]....
        /*0108*/ 	.word	0x0000a6b0


	//   ....[5]....
        /*010c*/ 	.word	0x0000baf0


	//----- nvinfo : EIATTR_MBARRIER_INSTR_OFFSETS
	.align		4
.L_45:
        /*0110*/ 	.byte	0x04, 0x39
        /*0112*/ 	.short	(.L_47 - .L_46)


	//   ....[0]....
.L_46:
        /*0114*/ 	.word	0x000006b0
        /*0118*/ 	.word	0x000000ff
        /*011c*/ 	.word	0x00000000
        /*0120*/ 	.short	0x0100
        /*0122*/ 	.byte	0x04
	.zero		1


	//   ....[1]....
        /*0124*/ 	.word	0x000006c0
        /*0128*/ 	.word	0x000000ff
        /*012c*/ 	.word	0x00000010
        /*0130*/ 	.short	0x0100
        /*0132*/ 	.byte	0x04
	.zero		1


	//   ....[2]....
        /*0134*/ 	.word	0x000006d0
        /*0138*/ 	.word	0x000000ff
        /*013c*/ 	.word	0x00000008
        /*0140*/ 	.short	0x0100
        /*0142*/ 	.byte	0x04
	.zero		1


	//   ....[3]....
        /*0144*/ 	.word	0x000006e0
        /*0148*/ 	.word	0x000000ff
        /*014c*/ 	.word	0x00000018
        /*0150*/ 	.short	0x0100
        /*0152*/ 	.byte	0x04
	.zero		1


	//   ....[4]....
        /*0154*/ 	.word	0x00000810
        /*0158*/ 	.word	0x000000ff
        /*015c*/ 	.word	0x00000020
        /*0160*/ 	.short	0x0100
        /*0162*/ 	.byte	0x04
	.zero		1


	//   ....[5]....
        /*0164*/ 	.word	0x00000820
        /*0168*/ 	.word	0x000000ff
        /*016c*/ 	.word	0x00000040
        /*0170*/ 	.short	0x0100
        /*0172*/ 	.byte	0x04
	.zero		1


	//   ....[6]....
        /*0174*/ 	.word	0x00000830
        /*0178*/ 	.word	0x000000ff
        /*017c*/ 	.word	0x00000028
        /*0180*/ 	.short	0x0100
        /*0182*/ 	.byte	0x04
	.zero		1


	//   ....[7]....
        /*0184*/ 	.word	0x00000840
        /*0188*/ 	.word	0x000000ff
        /*018c*/ 	.word	0x00000048
        /*0190*/ 	.short	0x0100
        /*0192*/ 	.byte	0x04
	.zero		1


	//   ....[8]....
        /*0194*/ 	.word	0x00000850
        /*0198*/ 	.word	0x000000ff
        /*019c*/ 	.word	0x00000030
        /*01a0*/ 	.short	0x0100
        /*01a2*/ 	.byte	0x04
	.zero		1


	//   ....[9]....
        /*01a4*/ 	.word	0x00000860
        /*01a8*/ 	.word	0x000000ff
        /*01ac*/ 	.word	0x00000050
        /*01b0*/ 	.short	0x0100
        /*01b2*/ 	.byte	0x04
	.zero		1


	//   ....[10]....
        /*01b4*/ 	.word	0x00000870
        /*01b8*/ 	.word	0x000000ff
        /*01bc*/ 	.word	0x00000038
        /*01c0*/ 	.short	0x0100
        /*01c2*/ 	.byte	0x04
	.zero		1


	//   ....[11]....
        /*01c4*/ 	.word	0x00000880
        /*01c8*/ 	.word	0x000000ff
        /*01cc*/ 	.word	0x00000058
        /*01d0*/ 	.short	0x0100
        /*01d2*/ 	.byte	0x04
	.zero		1


	//   ....[12]....
        /*01d4*/ 	.word	0x00000970
        /*01d8*/ 	.word	0x000000ff
        /*01dc*/ 	.word	0x00000060
        /*01e0*/ 	.short	0x0100
        /*01e2*/ 	.byte	0x06
	.zero		1


	//   ....[13]....
        /*01e4*/ 	.word	0x00000980
        /*01e8*/ 	.word	0x000000ff
        /*01ec*/ 	.word	0x00000068
        /*01f0*/ 	.short	0x0100
        /*01f2*/ 	.byte	0x06
	.zero		1


	//   ....[14]....
        /*01f4*/ 	.word	0x00000ac0
        /*01f8*/ 	.word	0x000000ff
        /*01fc*/ 	.word	0x00000070
        /*0200*/ 	.short	0x0100
        /*0202*/ 	.byte	0x06
	.zero		1


	//   ....[15]....
        /*0204*/ 	.word	0x00000ad0
        /*0208*/ 	.word	0x000000ff
        /*020c*/ 	.word	0x00000080
        /*0210*/ 	.short	0x0100
        /*0212*/ 	.byte	0x06
	.zero		1


	//   ....[16]....
        /*0214*/ 	.word	0x00000ae0
        /*0218*/ 	.word	0x000000ff
        /*021c*/ 	.word	0x00000078
        /*0220*/ 	.short	0x0100
        /*0222*/ 	.byte	0x06
	.zero		1


	//   ....[17]....
        /*0224*/ 	.word	0x00000af0
        /*0228*/ 	.word	0x000000ff
        /*022c*/ 	.word	0x00000088
        /*0230*/ 	.short	0x0100
        /*0232*/ 	.byte	0x06
	.zero		1


	//   ....[18]....
        /*0234*/ 	.word	0x00000c20
        /*0238*/ 	.word	0x000000ff
        /*023c*/ 	.word	0x00000090
        /*0240*/ 	.short	0x0100
        /*0242*/ 	.byte	0x04
	.zero		1


	//   ....[19]....
        /*0244*/ 	.word	0x00000c30
        /*0248*/ 	.word	0x000000ff
        /*024c*/ 	.word	0x00000098
        /*0250*/ 	.short	0x0100
        /*0252*/ 	.byte	0x04
	.zero		1


	//   ....[20]....
        /*0254*/ 	.word	0x00000d30
        /*0258*/ 	.word	0x000000ff
        /*025c*/ 	.word	0x000000a0
        /*0260*/ 	.short	0x0100
        /*0262*/ 	.byte	0x04
	.zero		1


	//   ....[21]....
        /*0264*/ 	.word	0x00000d40
        /*0268*/ 	.word	0x000000ff
        /*026c*/ 	.word	0x000000b0
        /*0270*/ 	.short	0x0100
        /*0272*/ 	.byte	0x04
	.zero		1


	//   ....[22]....
        /*0274*/ 	.word	0x00000d50
        /*0278*/ 	.word	0x000000ff
        /*027c*/ 	.word	0x000000a8
        /*0280*/ 	.short	0x0100
        /*0282*/ 	.byte	0x04
	.zero		1


	//   ....[23]....
        /*0284*/ 	.word	0x00000d60
        /*0288*/ 	.word	0x000000ff
        /*028c*/ 	.word	0x000000b8
        /*0290*/ 	.short	0x0100
        /*0292*/ 	.byte	0x04
	.zero		1


	//   ....[24]....
        /*0294*/ 	.word	0x00000e60
        /*0298*/ 	.word	0x000000ff
        /*029c*/ 	.word	0x000000c0
        /*02a0*/ 	.short	0x0100
        /*02a2*/ 	.byte	0x06
	.zero		1


	//   ....[25]....
        /*02a4*/ 	.word	0x00001a80
        /*02a8*/ 	.word	0x00000000
        /*02ac*/ 	.word	0x000000b0
        /*02b0*/ 	.short	0x010a
        /*02b2*/ 	.byte	0xff
	.zero		1


	//   ....[26]....
        /*02b4*/ 	.word	0x00001aa0
        /*02b8*/ 	.word	0x00000000
        /*02bc*/ 	.word	0x000000a0
        /*02c0*/ 	.short	0x0101
        /*02c2*/ 	.byte	0xff
	.zero		1


	//   ....[27]....
        /*02c4*/ 	.word	0x00001b60
        /*02c8*/ 	.word	0x000000ff
        /*02cc*/ 	.word	0x00000010
        /*02d0*/ 	.short	0x010a
        /*02d2*/ 	.byte	0x04
	.zero		1


	//   ....[28]....
        /*02d4*/ 	.word	0x00001c60
        /*02d8*/ 	.word	0x000000ff
        /*02dc*/ 	.word	0x00000010
        /*02e0*/ 	.short	0x010a
        /*02e2*/ 	.byte	0x06
	.zero		1


	//   ....[29]....
        /*02e4*/ 	.word	0x00001dc0
        /*02e8*/ 	.word	0x000000ff
        /*02ec*/ 	.word	0x00000010
        /*02f0*/ 	.short	0x010a
        /*02f2*/ 	.byte	0x04
	.zero		1


	//   ....[30]....
        /*02f4*/ 	.word	0x00002180
        /*02f8*/ 	.word	0x000000ff
        /*02fc*/ 	.word	0x00000068
        /*0300*/ 	.short	0x0101
        /*0302*/ 	.byte	0x0f
	.zero		1


	//   ....[31]....
        /*0304*/ 	.word	0x000021a0
        /*0308*/ 	.word	0x000000ff
        /*030c*/ 	.word	0x00000010
        /*0310*/ 	.short	0x010a
        /*0312*/ 	.byte	0x04
	.zero		1


	//   ....[32]....
        /*0314*/ 	.word	0x00002220
        /*0318*/ 	.word	0x000000ff
        /*031c*/ 	.word	0x00000010
        /*0320*/ 	.short	0x010a
        /*0322*/ 	.byte	0x07
	.zero		1


	//   ....[33]....
        /*0324*/ 	.word	0x00002360
        /*0328*/ 	.word	0x000000ff
        /*032c*/ 	.word	0x00000010
        /*0330*/ 	.short	0x010a
        /*0332*/ 	.byte	0x04
	.zero		1


	//   ....[34]....
        /*0334*/ 	.word	0x00002740
        /*0338*/ 	.word	0x00000003
        /*033c*/ 	.word	0x00000070
        /*0340*/ 	.short	0x010a
        /*0342*/ 	.byte	0xff
	.zero		1


	//   ....[35]....
        /*0344*/ 	.word	0x00002890
        /*0348*/ 	.word	0x00000000
        /*034c*/ 	.word	0x00000000
        /*0350*/ 	.short	0x0101
        /*0352*/ 	.byte	0xff
	.zero		1


	//   ....[36]....
        /*0354*/ 	.word	0x00002e50
        /*0358*/ 	.word	0x000000ff
        /*035c*/ 	.word	0x00000000
        /*0360*/ 	.short	0x010a
        /*0362*/ 	.byte	0x04
	.zero		1


	//   ....[37]....
        /*0364*/ 	.word	0x00002ef0
        /*0368*/ 	.word	0x00000000
        /*036c*/ 	.word	0x00000000
        /*0370*/ 	.short	0x010a
        /*0372*/ 	.byte	0xff
	.zero		1


	//   ....[38]....
        /*0374*/ 	.word	0x00003030
        /*0378*/ 	.word	0x00000000
        /*037c*/ 	.word	0x000000a0
        /*0380*/ 	.short	0x010a
        /*0382*/ 	.byte	0xff
	.zero		1


	//   ....[39]....
        /*0384*/ 	.word	0x000030a0
        /*0388*/ 	.word	0x00000004
        /*038c*/ 	.word	0x00000000
        /*0390*/ 	.short	0x0101
        /*0392*/ 	.byte	0xff
	.zero		1


	//   ....[40]....
        /*0394*/ 	.word	0x000030c0
        /*0398*/ 	.word	0x000000ff
        /*039c*/ 	.word	0x00000080
        /*03a0*/ 	.short	0x010a
        /*03a2*/ 	.byte	0x04
	.zero		1


	//   ....[41]....
        /*03a4*/ 	.word	0x000031e0
        /*03a8*/ 	.word	0x00000000
        /*03ac*/ 	.word	0x00000070
        /*03b0*/ 	.short	0x010a
        /*03b2*/ 	.byte	0xff
	.zero		1


	//   ....[42]....
        /*03b4*/ 	.word	0x000032e0
        /*03b8*/ 	.word	0x00000000
        /*03bc*/ 	.word	0x00000000
        /*03c0*/ 	.short	0x0101
        /*03c2*/ 	.byte	0xff
	.zero		1


	//   ....[43]....
        /*03c4*/ 	.word	0x00003370
        /*03c8*/ 	.word	0x000000ff
        /*03cc*/ 	.word	0x00000080
        /*03d0*/ 	.short	0x0106
        /*03d2*/ 	.byte	0x04
	.zero		1


	//   ....[44]....
        /*03d4*/ 	.word	0x00003390
        /*03d8*/ 	.word	0x000000ff
        /*03dc*/ 	.word	0x00000080
        /*03e0*/ 	.short	0x010a
        /*03e2*/ 	.byte	0x04
	.zero		1


	//   ....[45]....
        /*03e4*/ 	.word	0x00003420
        /*03e8*/ 	.word	0x000000ff
        /*03ec*/ 	.word	0x00000080
        /*03f0*/ 	.short	0x0106
        /*03f2*/ 	.byte	0x07
	.zero		1


	//   ....[46]....
        /*03f4*/ 	.word	0x00003460
        /*03f8*/ 	.word	0x00000000
        /*03fc*/ 	.word	0x00000080
        /*0400*/ 	.short	0x010a
        /*0402*/ 	.byte	0xff
	.zero		1


	//   ....[47]....
        /*0404*/ 	.word	0x000036d0
        /*0408*/ 	.word	0x000000ff
        /*040c*/ 	.word	0x00000008
        /*0410*/ 	.short	0x010a
        /*0412*/ 	.byte	0x05
	.zero		1


	//   ....[48]....
        /*0414*/ 	.word	0x000036f0
        /*0418*/ 	.word	0x000000ff
        /*041c*/ 	.word	0x00000008
        /*0420*/ 	.short	0x010a
        /*0422*/ 	.byte	0x05
	.zero		1


	//   ....[49]....
        /*0424*/ 	.word	0x00003880
        /*0428*/ 	.word	0x000000ff
        /*042c*/ 	.word	0x00000008
        /*0430*/ 	.short	0x010a
        /*0432*/ 	.byte	0x05
	.zero		1


	//   ....[50]....
        /*0434*/ 	.word	0x000038a0
        /*0438*/ 	.word	0x000000ff
        /*043c*/ 	.word	0x00000008
        /*0440*/ 	.short	0x010a
        /*0442*/ 	.byte	0x05
	.zero		1


	//   ....[51]....
        /*0444*/ 	.word	0x00003960
        /*0448*/ 	.word	0x000000ff
        /*044c*/ 	.word	0x00000000
        /*0450*/ 	.short	0x0101
        /*0452*/ 	.byte	0x04
	.zero		1


	//   ....[52]....
        /*0454*/ 	.word	0x00004310
        /*0458*/ 	.word	0x00000002
        /*045c*/ 	.word	0x00000070
        /*0460*/ 	.short	0x010a
        /*0462*/ 	.byte	0xff
	.zero		1


	//   ....[53]....
        /*0464*/ 	.word	0x000043d0
        /*0468*/ 	.word	0x00000002
        /*046c*/ 	.word	0x00000000
        /*0470*/ 	.short	0x0101
        /*0472*/ 	.byte	0xff
	.zero		1


	//   ....[54]....
        /*0474*/ 	.word	0x000044b0
        /*0478*/ 	.word	0x000000ff
        /*047c*/ 	.word	0x00000000
        /*0480*/ 	.short	0x010a
        /*0482*/ 	.byte	0x12
	.zero		1


	//   ....[55]....
        /*0484*/ 	.word	0x000044d0
        /*0488*/ 	.word	0x000000ff
        /*048c*/ 	.word	0x00000000
        /*0490*/ 	.short	0x010a
        /*0492*/ 	.byte	0x12
	.zero		1


	//   ....[56]....
        /*0494*/ 	.word	0x00004620
        /*0498*/ 	.word	0x000000ff
        /*049c*/ 	.word	0x00000000
        /*04a0*/ 	.short	0x010a
        /*04a2*/ 	.byte	0x05
	.zero		1


	//   ....[57]....
        /*04a4*/ 	.word	0x000046e0
        /*04a8*/ 	.word	0x000000ff
        /*04ac*/ 	.word	0x00000098
        /*04b0*/ 	.short	0x010a
        /*04b2*/ 	.byte	0x27
	.zero		1


	//   ....[58]....
        /*04b4*/ 	.word	0x00004bc0
        /*04b8*/ 	.word	0x000000ff
        /*04bc*/ 	.word	0x00000000
        /*04c0*/ 	.short	0x010a
        /*04c2*/ 	.byte	0x09
	.zero		1


	//   ....[59]....
        /*04c4*/ 	.word	0x00004ce0
        /*04c8*/ 	.word	0x000000ff
        /*04cc*/ 	.word	0x00000000
        /*04d0*/ 	.short	0x010a
        /*04d2*/ 	.byte	0x04
	.zero		1


	//   ....[60]....
        /*04d4*/ 	.word	0x00005220
        /*04d8*/ 	.word	0x000000ff
        /*04dc*/ 	.word	0x000000c0
        /*04e0*/ 	.short	0x010a
        /*04e2*/ 	.byte	0x27
	.zero		1


	//   ....[61]....
        /*04e4*/ 	.word	0x00005780
        /*04e8*/ 	.word	0x00000008
        /*04ec*/ 	.word	0x00000070
        /*04f0*/ 	.short	0x010a
        /*04f2*/ 	.byte	0xff
	.zero		1


	//   ....[62]....
        /*04f4*/ 	.word	0x000058f0
        /*04f8*/ 	.word	0x00000000
        /*04fc*/ 	.word	0x00000000
        /*0500*/ 	.short	0x0101
        /*0502*/ 	.byte	0xff
	.zero		1


	//   ....[63]....
        /*0504*/ 	.word	0x00005dd0
        /*0508*/ 	.word	0x000000ff
        /*050c*/ 	.word	0x00000068
        /*0510*/ 	.short	0x010a
        /*0512*/ 	.byte	0x15
	.zero		1


	//   ....[64]....
        /*0514*/ 	.word	0x00005f60
        /*0518*/ 	.word	0x000000ff
        /*051c*/ 	.word	0x00000040
        /*0520*/ 	.short	0x010a
        /*0522*/ 	.byte	0x15
	.zero		1


	//   ....[65]....
        /*0524*/ 	.word	0x00006130
        /*0528*/ 	.word	0x000000ff
        /*052c*/ 	.word	0x00000020
        /*0530*/ 	.short	0x010b
        /*0532*/ 	.byte	0x15
	.zero		1


	//   ....[66]....
        /*0534*/ 	.word	0x00006140
        /*0538*/ 	.word	0x000000ff
        /*053c*/ 	.word	0x00000000
        /*0540*/ 	.short	0x0101
        /*0542*/ 	.byte	0x30
	.zero		1


	//   ....[67]....
        /*0544*/ 	.word	0x00006150
        /*0548*/ 	.word	0x000000ff
        /*054c*/ 	.word	0x00000048
        /*0550*/ 	.short	0x010a
        /*0552*/ 	.byte	0x15
	.zero		1


	//   ....[68]....
        /*0554*/ 	.word	0x000062b0
        /*0558*/ 	.word	0x000000ff
        /*055c*/ 	.word	0x00000028
        /*0560*/ 	.short	0x010b
        /*0562*/ 	.byte	0x15
	.zero		1


	//   ....[69]....
        /*0564*/ 	.word	0x000062c0
        /*0568*/ 	.word	0x000000ff
        /*056c*/ 	.word	0x00000000
        /*0570*/ 	.short	0x0101
        /*0572*/ 	.byte	0x2f
	.zero		1


	//   ....[70]....
        /*0574*/ 	.word	0x000062d0
        /*0578*/ 	.word	0x000000ff
        /*057c*/ 	.word	0x00000050
        /*0580*/ 	.short	0x010a
        /*0582*/ 	.byte	0x15
	.zero		1


	//   ....[71]....
        /*0584*/ 	.word	0x00006430
        /*0588*/ 	.word	0x000000ff
        /*058c*/ 	.word	0x00000030
        /*0590*/ 	.short	0x010b
        /*0592*/ 	.byte	0x15
	.zero		1


	//   ....[72]....
        /*0594*/ 	.word	0x00006440
        /*0598*/ 	.word	0x000000ff
        /*059c*/ 	.word	0x00000000
        /*05a0*/ 	.short	0x0101
        /*05a2*/ 	.byte	0x2e
	.zero		1


	//   ....[73]....
        /*05a4*/ 	.word	0x00006450
        /*05a8*/ 	.word	0x000000ff
        /*05ac*/ 	.word	0x00000058
        /*05b0*/ 	.short	0x010a
        /*05b2*/ 	.byte	0x15
	.zero		1


	//   ....[74]....
        /*05b4*/ 	.word	0x000066c0
        /*05b8*/ 	.word	0x000000ff
        /*05bc*/ 	.word	0x00000038
        /*05c0*/ 	.short	0x010b
        /*05c2*/ 	.byte	0x15
	.zero		1


	//   ....[75]....
        /*05c4*/ 	.word	0x000066d0
        /*05c8*/ 	.word	0x000000ff
        /*05cc*/ 	.word	0x00000000
        /*05d0*/ 	.short	0x0101
        /*05d2*/ 	.byte	0x2c
	.zero		1


	//   ....[76]....
        /*05d4*/ 	.word	0x00006700
        /*05d8*/ 	.word	0x000000ff
        /*05dc*/ 	.word	0x00000040
        /*05e0*/ 	.short	0x010a
        /*05e2*/ 	.byte	0x15
	.zero		1


	//   ....[77]....
        /*05e4*/ 	.word	0x00006720
        /*05e8*/ 	.word	0x000000ff
        /*05ec*/ 	.word	0x00000048
        /*05f0*/ 	.short	0x010a
        /*05f2*/ 	.byte	0x15
	.zero		1


	//   ....[78]....
        /*05f4*/ 	.word	0x00006740
        /*05f8*/ 	.word	0x000000ff
        /*05fc*/ 	.word	0x00000050
        /*0600*/ 	.short	0x010a
        /*0602*/ 	.byte	0x15
	.zero		1


	//   ....[79]....
        /*0604*/ 	.word	0x00006780
        /*0608*/ 	.word	0x00000000
        /*060c*/ 	.word	0x00000058
        /*0610*/ 	.short	0x010a
        /*0612*/ 	.byte	0xff
	.zero		1


	//   ....[80]....
        /*0614*/ 	.word	0x00006b00
        /*0618*/ 	.word	0x00000008
        /*061c*/ 	.word	0x00000070
        /*0620*/ 	.short	0x010a
        /*0622*/ 	.byte	0xff
	.zero		1


	//   ....[81]....
        /*0624*/ 	.word	0x00006c80
        /*0628*/ 	.word	0x00000000
        /*062c*/ 	.word	0x00000000
        /*0630*/ 	.short	0x0101
        /*0632*/ 	.byte	0xff
	.zero		1


	//   ....[82]....
        /*0634*/ 	.word	0x00007860
        /*0638*/ 	.word	0x000000ff
        /*063c*/ 	.word	0x00000020
        /*0640*/ 	.short	0x010a
        /*0642*/ 	.byte	0x2c
	.zero		1


	//   ....[83]....
        /*0644*/ 	.word	0x00007960
        /*0648*/ 	.word	0x000000ff
        /*064c*/ 	.word	0x00000090
        /*0650*/ 	.short	0x010a
        /*0652*/ 	.byte	0x2c
	.zero		1


	//   ....[84]....
        /*0654*/ 	.word	0x00007b20
        /*0658*/ 	.word	0x000000ff
        /*065c*/ 	.word	0x00000020
        /*0660*/ 	.short	0x010a
        /*0662*/ 	.byte	0x2c
	.zero		1


	//   ....[85]....
        /*0664*/ 	.word	0x00007c60
        /*0668*/ 	.word	0x000000ff
        /*066c*/ 	.word	0x00000090
        /*0670*/ 	.short	0x010a
        /*0672*/ 	.byte	0x2c
	.zero		1


	//   ....[86]....
        /*0674*/ 	.word	0x00007e50
        /*0678*/ 	.word	0x000000ff
        /*067c*/ 	.word	0x00000000
        /*0680*/ 	.short	0x0101
        /*0682*/ 	.byte	0x05
	.zero		1


	//   ....[87]....
        /*0684*/ 	.word	0x00008ec0
        /*0688*/ 	.word	0x00000000
        /*068c*/ 	.word	0x00000000
        /*0690*/ 	.short	0x0101
        /*0692*/ 	.byte	0xff
	.zero		1


	//   ....[88]....
        /*0694*/ 	.word	0x00008ed0
        /*0698*/ 	.word	0x00000003
        /*069c*/ 	.word	0x00000020
        /*06a0*/ 	.short	0x010a
        /*06a2*/ 	.byte	0xff
	.zero		1


	//   ....[89]....
        /*06a4*/ 	.word	0x00008fe0
        /*06a8*/ 	.word	0x00000003
        /*06ac*/ 	.word	0x00000020
        /*06b0*/ 	.short	0x010a
        /*06b2*/ 	.byte	0xff
	.zero		1


	//   ....[90]....
        /*06b4*/ 	.word	0x0000a330
        /*06b8*/ 	.word	0x00000000
        /*06bc*/ 	.word	0x00000000
        /*06c0*/ 	.short	0x0101
        /*06c2*/ 	.byte	0xff
	.zero		1


	//   ....[91]....
        /*06c4*/ 	.word	0x0000a370
        /*06c8*/ 	.word	0x0000005f
        /*06cc*/ 	.word	0x00000020
        /*06d0*/ 	.short	0x010a
        /*06d2*/ 	.byte	0xff
	.zero		1


	//   ....[92]....
        /*06d4*/ 	.word	0x0000a440
        /*06d8*/ 	.word	0x0000005f
        /*06dc*/ 	.word	0x00000020
        /*06e0*/ 	.short	0x010a
        /*06e2*/ 	.byte	0xff
	.zero		1


	//   ....[93]....
        /*06e4*/ 	.word	0x0000b790
        /*06e8*/ 	.word	0x00000000
        /*06ec*/ 	.word	0x00000000
        /*06f0*/ 	.short	0x0101
        /*06f2*/ 	.byte	0xff
	.zero		1


	//   ....[94]....
        /*06f4*/ 	.word	0x0000b7b0
        /*06f8*/ 	.word	0x00000010
        /*06fc*/ 	.word	0x00000020
        /*0700*/ 	.short	0x010a
        /*0702*/ 	.byte	0xff
	.zero		1


	//   ....[95]....
        /*0704*/ 	.word	0x0000b880
        /*0708*/ 	.word	0x00000010
        /*070c*/ 	.word	0x00000020
        /*0710*/ 	.short	0x010a
        /*0712*/ 	.byte	0xff
	.zero		1


	//   ....[96]....
        /*0714*/ 	.word	0x0000cbc0
        /*0718*/ 	.word	0x00000000
        /*071c*/ 	.word	0x00000000
        /*0720*/ 	.short	0x0101
        /*0722*/ 	.byte	0xff
	.zero		1


	//   ....[97]....
        /*0724*/ 	.word	0x0000cd10
        /*0728*/ 	.word	0x000000ff
        /*072c*/ 	.word	0x00000000
        /*0730*/ 	.short	0x0101
        /*0732*/ 	.byte	0x04
	.zero		1


	//   ....[98]....
        /*0734*/ 	.word	0x0000cd20
        /*0738*/ 	.word	0x000000ff
        /*073c*/ 	.word	0x000000c0
        /*0740*/ 	.short	0x0101
        /*0742*/ 	.byte	0x2c
	.zero		1


	//   ....[99]....
        /*0744*/ 	.word	0x0000ceb0
        /*0748*/ 	.word	0x000000ff
        /*074c*/ 	.word	0x00000000
        /*0750*/ 	.short	0x0101
        /*0752*/ 	.byte	0x04
	.zero		1


	//   ....[100]....
        /*0754*/ 	.word	0x0000ced0
        /*0758*/ 	.word	0x00000000
        /*075c*/ 	.word	0x000000b0
        /*0760*/ 	.short	0x010a
        /*0762*/ 	.byte	0xff
	.zero		1


	//   ....[101]....
        /*0764*/ 	.word	0x0000cf30
        /*0768*/ 	.word	0x00000000
        /*076c*/ 	.word	0x00000010
        /*0770*/ 	.short	0x010a
        /*0772*/ 	.byte	0xff
	.zero		1


	//   ....[102]....
        /*0774*/ 	.word	0x0000cf90
        /*0778*/ 	.word	0x00000000
        /*077c*/ 	.word	0x00000010
        /*0780*/ 	.short	0x010a
        /*0782*/ 	.byte	0xff
	.zero		1


	//   ....[103]....
        /*0784*/ 	.word	0x0000cfe0
        /*0788*/ 	.word	0x00000003
        /*078c*/ 	.word	0x00000070
        /*0790*/ 	.short	0x010a
        /*0792*/ 	.byte	0xff
	.zero		1


	//   ....[104]....
        /*0794*/ 	.word	0x0000d040
        /*0798*/ 	.word	0x00000000
        /*079c*/ 	.word	0x00000000
        /*07a0*/ 	.short	0x010a
        /*07a2*/ 	.byte	0xff
	.zero		1


	//   ....[105]....
        /*07a4*/ 	.word	0x0000d090
        /*07a8*/ 	.word	0x00000000
        /*07ac*/ 	.word	0x000000a0
        /*07b0*/ 	.short	0x010a
        /*07b2*/ 	.byte	0xff
	.zero		1


	//   ....[106]....
        /*07b4*/ 	.word	0x0000d0f0
        /*07b8*/ 	.word	0x00000000
        /*07bc*/ 	.word	0x00000080
        /*07c0*/ 	.short	0x010a
        /*07c2*/ 	.byte	0xff
	.zero		1


	//   ....[107]....
        /*07c4*/ 	.word	0x0000d140
        /*07c8*/ 	.word	0x00000000
        /*07cc*/ 	.word	0x00000070
        /*07d0*/ 	.short	0x010a
        /*07d2*/ 	.byte	0xff
	.zero		1


	//   ....[108]....
        /*07d4*/ 	.word	0x0000d1a0
        /*07d8*/ 	.word	0x00000000
        /*07dc*/ 	.word	0x00000080
        /*07e0*/ 	.short	0x010a
        /*07e2*/ 	.byte	0xff
	.zero		1


	//   ....[109]....
        /*07e4*/ 	.word	0x0000d200
        /*07e8*/ 	.word	0x00000005
        /*07ec*/ 	.word	0x00000008
        /*07f0*/ 	.short	0x010a
        /*07f2*/ 	.byte	0xff
	.zero		1


	//   ....[110]....
        /*07f4*/ 	.word	0x0000d2e0
        /*07f8*/ 	.word	0x00000003
        /*07fc*/ 	.word	0x00000008
        /*0800*/ 	.short	0x010a
        /*0802*/ 	.byte	0xff
	.zero		1


	//   ....[111]....
        /*0804*/ 	.word	0x0000d330
        /*0808*/ 	.word	0x00000002
        /*080c*/ 	.word	0x00000070
        /*0810*/ 	.short	0x010a
        /*0812*/ 	.byte	0xff
	.zero		1


	//   ....[112]....
        /*0814*/ 	.word	0x0000d390
        /*0818*/ 	.word	0x00000002
        /*081c*/ 	.word	0x00000000
        /*0820*/ 	.short	0x010a
        /*0822*/ 	.byte	0xff
	.zero		1


	//   ....[113]....
        /*0824*/ 	.word	0x0000d3f0
        /*0828*/ 	.word	0x00000002
        /*082c*/ 	.word	0x00000098
        /*0830*/ 	.short	0x010a
        /*0832*/ 	.byte	0xff
	.zero		1


	//   ....[114]....
        /*0834*/ 	.word	0x0000d450
        /*0838*/ 	.word	0x00000002
        /*083c*/ 	.word	0x00000000
        /*0840*/ 	.short	0x010a
        /*0842*/ 	.byte	0xff
	.zero		1


	//   ....[115]....
        /*0844*/ 	.word	0x0000d4b0
        /*0848*/ 	.word	0x00000000
        /*084c*/ 	.word	0x000000c0
        /*0850*/ 	.short	0x010a
        /*0852*/ 	.byte	0xff
	.zero		1


	//   ....[116]....
        /*0854*/ 	.word	0x0000d500
        /*0858*/ 	.word	0x00000008
        /*085c*/ 	.word	0x00000070
        /*0860*/ 	.short	0x010a
        /*0862*/ 	.byte	0xff
	.zero		1


	//   ....[117]....
        /*0864*/ 	.word	0x0000d560
        /*0868*/ 	.word	0x00000000
        /*086c*/ 	.word	0x00000068
        /*0870*/ 	.short	0x010a
        /*0872*/ 	.byte	0xff
	.zero		1


	//   ....[118]....
        /*0874*/ 	.word	0x0000d5c0
        /*0878*/ 	.word	0x00000005
        /*087c*/ 	.word	0x00000040
        /*0880*/ 	.short	0x010a
        /*0882*/ 	.byte	0xff
	.zero		1


	//   ....[119]....
        /*0884*/ 	.word	0x0000d620
        /*0888*/ 	.word	0x00000005
        /*088c*/ 	.word	0x00000048
        /*0890*/ 	.short	0x010a
        /*0892*/ 	.byte	0xff
	.zero		1


	//   ....[120]....
        /*0894*/ 	.word	0x0000d680
        /*0898*/ 	.word	0x00000005
        /*089c*/ 	.word	0x00000050
        /*08a0*/ 	.short	0x010a
        /*08a2*/ 	.byte	0xff
	.zero		1


	//   ....[121]....
        /*08a4*/ 	.word	0x0000d6e0
        /*08a8*/ 	.word	0x00000005
        /*08ac*/ 	.word	0x00000058
        /*08b0*/ 	.short	0x010a
        /*08b2*/ 	.byte	0xff
	.zero		1


	//   ....[122]....
        /*08b4*/ 	.word	0x0000d740
        /*08b8*/ 	.word	0x00000000
        /*08bc*/ 	.word	0x00000040
        /*08c0*/ 	.short	0x010a
        /*08c2*/ 	.byte	0xff
	.zero		1


	//   ....[123]....
        /*08c4*/ 	.word	0x0000d7a0
        /*08c8*/ 	.word	0x00000000
        /*08cc*/ 	.word	0x00000048
        /*08d0*/ 	.short	0x010a
        /*08d2*/ 	.byte	0xff
	.zero		1


	//   ....[124]....
        /*08d4*/ 	.word	0x0000d800
        /*08d8*/ 	.word	0x00000000
        /*08dc*/ 	.word	0x00000050
        /*08e0*/ 	.short	0x010a
        /*08e2*/ 	.byte	0xff
	.zero		1


	//   ....[125]....
        /*08e4*/ 	.word	0x0000d850
        /*08e8*/ 	.word	0x00000008
        /*08ec*/ 	.word	0x00000070
        /*08f0*/ 	.short	0x010a
        /*08f2*/ 	.byte	0xff
	.zero		1


	//   ....[126]....
        /*08f4*/ 	.word	0x0000d8b0
        /*08f8*/ 	.word	0x00000003
        /*08fc*/ 	.word	0x00000020
        /*0900*/ 	.short	0x010a
        /*0902*/ 	.byte	0xff
	.zero		1


	//   ....[127]....
        /*0904*/ 	.word	0x0000d910
        /*0908*/ 	.word	0x00000003
        /*090c*/ 	.word	0x00000090
        /*0910*/ 	.short	0x010a
        /*0912*/ 	.byte	0xff
	.zero		1


	//   ....[128]....
        /*0914*/ 	.word	0x0000d960
        /*0918*/ 	.word	0x00000003
        /*091c*/ 	.word	0x00000020
        /*0920*/ 	.short	0x010a
        /*0922*/ 	.byte	0xff
	.zero		1


	//   ....[129]....
        /*0924*/ 	.word	0x0000d9b0
        /*0928*/ 	.word	0x0000005f
        /*092c*/ 	.word	0x00000020
        /*0930*/ 	.short	0x010a
        /*0932*/ 	.byte	0xff
	.zero		1


	//   ....[130]....
        /*0934*/ 	.word	0x0000da00
        /*0938*/ 	.word	0x00000010
        /*093c*/ 	.word	0x00000020
        /*0940*/ 	.short	0x010a
        /*0942*/ 	.byte	0xff
	.zero		1


	//----- nvinfo : EIATTR_NUM_MBARRIERS
	.align		4
.L_47:
        /*0944*/ 	.byte	0x03, 0x38
        /*0946*/ 	.short	0x0019


	//----- nvinfo : EIATTR_EXIT_INSTR_OFFSETS
	.align		4
        /*0948*/ 	.byte	0x04, 0x1c
        /*094a*/ 	.short	(.L_49 - .L_48)


	//   ....[0]....
.L_48:
        /*094c*/ 	.word	0x00002f20


	//   ....[1]....
        /*0950*/ 	.word	0x00003430


	//   ....[2]....
        /*0954*/ 	.word	0x00003490


	//   ....[3]....
        /*0958*/ 	.word	0x00005480


	//   ....[4]....
        /*095c*/ 	.word	0x000067b0


	//   ....[5]....
        /*0960*/ 	.word	0x000067f0


	//   ....[6]....
        /*0964*/ 	.word	0x0000cd90


	//   ....[7]....
        /*0968*/ 	.word	0x0000ce10


	//   ....[8]....
        /*096c*/ 	.word	0x0000ce40


	//   ....[9]....
        /*0970*/ 	.word	0x0000cec0


	//----- nvinfo : EIATTR_MAX_THREADS
	.align		4
.L_49:
        /*0974*/ 	.byte	0x04, 0x05
        /*0976*/ 	.short	(.L_51 - .L_50)
.L_50:
        /*0978*/ 	.word	0x00000100
        /*097c*/ 	.word	0x00000001
        /*0980*/ 	.word	0x00000001


	//----- nvinfo : EIATTR_CRS_STACK_SIZE
	.align		4
.L_51:
        /*0984*/ 	.byte	0x04, 0x1e
        /*0986*/ 	.short	(.L_53 - .L_52)
.L_52:
        /*0988*/ 	.word	0x00000000


	//----- nvinfo : EIATTR_CBANK_PARAM_SIZE
	.align		4
.L_53:
        /*098c*/ 	.byte	0x03, 0x19
        /*098e*/ 	.short	0x0c00


	//----- nvinfo : EIATTR_PARAM_CBANK
	.align		4
        /*0990*/ 	.byte	0x04, 0x0a
        /*0992*/ 	.short	(.L_55 - .L_54)
	.align		4
.L_54:
        /*0994*/ 	.word	index@(.nv.constant0._ZN7cutlass13device_kernelINS_4gemm6kernel13GemmUniversalIN4cute5tupleIJiiiiEEENS1_10collective13CollectiveMmaINS1_46MainloopSm100TmaUmmaWarpSpecializedBlockScaledILi2ELi2ELi1ENS5_IJNS4_1CILi4EEENSA_ILi1EEESC_EEEEENS5_IJNSA_ILi256EEESF_SF_EEENS5_IJNS_12float_e4m3_tENS_13float_ue8m0_tEEEENS5_IJNS5_IJlSC_lEEENS4_6LayoutINS5_IJNS5_IJNS5_IJNSA_ILi32EEESB_EEEiEEESO_NS5_IJSC_iEEEEEENS5_IJNS5_IJNS5_IJNSA_ILi16EEESB_EEEiEEENS5_IJNS5_IJNSA_ILi0EEESC_EEENSA_ILi512EEEEEENS5_IJSU_iEEEEEEEEEEESJ_S11_NS4_8TiledMMAINS4_8MMA_AtomIJNS4_27SM100_MMA_MXF8F6F4_2x1SM_SSISH_SH_fSI_Li256ELi256ELNS4_4UMMA5MajorE0ELS16_0ELNS15_7ScaleInE0ELS17_0EEEEEENSL_INS5_IJSC_SC_SC_EEENS5_IJSU_SU_SU_EEEEENS5_IJNS4_10UnderscoreES1D_S1D_EEEEENS5_IJNS4_18SM100_TMA_2SM_LOADES1G_EEENS5_IJNS4_14ComposedLayoutINS4_7SwizzleILi3ELi4ELi3EEENS4_18smem_ptr_flag_bitsILi8EEENSL_INS5_IJNSA_ILi8EEENSA_ILi128EEEEEENS5_IJS1O_SC_EEEEEEENSL_INS5_IJNS5_IJNS5_IJSN_SC_EEENS5_IJSM_SC_EEEEEESC_NS5_IJSB_NSA_ILi2EEEEEEEEENS5_IJNS5_IJNS5_IJSS_SW_EEESV_EEESU_NS5_IJSC_SW_EEEEEEEEEEEvNS4_8identityENS5_IJNS4_28SM100_TMA_2SM_LOAD_MULTICASTES26_EEENS5_IJS1S_NSL_INS5_IJNS5_IJNS5_IJSN_S1W_EEES1U_EEESC_S1X_EEENS5_IJS20_SU_NS5_IJSC_NSA_ILi1024EEEEEEEEEEEEEEvS25_EENS_8epilogue10collective18CollectiveEpilogueINS2H_23Sm100TmaWarpSpecializedILi4ELi2ELi64ELb1ELb0EEEJNS5_IJS1O_SF_SF_EEENS5_IJNSL_IS1O_SC_EENSL_INSA_ILi64EEESC_EEEEENS_10bfloat16_tESK_S2R_SK_NS2H_6fusion15FusionCallbacksIS2L_NS2S_17LinearCombinationIS2R_fS2R_fLNS_15FloatRoundStyleE2EEES2M_S2Q_JEEENS4_5SM1004TMEM4LOAD26SM100_TMEM_LOAD_32dp32b64xENS4_13SM90_TMA_LOADENS1I_IS1K_NS1L_ILi16EEENSL_INS5_IJS1N_S2O_EEENS5_IJS2O_SC_EEEEEEENS4_39AutoVectorizingCopyWithAssumedAlignmentILi128EEENS4_14SM90_TMA_STOREES37_S39_S39_EEEvvEEEEvNT_6ParamsE)
        /*0998*/ 	.short	0x0380
        /*099a*/ 	.short	0x0c00


	//----- nvinfo : EIATTR_SW_WAR
	.align		4
.L_55:
        /*099c*/ 	.byte	0x04, 0x36
        /*099e*/ 	.short	(.L_57 - .L_56)
.L_56:
        /*09a0*/ 	.word	0x00000008
.L_57:


//--------------------- .nv.callgraph             --------------------------
	.section	.nv.callgraph,"",@"SHT_CUDA_CALLGRAPH"
	.align	4
	.sectionentsize	8
	.align		4
        /*0000*/ 	.word	0x00000000
	.align		4
        /*0004*/ 	.word	0xffffffff
	.align		4
        /*0008*/ 	.word	index@(_ZN7cutlass13device_kernelINS_4gemm6kernel13GemmUniversalIN4cute5tupleIJiiiiEEENS1_10collective13CollectiveMmaINS1_46MainloopSm100TmaUmmaWarpSpecializedBlockScaledILi2ELi2ELi1ENS5_IJNS4_1CILi4EEENSA_ILi1EEESC_EEEEENS5_IJNSA_ILi256EEESF_SF_EEENS5_IJNS_12float_e4m3_tENS_13float_ue8m0_tEEEENS5_IJNS5_IJlSC_lEEENS4_6LayoutINS5_IJNS5_IJNS5_IJNSA_ILi32EEESB_EEEiEEESO_NS5_IJSC_iEEEEEENS5_IJNS5_IJNS5_IJNSA_ILi16EEESB_EEEiEEENS5_IJNS5_IJNSA_ILi0EEESC_EEENSA_ILi512EEEEEENS5_IJSU_iEEEEEEEEEEESJ_S11_NS4_8TiledMMAINS4_8MMA_AtomIJNS4_27SM100_MMA_MXF8F6F4_2x1SM_SSISH_SH_fSI_Li256ELi256ELNS4_4UMMA5MajorE0ELS16_0ELNS15_7ScaleInE0ELS17_0EEEEEENSL_INS5_IJSC_SC_SC_EEENS5_IJSU_SU_SU_EEEEENS5_IJNS4_10UnderscoreES1D_S1D_EEEEENS5_IJNS4_18SM100_TMA_2SM_LOADES1G_EEENS5_IJNS4_14ComposedLayoutINS4_7SwizzleILi3ELi4ELi3EEENS4_18smem_ptr_flag_bitsILi8EEENSL_INS5_IJNSA_ILi8EEENSA_ILi128EEEEEENS5_IJS1O_SC_EEEEEEENSL_INS5_IJNS5_IJNS5_IJSN_SC_EEENS5_IJSM_SC_EEEEEESC_NS5_IJSB_NSA_ILi2EEEEEEEEENS5_IJNS5_IJNS5_IJSS_SW_EEESV_EEESU_NS5_IJSC_SW_EEEEEEEEEEEvNS4_8identityENS5_IJNS4_28SM100_TMA_2SM_LOAD_MULTICASTES26_EEENS5_IJS1S_NSL_INS5_IJNS5_IJNS5_IJSN_S1W_EEES1U_EEESC_S1X_EEENS5_IJS20_SU_NS5_IJSC_NSA_ILi1024EEEEEEEEEEEEEEvS25_EENS_8epilogue10collective18CollectiveEpilogueINS2H_23Sm100TmaWarpSpecializedILi4ELi2ELi64ELb1ELb0EEEJNS5_IJS1O_SF_SF_EEENS5_IJNSL_IS1O_SC_EENSL_INSA_ILi64EEESC_EEEEENS_10bfloat16_tESK_S2R_SK_NS2H_6fusion15FusionCallbacksIS2L_NS2S_17LinearCombinationIS2R_fS2R_fLNS_15FloatRoundStyleE2EEES2M_S2Q_JEEENS4_5SM1004TMEM4LOAD26SM100_TMEM_LOAD_32dp32b64xENS4_13SM90_TMA_LOADENS1I_IS1K_NS1L_ILi16EEENSL_INS5_IJS1N_S2O_EEENS5_IJS2O_SC_EEEEEEENS4_39AutoVectorizingCopyWithAssumedAlignmentILi128EEENS4_14SM90_TMA_STOREES37_S39_S39_EEEvvEEEEvNT_6ParamsE)
	.align		4
        /*000c*/ 	.word	index@(__assertfail)
	.align		4
        /*0010*/ 	.word	0x00000000
	.align		4
        /*0014*/ 	.word	0xfffffffe
	.align		4
        /*0018*/ 	.word	0x00000000
	.align		4
        /*001c*/ 	.word	0xfffffffd
	.align		4
        /*0020*/ 	.word	0x00000000
	.align		4
        /*0024*/ 	.word	0xfffffffc


//--------------------- .nv.constant4             --------------------------
	.section	.nv.constant4,"a",@progbits
	.align	8
	.align		8
.nv.constant4:
        /*0000*/ 	.dword	__assertfail
	.align		8
        /*0008*/ 	.dword	__unnamed_1
	.align		8
        /*0010*/ 	.dword	__unnamed_2
	.align		8
        /*0018*/ 	.dword	_ZN40_INTERNAL_d9f9dbce_4_k_cu_f53ddcb5_163204cuda3std3__45__cpo5beginE
	.align		8
        /*0020*/ 	.dword	_ZN40_INTERNAL_d9f9dbce_4_k_cu_f53ddcb5_163204cuda3std3__45__cpo3endE
	.align		8
        /*0028*/ 	.dword	_ZN40_INTERNAL_d9f9dbce_4_k_cu_f53ddcb5_163204cuda3std3__45__cpo6cbeginE
	.align		8
        /*0030*/ 	.dword	_ZN40_INTERNAL_d9f9dbce_4_k_cu_f53ddcb5_163204cuda3std3__45__cpo4cendE
	.align		8
        /*0038*/ 	.dword	_ZN40_INTERNAL_d9f9dbce_4_k_cu_f53ddcb5_163204cuda3std3__442_GLOBAL__N__d9f9dbce_4_k_cu_f53ddcb5_163206ignoreE
	.align		8
        /*0040*/ 	.dword	_ZN40_INTERNAL_d9f9dbce_4_k_cu_f53ddcb5_163204cuda3std3__419piecewise_constructE
	.align		8
        /*0048*/ 	.dword	_ZN40_INTERNAL_d9f9dbce_4_k_cu_f53ddcb5_163204cuda3std3__48in_placeE
	.align		8
        /*0050*/ 	.dword	_ZN40_INTERNAL_d9f9dbce_4_k_cu_f53ddcb5_163204cuda3std6ranges3__45__cpo4swapE
	.align		8
        /*0058*/ 	.dword	_ZN40_INTERNAL_d9f9dbce_4_k_cu_f53ddcb5_163204cuda3std6ranges3__45__cpo9iter_moveE
	.align		8
        /*0060*/ 	.dword	_ZN40_INTERNAL_d9f9dbce_4_k_cu_f53ddcb5_163204cute7productE
	.align		8
        /*0068*/ 	.dword	_ZN40_INTERNAL_d9f9dbce_4_k_cu_f53ddcb5_163204cute1_E
	.align		8
        /*0070*/ 	.dword	$str$25
	.align		8
        /*0078*/ 	.dword	$str$26
	.align		8
        /*0080*/ 	.dword	$str$27
	.align		8
        /*0088*/ 	.dword	$str$28


//--------------------- .text._ZN7cutlass13device_kernelINS_4gemm6kernel13GemmUniversalIN4cute5tupleIJiiiiEEENS1_10collective13CollectiveMmaINS1_46MainloopSm100TmaUmmaWarpSpecializedBlockScaledILi2ELi2ELi1ENS5_IJNS4_1CILi4EEENSA_ILi1EEESC_EEEEENS5_IJNSA_ILi256EEESF_SF_EEENS5_IJNS_12float_e4m3_tENS_13float_ue8m0_tEEEENS5_IJNS5_IJlSC_lEEENS4_6LayoutINS5_IJNS5_IJNS5_IJNSA_ILi32EEESB_EEEiEEESO_NS5_IJSC_iEEEEEENS5_IJNS5_IJNS5_IJNSA_ILi16EEESB_EEEiEEENS5_IJNS5_IJNSA_ILi0EEESC_EEENSA_ILi512EEEEEENS5_IJSU_iEEEEEEEEEEESJ_S11_NS4_8TiledMMAINS4_8MMA_AtomIJNS4_27SM100_MMA_MXF8F6F4_2x1SM_SSISH_SH_fSI_Li256ELi256ELNS4_4UMMA5MajorE0ELS16_0ELNS15_7ScaleInE0ELS17_0EEEEEENSL_INS5_IJSC_SC_SC_EEENS5_IJSU_SU_SU_EEEEENS5_IJNS4_10UnderscoreES1D_S1D_EEEEENS5_IJNS4_18SM100_TMA_2SM_LOADES1G_EEENS5_IJNS4_14ComposedLayoutINS4_7SwizzleILi3ELi4ELi3EEENS4_18smem_ptr_flag_bitsILi8EEENSL_INS5_IJNSA_ILi8EEENSA_ILi128EEEEEENS5_IJS1O_SC_EEEEEEENSL_INS5_IJNS5_IJNS5_IJSN_SC_EEENS5_IJSM_SC_EEEEEESC_NS5_IJSB_NSA_ILi2EEEEEEEEENS5_IJNS5_IJNS5_IJSS_SW_EEESV_EEESU_NS5_IJSC_SW_EEEEEEEEEEEvNS4_8identityENS5_IJNS4_28SM100_TMA_2SM_LOAD_MULTICASTES26_EEENS5_IJS1S_NSL_INS5_IJNS5_IJNS5_IJSN_S1W_EEES1U_EEESC_S1X_EEENS5_IJS20_SU_NS5_IJSC_NSA_ILi1024EEEEEEEEEEEEEEvS25_EENS_8epilogue10collective18CollectiveEpilogueINS2H_23Sm100TmaWarpSpecializedILi4ELi2ELi64ELb1ELb0EEEJNS5_IJS1O_SF_SF_EEENS5_IJNSL_IS1O_SC_EENSL_INSA_ILi64EEESC_EEEEENS_10bfloat16_tESK_S2R_SK_NS2H_6fusion15FusionCallbacksIS2L_NS2S_17LinearCombinationIS2R_fS2R_fLNS_15FloatRoundStyleE2EEES2M_S2Q_JEEENS4_5SM1004TMEM4LOAD26SM100_TMEM_LOAD_32dp32b64xENS4_13SM90_TMA_LOADENS1I_IS1K_NS1L_ILi16EEENSL_INS5_IJS1N_S2O_EEENS5_IJS2O_SC_EEEEEEENS4_39AutoVectorizingCopyWithAssumedAlignmentILi128EEENS4_14SM90_TMA_STOREES37_S39_S39_EEEvvEEEEvNT_6ParamsE --------------------------
	.section	.text._ZN7cutlass13device_kernelINS_4gemm6kernel13GemmUniversalIN4cute5tupleIJiiiiEEENS1_10collective13CollectiveMmaINS1_46MainloopSm100TmaUmmaWarpSpecializedBlockScaledILi2ELi2ELi1ENS5_IJNS4_1CILi4EEENSA_ILi1EEESC_EEEEENS5_IJNSA_ILi256EEESF_SF_EEENS5_IJNS_12float_e4m3_tENS_13float_ue8m0_tEEEENS5_IJNS5_IJlSC_lEEENS4_6LayoutINS5_IJNS5_IJNS5_IJNSA_ILi32EEESB_EEEiEEESO_NS5_IJSC_iEEEEEENS5_IJNS5_IJNS5_IJNSA_ILi16EEESB_EEEiEEENS5_IJNS5_IJNSA_ILi0EEESC_EEENSA_ILi512EEEEEENS5_IJSU_iEEEEEEEEEEESJ_S11_NS4_8TiledMMAINS4_8MMA_AtomIJNS4_27SM100_MMA_MXF8F6F4_2x1SM_SSISH_SH_fSI_Li256ELi256ELNS4_4UMMA5MajorE0ELS16_0ELNS15_7ScaleInE0ELS17_0EEEEEENSL_INS5_IJSC_SC_SC_EEENS5_IJSU_SU_SU_EEEEENS5_IJNS4_10UnderscoreES1D_S1D_EEEEENS5_IJNS4_18SM100_TMA_2SM_LOADES1G_EEENS5_IJNS4_14ComposedLayoutINS4_7SwizzleILi3ELi4ELi3EEENS4_18smem_ptr_flag_bitsILi8EEENSL_INS5_IJNSA_ILi8EEENSA_ILi128EEEEEENS5_IJS1O_SC_EEEEEEENSL_INS5_IJNS5_IJNS5_IJSN_SC_EEENS5_IJSM_SC_EEEEEESC_NS5_IJSB_NSA_ILi2EEEEEEEEENS5_IJNS5_IJNS5_IJSS_SW_EEESV_EEESU_NS5_IJSC_SW_EEEEEEEEEEEvNS4_8identityENS5_IJNS4_28SM100_TMA_2SM_LOAD_MULTICASTES26_EEENS5_IJS1S_NSL_INS5_IJNS5_IJNS5_IJSN_S1W_EEES1U_EEESC_S1X_EEENS5_IJS20_SU_NS5_IJSC_NSA_ILi1024EEEEEEEEEEEEEEvS25_EENS_8epilogue10collective18CollectiveEpilogueINS2H_23Sm100TmaWarpSpecializedILi4ELi2ELi64ELb1ELb0EEEJNS5_IJS1O_SF_SF_EEENS5_IJNSL_IS1O_SC_EENSL_INSA_ILi64EEESC_EEEEENS_10bfloat16_tESK_S2R_SK_NS2H_6fusion15FusionCallbacksIS2L_NS2S_17LinearCombinationIS2R_fS2R_fLNS_15FloatRoundStyleE2EEES2M_S2Q_JEEENS4_5SM1004TMEM4LOAD26SM100_TMEM_LOAD_32dp32b64xENS4_13SM90_TMA_LOADENS1I_IS1K_NS1L_ILi16EEENSL_INS5_IJS1N_S2O_EEENS5_IJS2O_SC_EEEEEEENS4_39AutoVectorizingCopyWithAssumedAlignmentILi128EEENS4_14SM90_TMA_STOREES37_S39_S39_EEEvvEEEEvNT_6ParamsE,"ax",@progbits
	.align	128
.text._ZN7cutlass13device_kernelINS_4gemm6kernel13GemmUniversalIN4cute5tupleIJiiiiEEENS1_10collective13CollectiveMmaINS1_46MainloopSm100TmaUmmaWarpSpecializedBlockScaledILi2ELi2ELi1ENS5_IJNS4_1CILi4EEENSA_ILi1EEESC_EEEEENS5_IJNSA_ILi256EEESF_SF_EEENS5_IJNS_12float_e4m3_tENS_13float_ue8m0_tEEEENS5_IJNS5_IJlSC_lEEENS4_6LayoutINS5_IJNS5_IJNS5_IJNSA_ILi32EEESB_EEEiEEESO_NS5_IJSC_iEEEEEENS5_IJNS5_IJNS5_IJNSA_ILi16EEESB_EEEiEEENS5_IJNS5_IJNSA_ILi0EEESC_EEENSA_ILi512EEEEEENS5_IJSU_iEEEEEEEEEEESJ_S11_NS4_8TiledMMAINS4_8MMA_AtomIJNS4_27SM100_MMA_MXF8F6F4_2x1SM_SSISH_SH_fSI_Li256ELi256ELNS4_4UMMA5MajorE0ELS16_0ELNS15_7ScaleInE0ELS17_0EEEEEENSL_INS5_IJSC_SC_SC_EEENS5_IJSU_SU_SU_EEEEENS5_IJNS4_10UnderscoreES1D_S1D_EEEEENS5_IJNS4_18SM100_TMA_2SM_LOADES1G_EEENS5_IJNS4_14ComposedLayoutINS4_7SwizzleILi3ELi4ELi3EEENS4_18smem_ptr_flag_bitsILi8EEENSL_INS5_IJNSA_ILi8EEENSA_ILi128EEEEEENS5_IJS1O_SC_EEEEEEENSL_INS5_IJNS5_IJNS5_IJSN_SC_EEENS5_IJSM_SC_EEEEEESC_NS5_IJSB_NSA_ILi2EEEEEEEEENS5_IJNS5_IJNS5_IJSS_SW_EEESV_EEESU_NS5_IJSC_SW_EEEEEEEEEEEvNS4_8identityENS5_IJNS4_28SM100_TMA_2SM_LOAD_MULTICASTES26_EEENS5_IJS1S_NSL_INS5_IJNS5_IJNS5_IJSN_S1W_EEES1U_EEESC_S1X_EEENS5_IJS20_SU_NS5_IJSC_NSA_ILi1024EEEEEEEEEEEEEEvS25_EENS_8epilogue10collective18CollectiveEpilogueINS2H_23Sm100TmaWarpSpecializedILi4ELi2ELi64ELb1ELb0EEEJNS5_IJS1O_SF_SF_EEENS5_IJNSL_IS1O_SC_EENSL_INSA_ILi64EEESC_EEEEENS_10bfloat16_tESK_S2R_SK_NS2H_6fusion15FusionCallbacksIS2L_NS2S_17LinearCombinationIS2R_fS2R_fLNS_15FloatRoundStyleE2EEES2M_S2Q_JEEENS4_5SM1004TMEM4LOAD26SM100_TMEM_LOAD_32dp32b64xENS4_13SM90_TMA_LOADENS1I_IS1K_NS1L_ILi16EEENSL_INS5_IJS1N_S2O_EEENS5_IJS2O_SC_EEEEEEENS4_39AutoVectorizingCopyWithAssumedAlignmentILi128EEENS4_14SM90_TMA_STOREES37_S39_S39_EEEvvEEEEvNT_6ParamsE:
        .type           _ZN7cutlass13device_kernelINS_4gemm6kernel13GemmUniversalIN4cute5tupleIJiiiiEEENS1_10collective13CollectiveMmaINS1_46MainloopSm100TmaUmmaWarpSpecializedBlockScaledILi2ELi2ELi1ENS5_IJNS4_1CILi4EEENSA_ILi1EEESC_EEEEENS5_IJNSA_ILi256EEESF_SF_EEENS5_IJNS_12float_e4m3_tENS_13float_ue8m0_tEEEENS5_IJNS5_IJlSC_lEEENS4_6LayoutINS5_IJNS5_IJNS5_IJNSA_ILi32EEESB_EEEiEEESO_NS5_IJSC_iEEEEEENS5_IJNS5_IJNS5_IJNSA_ILi16EEESB_EEEiEEENS5_IJNS5_IJNSA_ILi0EEESC_EEENSA_ILi512EEEEEENS5_IJSU_iEEEEEEEEEEESJ_S11_NS4_8TiledMMAINS4_8MMA_AtomIJNS4_27SM100_MMA_MXF8F6F4_2x1SM_SSISH_SH_fSI_Li256ELi256ELNS4_4UMMA5MajorE0ELS16_0ELNS15_7ScaleInE0ELS17_0EEEEEENSL_INS5_IJSC_SC_SC_EEENS5_IJSU_SU_SU_EEEEENS5_IJNS4_10UnderscoreES1D_S1D_EEEEENS5_IJNS4_18SM100_TMA_2SM_LOADES1G_EEENS5_IJNS4_14ComposedLayoutINS4_7SwizzleILi3ELi4ELi3EEENS4_18smem_ptr_flag_bitsILi8EEENSL_INS5_IJNSA_ILi8EEENSA_ILi128EEEEEENS5_IJS1O_SC_EEEEEEENSL_INS5_IJNS5_IJNS5_IJSN_SC_EEENS5_IJSM_SC_EEEEEESC_NS5_IJSB_NSA_ILi2EEEEEEEEENS5_IJNS5_IJNS5_IJSS_SW_EEESV_EEESU_NS5_IJSC_SW_EEEEEEEEEEEvNS4_8identityENS5_IJNS4_28SM100_TMA_2SM_LOAD_MULTICASTES26_EEENS5_IJS1S_NSL_INS5_IJNS5_IJNS5_IJSN_S1W_EEES1U_EEESC_S1X_EEENS5_IJS20_SU_NS5_IJSC_NSA_ILi1024EEEEEEEEEEEEEEvS25_EENS_8epilogue10collective18CollectiveEpilogueINS2H_23Sm100TmaWarpSpecializedILi4ELi2ELi64ELb1ELb0EEEJNS5_IJS1O_SF_SF_EEENS5_IJNSL_IS1O_SC_EENSL_INSA_ILi64EEESC_EEEEENS_10bfloat16_tESK_S2R_SK_NS2H_6fusion15FusionCallbacksIS2L_NS2S_17LinearCombinationIS2R_fS2R_fLNS_15FloatRoundStyleE2EEES2M_S2Q_JEEENS4_5SM1004TMEM4LOAD26SM100_TMEM_LOAD_32dp32b64xENS4_13SM90_TMA_LOADENS1I_IS1K_NS1L_ILi16EEENSL_INS5_IJS1N_S2O_EEENS5_IJS2O_SC_EEEEEEENS4_39AutoVectorizingCopyWithAssumedAlignmentILi128EEENS4_14SM90_TMA_STOREES37_S39_S39_EEEvvEEEEvNT_6ParamsE,@function
        .size           _ZN7cutlass13device_kernelINS_4gemm6kernel13GemmUniversalIN4cute5tupleIJiiiiEEENS1_10collective13CollectiveMmaINS1_46MainloopSm100TmaUmmaWarpSpecializedBlockScaledILi2ELi2ELi1ENS5_IJNS4_1CILi4EEENSA_ILi1EEESC_EEEEENS5_IJNSA_ILi256EEESF_SF_EEENS5_IJNS_12float_e4m3_tENS_13float_ue8m0_tEEEENS5_IJNS5_IJlSC_lEEENS4_6LayoutINS5_IJNS5_IJNS5_IJNSA_ILi32EEESB_EEEiEEESO_NS5_IJSC_iEEEEEENS5_IJNS5_IJNS5_IJNSA_ILi16EEESB_EEEiEEENS5_IJNS5_IJNSA_ILi0EEESC_EEENSA_ILi512EEEEEENS5_IJSU_iEEEEEEEEEEESJ_S11_NS4_8TiledMMAINS4_8MMA_AtomIJNS4_27SM100_MMA_MXF8F6F4_2x1SM_SSISH_SH_fSI_Li256ELi256ELNS4_4UMMA5MajorE0ELS16_0ELNS15_7ScaleInE0ELS17_0EEEEEENSL_INS5_IJSC_SC_SC_EEENS5_IJSU_SU_SU_EEEEENS5_IJNS4_10UnderscoreES1D_S1D_EEEEENS5_IJNS4_18SM100_TMA_2SM_LOADES1G_EEENS5_IJNS4_14ComposedLayoutINS4_7SwizzleILi3ELi4ELi3EEENS4_18smem_ptr_flag_bitsILi8EEENSL_INS5_IJNSA_ILi8EEENSA_ILi128EEEEEENS5_IJS1O_SC_EEEEEEENSL_INS5_IJNS5_IJNS5_IJSN_SC_EEENS5_IJSM_SC_EEEEEESC_NS5_IJSB_NSA_ILi2EEEEEEEEENS5_IJNS5_IJNS5_IJSS_SW_EEESV_EEESU_NS5_IJSC_SW_EEEEEEEEEEEvNS4_8identityENS5_IJNS4_28SM100_TMA_2SM_LOAD_MULTICASTES26_EEENS5_IJS1S_NSL_INS5_IJNS5_IJNS5_IJSN_S1W_EEES1U_EEESC_S1X_EEENS5_IJS20_SU_NS5_IJSC_NSA_ILi1024EEEEEEEEEEEEEEvS25_EENS_8epilogue10collective18CollectiveEpilogueINS2H_23Sm100TmaWarpSpecializedILi4ELi2ELi64ELb1ELb0EEEJNS5_IJS1O_SF_SF_EEENS5_IJNSL_IS1O_SC_EENSL_INSA_ILi64EEESC_EEEEENS_10bfloat16_tESK_S2R_SK_NS2H_6fusion15FusionCallbacksIS2L_NS2S_17LinearCombinationIS2R_fS2R_fLNS_15FloatRoundStyleE2EEES2M_S2Q_JEEENS4_5SM1004TMEM4LOAD26SM100_TMEM_LOAD_32dp32b64xENS4_13SM90_TMA_LOADENS1I_IS1K_NS1L_ILi16EEENSL_INS5_IJS1N_S2O_EEENS5_IJS2O_SC_EEEEEEENS4_39AutoVectorizingCopyWithAssumedAlignmentILi128EEENS4_14SM90_TMA_STOREES37_S39_S39_EEEvvEEEEvNT_6ParamsE,(.L_x_188 - _ZN7cutlass13device_kernelINS_4gemm6kernel13GemmUniversalIN4cute5tupleIJiiiiEEENS1_10collective13CollectiveMmaINS1_46MainloopSm100TmaUmmaWarpSpecializedBlockScaledILi2ELi2ELi1ENS5_IJNS4_1CILi4EEENSA_ILi1EEESC_EEEEENS5_IJNSA_ILi256EEESF_SF_EEENS5_IJNS_12float_e4m3_tENS_13float_ue8m0_tEEEENS5_IJNS5_IJlSC_lEEENS4_6LayoutINS5_IJNS5_IJNS5_IJNSA_ILi32EEESB_EEEiEEESO_NS5_IJSC_iEEEEEENS5_IJNS5_IJNS5_IJNSA_ILi16EEESB_EEEiEEENS5_IJNS5_IJNSA_ILi0EEESC_EEENSA_ILi512EEEEEENS5_IJSU_iEEEEEEEEEEESJ_S11_NS4_8TiledMMAINS4_8MMA_AtomIJNS4_27SM100_MMA_MXF8F6F4_2x1SM_SSISH_SH_fSI_Li256ELi256ELNS4_4UMMA5MajorE0ELS16_0ELNS15_7ScaleInE0ELS17_0EEEEEENSL_INS5_IJSC_SC_SC_EEENS5_IJSU_SU_SU_EEEEENS5_IJNS4_10UnderscoreES1D_S1D_EEEEENS5_IJNS4_18SM100_TMA_2SM_LOADES1G_EEENS5_IJNS4_14ComposedLayoutINS4_7SwizzleILi3ELi4ELi3EEENS4_18smem_ptr_flag_bitsILi8EEENSL_INS5_IJNSA_ILi8EEENSA_ILi128EEEEEENS5_IJS1O_SC_EEEEEEENSL_INS5_IJNS5_IJNS5_IJSN_SC_EEENS5_IJSM_SC_EEEEEESC_NS5_IJSB_NSA_ILi2EEEEEEEEENS5_IJNS5_IJNS5_IJSS_SW_EEESV_EEESU_NS5_IJSC_SW_EEEEEEEEEEEvNS4_8identityENS5_IJNS4_28SM100_TMA_2SM_LOAD_MULTICASTES26_EEENS5_IJS1S_NSL_INS5_IJNS5_IJNS5_IJSN_S1W_EEES1U_EEESC_S1X_EEENS5_IJS20_SU_NS5_IJSC_NSA_ILi1024EEEEEEEEEEEEEEvS25_EENS_8epilogue10collective18CollectiveEpilogueINS2H_23Sm100TmaWarpSpecializedILi4ELi2ELi64ELb1ELb0EEEJNS5_IJS1O_SF_SF_EEENS5_IJNSL_IS1O_SC_EENSL_INSA_ILi64EEESC_EEEEENS_10bfloat16_tESK_S2R_SK_NS2H_6fusion15FusionCallbacksIS2L_NS2S_17LinearCombinationIS2R_fS2R_fLNS_15FloatRoundStyleE2EEES2M_S2Q_JEEENS4_5SM1004TMEM4LOAD26SM100_TMEM_LOAD_32dp32b64xENS4_13SM90_TMA_LOADENS1I_IS1K_NS1L_ILi16EEENSL_INS5_IJS1N_S2O_EEENS5_IJS2O_SC_EEEEEEENS4_39AutoVectorizingCopyWithAssumedAlignmentILi128EEENS4_14SM90_TMA_STOREES37_S39_S39_EEEvvEEEEvNT_6ParamsE)
        .other          _ZN7cutlass13device_kernelINS_4gemm6kernel13GemmUniversalIN4cute5tupleIJiiiiEEENS1_10collective13CollectiveMmaINS1_46MainloopSm100TmaUmmaWarpSpecializedBlockScaledILi2ELi2ELi1ENS5_IJNS4_1CILi4EEENSA_ILi1EEESC_EEEEENS5_IJNSA_ILi256EEESF_SF_EEENS5_IJNS_12float_e4m3_tENS_13float_ue8m0_tEEEENS5_IJNS5_IJlSC_lEEENS4_6LayoutINS5_IJNS5_IJNS5_IJNSA_ILi32EEESB_EEEiEEESO_NS5_IJSC_iEEEEEENS5_IJNS5_IJNS5_IJNSA_ILi16EEESB_EEEiEEENS5_IJNS5_IJNSA_ILi0EEESC_EEENSA_ILi512EEEEEENS5_IJSU_iEEEEEEEEEEESJ_S11_NS4_8TiledMMAINS4_8MMA_AtomIJNS4_27SM100_MMA_MXF8F6F4_2x1SM_SSISH_SH_fSI_Li256ELi256ELNS4_4UMMA5MajorE0ELS16_0ELNS15_7ScaleInE0ELS17_0EEEEEENSL_INS5_IJSC_SC_SC_EEENS5_IJSU_SU_SU_EEEEENS5_IJNS4_10UnderscoreES1D_S1D_EEEEENS5_IJNS4_18SM100_TMA_2SM_LOADES1G_EEENS5_IJNS4_14ComposedLayoutINS4_7SwizzleILi3ELi4ELi3EEENS4_18smem_ptr_flag_bitsILi8EEENSL_INS5_IJNSA_ILi8EEENSA_ILi128EEEEEENS5_IJS1O_SC_EEEEEEENSL_INS5_IJNS5_IJNS5_IJSN_SC_EEENS5_IJSM_SC_EEEEEESC_NS5_IJSB_NSA_ILi2EEEEEEEEENS5_IJNS5_IJNS5_IJSS_SW_EEESV_EEESU_NS5_IJSC_SW_EEEEEEEEEEEvNS4_8identityENS5_IJNS4_28SM100_TMA_2SM_LOAD_MULTICASTES26_EEENS5_IJS1S_NSL_INS5_IJNS5_IJNS5_IJSN_S1W_EEES1U_EEESC_S1X_EEENS5_IJS20_SU_NS5_IJSC_NSA_ILi1024EEEEEEEEEEEEEEvS25_EENS_8epilogue10collective18CollectiveEpilogueINS2H_23Sm100TmaWarpSpecializedILi4ELi2ELi64ELb1ELb0EEEJNS5_IJS1O_SF_SF_EEENS5_IJNSL_IS1O_SC_EENSL_INSA_ILi64EEESC_EEEEENS_10bfloat16_tESK_S2R_SK_NS2H_6fusion15FusionCallbacksIS2L_NS2S_17LinearCombinationIS2R_fS2R_fLNS_15FloatRoundStyleE2EEES2M_S2Q_JEEENS4_5SM1004TMEM4LOAD26SM100_TMEM_LOAD_32dp32b64xENS4_13SM90_TMA_LOADENS1I_IS1K_NS1L_ILi16EEENSL_INS5_IJS1N_S2O_EEENS5_IJS2O_SC_EEEEEEENS4_39AutoVectorizingCopyWithAssumedAlignmentILi128EEENS4_14SM90_TMA_STOREES37_S39_S39_EEEvvEEEEvNT_6ParamsE,@"STO_CUDA_ENTRY STV_DEFAULT"
_ZN7cutlass13device_kernelINS_4gemm6kernel13GemmUniversalIN4cute5tupleIJiiiiEEENS1_10collective13CollectiveMmaINS1_46MainloopSm100TmaUmmaWarpSpecializedBlockScaledILi2ELi2ELi1ENS5_IJNS4_1CILi4EEENSA_ILi1EEESC_EEEEENS5_IJNSA_ILi256EEESF_SF_EEENS5_IJNS_12float_e4m3_tENS_13float_ue8m0_tEEEENS5_IJNS5_IJlSC_lEEENS4_6LayoutINS5_IJNS5_IJNS5_IJNSA_ILi32EEESB_EEEiEEESO_NS5_IJSC_iEEEEEENS5_IJNS5_IJNS5_IJNSA_ILi16EEESB_EEEiEEENS5_IJNS5_IJNSA_ILi0EEESC_EEENSA_ILi512EEEEEENS5_IJSU_iEEEEEEEEEEESJ_S11_NS4_8TiledMMAINS4_8MMA_AtomIJNS4_27SM100_MMA_MXF8F6F4_2x1SM_SSISH_SH_fSI_Li256ELi256ELNS4_4UMMA5MajorE0ELS16_0ELNS15_7ScaleInE0ELS17_0EEEEEENSL_INS5_IJSC_SC_SC_EEENS5_IJSU_SU_SU_EEEEENS5_IJNS4_10UnderscoreES1D_S1D_EEEEENS5_IJNS4_18SM100_TMA_2SM_LOADES1G_EEENS5_IJNS4_14ComposedLayoutINS4_7SwizzleILi3ELi4ELi3EEENS4_18smem_ptr_flag_bitsILi8EEENSL_INS5_IJNSA_ILi8EEENSA_ILi128EEEEEENS5_IJS1O_SC_EEEEEEENSL_INS5_IJNS5_IJNS5_IJSN_SC_EEENS5_IJSM_SC_EEEEEESC_NS5_IJSB_NSA_ILi2EEEEEEEEENS5_IJNS5_IJNS5_IJSS_SW_EEESV_EEESU_NS5_IJSC_SW_EEEEEEEEEEEvNS4_8identityENS5_IJNS4_28SM100_TMA_2SM_LOAD_MULTICASTES26_EEENS5_IJS1S_NSL_INS5_IJNS5_IJNS5_IJSN_S1W_EEES1U_EEESC_S1X_EEENS5_IJS20_SU_NS5_IJSC_NSA_ILi1024EEEEEEEEEEEEEEvS25_EENS_8epilogue10collective18CollectiveEpilogueINS2H_23Sm100TmaWarpSpecializedILi4ELi2ELi64ELb1ELb0EEEJNS5_IJS1O_SF_SF_EEENS5_IJNSL_IS1O_SC_EENSL_INSA_ILi64EEESC_EEEEENS_10bfloat16_tESK_S2R_SK_NS2H_6fusion15FusionCallbacksIS2L_NS2S_17LinearCombinationIS2R_fS2R_fLNS_15FloatRoundStyleE2EEES2M_S2Q_JEEENS4_5SM1004TMEM4LOAD26SM100_TMEM_LOAD_32dp32b64xENS4_13SM90_TMA_LOADENS1I_IS1K_NS1L_ILi16EEENSL_INS5_IJS1N_S2O_EEENS5_IJS2O_SC_EEEEEEENS4_39AutoVectorizingCopyWithAssumedAlignmentILi128EEENS4_14SM90_TMA_STOREES37_S39_S39_EEEvvEEEEvNT_6ParamsE:
[----:B------:R-:W1:Y:S01]  /*0000*/  LDC R1, c[0x0][0x37c] ;  /* 0x0000df00ff017b82 */ /* 0x000e620000000800 */
[----:B------:R-:W2:Y:S01]  /*0010*/  S2R R152, SR_TID.X ;  /* 0x0000000000987919 */ /* 0x000ea20000002100 */
[----:B------:R-:W3:Y:S06]  /*0020*/  LDCU.64 UR12, c[0x0][0xc90] ;  /* 0x00019200ff0c77ac */ /* 0x000eec0008000a00 */
[----:B------:R-:W4:Y:S01]  /*0030*/  S2UR UR4, SR_CgaCtaId ;  /* 0x00000000000479c3 */ /* 0x000f220000008800 */
[----:B------:R-:W-:Y:S02]  /*0040*/  PRMT R139, RZ, 0x7610, R139 ;  /* 0x00007610ff8b7816 */ /* 0x000fe4000000008b */
[----:B------:R-:W-:Y:S01]  /*0050*/  ELECT P1, URZ, PT ;  /* 0x0000000000ff782f */ /* 0x000fe20003820000 */
[----:B---3--:R-:W-:-:S04]  /*0060*/  UISETP.NE.U32.AND UP0, UPT, UR12, URZ, UPT ;  /* 0x000000ff0c00728c */ /* 0x008fc8000bf05070 */
[----:B------:R-:W-:Y:S02]  /*0070*/  UISETP.NE.AND.EX UP0, UPT, UR13, URZ, UPT, UP0 ;  /* 0x000000ff0d00728c */ /* 0x000fe4000bf05300 */
[----:B----4-:R-:W-:Y:S01]  /*0080*/  ULOP3.LUT UR76, UR4, 0x1, URZ, 0xc0, !UPT ;  /* 0x00000001044c7892 */ /* 0x010fe2000f8ec0ff */
[----:B--2---:R-:W-:-:S05]  /*0090*/  SHF.R.U32.HI R140, RZ, 0x5, R152 ;  /* 0x00000005ff8c7819 */ /* 0x004fca0000011698 */
[----:B------:R-:W2:Y:S02]  /*00a0*/  SHFL.IDX PT, R0, R140, RZ, 0x1f ;  /* 0x00001fff8c007589 */ /* 0x000ea400000e0000 */
[----:B--2---:R-:W-:Y:S01]  /*00b0*/  R2UR UR21, R0 ;  /* 0x00000000001572ca */ /* 0x004fe200000e0000 */
[----:B-1----:R-:W-:-:S14]  /*00c0*/  BRA.U UP0, `(.L_x_0) ;  /* 0x0000000100307547 */ /* 0x002fdc000b800000 */
[----:B------:R-:W1:Y:S02]  /*00d0*/  LDCU.64 UR4, c[0x0][0xc88] ;  /* 0x00019100ff0477ac */ /* 0x000e640008000a00 */
[----:B-1----:R-:W-:-:S04]  /*00e0*/  UISETP.NE.U32.AND UP0, UPT, UR4, URZ, UPT ;  /* 0x000000ff0400728c */ /* 0x002fc8000bf05070 */
[----:B------:R-:W-:-:S09]  /*00f0*/  UISETP.NE.AND.EX UP0, UPT, UR5, URZ, UPT, UP0 ;  /* 0x000000ff0500728c */ /* 0x000fd2000bf05300 */
[----:B------:R-:W-:Y:S05]  /*0100*/  BRA.U !UP0, `(.L_x_1) ;  /* 0x0000000108147547 */ /* 0x000fea000b800000 */
[----:B------:R-:W1:Y:S01]  /*0110*/  LDC.64 R2, c[0x0][0xc88] ;  /* 0x00032200ff027b82 */ /* 0x000e620000000a00 */
[----:B------:R-:W1:Y:S02]  /*0120*/  LDCU.64 UR4, c[0x0][0x358] ;  /* 0x00006b00ff0477ac */ /* 0x000e640008000a00 */
[----:B-1----:R1:W5:Y:S01]  /*0130*/  LDG.E R71, desc[UR4][R2.64] ;  /* 0x0000000402477981 */ /* 0x002362000c1e1900 */
[----:B------:R-:W-:Y:S01]  /*0140*/  HFMA2 R139, -RZ, RZ, 0, 5.9604644775390625e-08 ;  /* 0x00000001ff8b7431 */ /* 0x000fe200000001ff */
[----:B------:R-:W-:Y:S05]  /*0150*/  BRA `(.L_x_0) ;  /* 0x00000000000c7947 */ /* 0x000fea0003800000 */
.L_x_1:
[----:B------:R-:W1:Y:S01]  /*0160*/  LDCU UR4, c[0x0][0xc80] ;  /* 0x00019000ff0477ac */ /* 0x000e620008000800 */
[----:B------:R-:W-:Y:S01]  /*0170*/  HFMA2 R139, -RZ, RZ, 0, 5.9604644775390625e-08 ;  /* 0x00000001ff8b7431 */ /* 0x000fe200000001ff */
[----:B-1----:R-:W-:-:S07]  /*0180*/  MOV R71, UR4 ;  /* 0x0000000400477c02 */ /* 0x002fce0008000f00 */
.L_x_0:
[----:B------:R-:W2:Y:S02]  /*0190*/  LDCU.64 UR4, c[0x0][0xcb0] ;  /* 0x00019600ff0477ac */ /* 0x000ea40008000a00 */
[----:B--2---:R-:W-:-:S04]  /*01a0*/  UISETP.NE.U32.AND UP0, UPT, UR4, URZ, UPT ;  /* 0x000000ff0400728c */ /* 0x004fc8000bf05070 */
[----:B------:R-:W-:-:S09]  /*01b0*/  UISETP.NE.AND.EX UP0, UPT, UR5, URZ, UPT, UP0 ;  /* 0x000000ff0500728c */ /* 0x000fd2000bf05300 */
[----:B------:R-:W-:Y:S05]  /*01c0*/  BRA.U UP0, `(.L_x_2) ;  /* 0x0000000100287547 */ /* 0x000fea000b800000 */
[----:B------:R-:W2:Y:S02]  /*01d0*/  LDCU.64 UR4, c[0x0][0xca8] ;  /* 0x00019500ff0477ac */ /* 0x000ea40008000a00 */
[----:B--2---:R-:W-:-:S04]  /*01e0*/  UISETP.NE.U32.AND UP0, UPT, UR4, URZ, UPT ;  /* 0x000000ff0400728c */ /* 0x004fc8000bf05070 */
[----:B------:R-:W-:-:S09]  /*01f0*/  UISETP.NE.AND.EX UP0, UPT, UR5, URZ, UPT, UP0 ;  /* 0x000000ff0500728c */ /* 0x000fd2000bf05300 */
[----:B------:R-:W-:Y:S05]  /*0200*/  BRA.U !UP0, `(.L_x_3) ;  /* 0x0000000108107547 */ /* 0x000fea000b800000 */
[----:B------:R-:W2:Y:S01]  /*0210*/  LDC.64 R68, c[0x0][0xca8] ;  /* 0x00032a00ff447b82 */ /* 0x000ea20000000a00 */
[----:B------:R-:W2:Y:S02]  /*0220*/  LDCU.64 UR4, c[0x0][0x358] ;  /* 0x00006b00ff0477ac */ /* 0x000ea40008000a00 */
[----:B--2---:R2:W5:Y:S01]  /*0230*/  LDG.E R68, desc[UR4][R68.64] ;  /* 0x0000000444447981 */ /* 0x004562000c1e1900 */
[----:B------:R-:W-:Y:S05]  /*0240*/  BRA `(.L_x_2) ;  /* 0x0000000000087947 */ /* 0x000fea0003800000 */
.L_x_3:
[----:B------:R-:W2:Y:S02]  /*0250*/  LDCU UR4, c[0x0][0xca0] ;  /* 0x00019400ff0477ac */ /* 0x000ea40008000800 */
[----:B--2---:R-:W-:Y:S02]  /*0260*/  MOV R68, UR4 ;  /* 0x0000000400447c02 */ /* 0x004fe40008000f00 */
.L_x_2:
[----:B------:R-:W-:Y:S01]  /*0270*/  IMAD.U32 R0, RZ, RZ, UR21 ;  /* 0x00000015ff007e24 */ /* 0x000fe2000f8e00ff */
[----:B------:R-:W-:Y:S04]  /*0280*/  BSSY.RECONVERGENT B0, `(.L_x_4) ;  /* 0x0000012000007945 */ /* 0x000fe80003800200 */
[C---:B------:R-:W-:Y:S02]  /*0290*/  ISETP.NE.OR P2, PT, R0.reuse, 0x1, !P1 ;  /* 0x000000010000780c */ /* 0x040fe40004f45670 */
[----:B------:R-:W-:-:S11]  /*02a0*/  ISETP.NE.OR P0, PT, R0, 0x3, !P1 ;  /* 0x000000030000780c */ /* 0x000fd60004f05670 */
[----:B------:R-:W-:Y:S05]  /*02b0*/  @P2 BRA `(.L_x_5) ;  /* 0x0000000000382947 */ /* 0x000fea0003800000 */
[----:B------:R-:W3:Y:S02]  /*02c0*/  LDCU.64 UR4, c[0x0][0x348] ;  /* 0x00006900ff0477ac */ /* 0x000ee40008000a00 */
[----:B---3--:R-:W-:Y:S02]  /*02d0*/  UIADD3 UR10, UP3, UPT, UR4, 0x80, URZ ;  /* 0x00000080040a7890 */ /* 0x008fe4000ff7e0ff */
[----:B------:R-:W-:Y:S02]  /*02e0*/  UIADD3 UR8, UP2, UPT, UR4, 0x180, URZ ;  /* 0x0000018004087890 */ /* 0x000fe4000ff5e0ff */
[----:B------:R-:W-:Y:S02]  /*02f0*/  UIADD3 UR6, UP1, UPT, UR4, 0x280, URZ ;  /* 0x0000028004067890 */ /* 0x000fe4000ff3e0ff */
[----:B------:R-:W-:Y:S02]  /*0300*/  UIADD3 UR4, UP0, UPT, UR4, 0x380, URZ ;  /* 0x0000038004047890 */ /* 0x000fe4000ff1e0ff */
[----:B------:R-:W-:-:S02]  /*0310*/  UIADD3.X UR11, UPT, UPT, URZ, UR5, URZ, UP3, !UPT ;  /* 0x00000005ff0b7290 */ /* 0x000fc40009ffe4ff */
[----:B------:R-:W-:Y:S02]  /*0320*/  UIADD3.X UR9, UPT, UPT, URZ, UR5, URZ, UP2, !UPT ;  /* 0x00000005ff097290 */ /* 0x000fe400097fe4ff */
[----:B------:R-:W-:Y:S02]  /*0330*/  UIADD3.X UR7, UPT, UPT, URZ, UR5, URZ, UP1, !UPT ;  /* 0x00000005ff077290 */ /* 0x000fe40008ffe4ff */
[----:B------:R-:W-:-:S03]  /*0340*/  UIADD3.X UR5, UPT, UPT, URZ, UR5, URZ, UP0, !UPT ;  /* 0x00000005ff057290 */ /* 0x000fc600087fe4ff */
[----:B------:R3:W-:Y:S02]  /*0350*/  UTMACCTL.PF [UR10] ;  /* 0x000000000a0079b9 */ /* 0x0007e40008040000 */
[----:B------:R3:W-:Y:S02]  /*0360*/  UTMACCTL.PF [UR8] ;  /* 0x00000000080079b9 */ /* 0x0007e40008040000 */
[----:B------:R3:W-:Y:S02]  /*0370*/  UTMACCTL.PF [UR6] ;  /* 0x00000000060079b9 */ /* 0x0007e40008040000 */
[----:B------:R3:W-:Y:S02]  /*0380*/  UTMACCTL.PF [UR4] ;  /* 0x00000000040079b9 */ /* 0x0007e40008040000 */
[----:B---3--:R-:W-:Y:S01]  /*0390*/  NOP ;  /* 0x0000000000007918 */ /* 0x008fe20000000000 */
.L_x_5:
[----:B------:R-:W-:Y:S05]  /*03a0*/  BSYNC.RECONVERGENT B0 ;  /* 0x0000000000007941 */ /* 0x000fea0003800200 */
.L_x_4:
[----:B------:R-:W-:Y:S04]  /*03b0*/  BSSY.RECONVERGENT B0, `(.L_x_6) ;  /* 0x000000a000007945 */ /* 0x000fe80003800200 */
[----:B------:R-:W-:Y:S05]  /*03c0*/  @P0 BRA `(.L_x_7) ;  /* 0x0000000000200947 */ /* 0x000fea0003800000 */
[----:B------:R-:W3:Y:S02]  /*03d0*/  LDCU.64 UR4, c[0x0][0x348] ;  /* 0x00006900ff0477ac */ /* 0x000ee40008000a00 */
[----:B---3--:R-:W-:Y:S02]  /*03e0*/  UIADD3 UR6, UP1, UPT, UR4, 0x980, URZ ;  /* 0x0000098004067890 */ /* 0x008fe4000ff3e0ff */
[----:B------:R-:W-:Y:S02]  /*03f0*/  UIADD3 UR4, UP0, UPT, UR4, 0xa80, URZ ;  /* 0x00000a8004047890 */ /* 0x000fe4000ff1e0ff */
[----:B------:R-:W-:Y:S02]  /*0400*/  UIADD3.X UR7, UPT, UPT, URZ, UR5, URZ, UP1, !UPT ;  /* 0x00000005ff077290 */ /* 0x000fe40008ffe4ff */
[----:B------:R-:W-:-:S07]  /*0410*/  UIADD3.X UR5, UPT, UPT, URZ, UR5, URZ, UP0, !UPT ;  /* 0x00000005ff057290 */ /* 0x000fce00087fe4ff */
[----:B------:R3:W-:Y:S02]  /*0420*/  UTMACCTL.PF [UR6] ;  /* 0x00000000060079b9 */ /* 0x0007e40008040000 */
[----:B------:R3:W-:Y:S02]  /*0430*/  UTMACCTL.PF [UR4] ;  /* 0x00000000040079b9 */ /* 0x0007e40008040000 */
[----:B---3--:R-:W-:Y:S01]  /*0440*/  NOP ;  /* 0x0000000000007918 */ /* 0x008fe20000000000 */
.L_x_7:
[----:B------:R-:W-:Y:S05]  /*0450*/  BSYNC.RECONVERGENT B0 ;  /* 0x0000000000007941 */ /* 0x000fea0003800200 */
.L_x_6:
[----:B------:R-:W3:Y:S01]  /*0460*/  LDCU.64 UR4, c[0x0][0xc88] ;  /* 0x00019100ff0477ac */ /* 0x000ee20008000a00 */
[----:B------:R-:W-:Y:S02]  /*0470*/  UISETP.EQ.U32.AND UP2, UPT, UR12, URZ, UPT ;  /* 0x000000ff0c00728c */ /* 0x000fe4000bf42070 */
[----:B------:R-:W-:Y:S02]  /*0480*/  UPLOP3.LUT UP4, UPT, UPT, UPT, UPT, 0x80, 0x8 ;  /* 0x000000000008789c */ /* 0x000fe40003f8f070 */
[----:B---3--:R-:W-:-:S04]  /*0490*/  UISETP.NE.U32.AND UP0, UPT, UR4, URZ, UPT ;  /* 0x000000ff0400728c */ /* 0x008fc8000bf05070 */
[----:B------:R-:W-:-:S04]  /*04a0*/  UISETP.NE.AND.EX UP1, UPT, UR5, URZ, UPT, UP0 ;  /* 0x000000ff0500728c */ /* 0x000fc8000bf25300 */
[----:B------:R-:W-:-:S04]  /*04b0*/  UISETP.EQ.OR.EX UP3, UPT, UR13, URZ, !UP1, UP2 ;  /* 0x000000ff0d00728c */ /* 0x000fc8000cf62720 */
[----:B------:R-:W-:-:S06]  /*04c0*/  UP2UR UR4, UPR, URZ, 0x8 ;  /* 0x00000008ff047883 */ /* 0x000fcc0008000000 */
[----:B------:R-:W-:Y:S01]  /*04d0*/  MOV R143, UR4 ;  /* 0x00000004008f7c02 */ /* 0x000fe20008000f00 */
[----:B------:R-:W-:Y:S06]  /*04e0*/  BRA.U !UP3, `(.L_x_8) ;  /* 0x000000010b207547 */ /* 0x000fec000b800000 */
[----:B------:R-:W-:Y:S01]  /*04f0*/  UISETP.NE.U32.AND UP2, UPT, UR12, URZ, UPT ;  /* 0x000000ff0c00728c */ /* 0x000fe2000bf45070 */
[----:B-----5:R-:W-:Y:S01]  /*0500*/  FSETP.NEU.AND P0, PT, R71, RZ, PT ;  /* 0x000000ff4700720b */ /* 0x020fe20003f0d000 */
[----:B------:R-:W-:Y:S02]  /*0510*/  USEL UR4, URZ, 0xffffffff, UP1 ;  /* 0xffffffffff047887 */ /* 0x000fe40008800000 */
[----:B------:R-:W-:-:S10]  /*0520*/  UISETP.NE.AND.EX UP2, UPT, UR13, URZ, UPT, UP2 ;  /* 0x000000ff0d00728c */ /* 0x000fd4000bf45320 */
[----:B------:R-:W-:Y:S01]  /*0530*/  VOTEU.ANY UP0, P0 ;  /* 0x0000000000ff7886 */ /* 0x000fe20000000100 */
[----:B------:R-:W-:-:S04]  /*0540*/  @!UP2 USEL UR4, URZ, 0xffffffff, UP0 ;  /* 0xffffffffff04a887 */ /* 0x000fc80008000000 */
[----:B------:R-:W-:-:S04]  /*0550*/  ULOP3.LUT UR4, UR4, 0x1, URZ, 0xc0, !UPT ;  /* 0x0000000104047892 */ /* 0x000fc8000f8ec0ff */
[----:B------:R-:W-:-:S11]  /*0560*/  UISETP.NE.U32.AND UP4, UPT, UR4, 0x1, UPT ;  /* 0x000000010400788c */ /* 0x000fd6000bf85070 */
.L_x_8:
[----:B------:R-:W3:Y:S01]  /*0570*/  SHFL.IDX PT, R0, R140, RZ, 0x1f ;  /* 0x00001fff8c007589 */ /* 0x000ee200000e0000 */
[----:B------:R-:W-:-:S04]  /*0580*/  UISETP.NE.AND UP0, UPT, UR21, 0x2, UPT ;  /* 0x000000021500788c */ /* 0x000fc8000bf05270 */
[----:B------:R-:W-:Y:S02]  /*0590*/  UISETP.EQ.AND UP2, UPT, UR76, URZ, !UP0 ;  /* 0x000000ff4c00728c */ /* 0x000fe4000c742270 */
[----:B------:R-:W-:-:S04]  /*05a0*/  USEL UR58, URZ, 0x1, UP0 ;  /* 0x00000001ff3a7887 */ /* 0x000fc80008000000 */
[----:B------:R-:W-:Y:S02]  /*05b0*/  PLOP3.LUT P4, PT, P1, PT, UP2, 0x80, 0x8 ;  /* 0x000000000008781c */ /* 0x000fe40000f8f028 */
[----:B---3--:R-:W-:-:S13]  /*05c0*/  ISETP.NE.AND P0, PT, R0, RZ, PT ;  /* 0x000000ff0000720c */ /* 0x008fda0003f05270 */
[----:B------:R-:W-:Y:S05]  /*05d0*/  @P0 BRA `(.L_x_9) ;  /* 0x0000000000480947 */ /* 0x000fea0003800000 */
[----:B------:R-:W3:Y:S01]  /*05e0*/  S2UR UR5, SR_CgaCtaId ;  /* 0x00000000000579c3 */ /* 0x000ee20000008800 */
[----:B------:R-:W-:Y:S01]  /*05f0*/  UMOV UR4, 0x400 ;  /* 0x0000040000047882 */ /* 0x000fe20000000000 */
[----:B------:R-:W-:Y:S01]  /*0600*/  UMOV UR8, 0x1 ;  /* 0x0000000100087882 */ /* 0x000fe20000000000 */
[----:B------:R-:W-:Y:S01]  /*0610*/  UMOV UR6, 0x2 ;  /* 0x0000000200067882 */ /* 0x000fe20000000000 */
[----:B------:R-:W-:-:S04]  /*0620*/  UIADD3 UR8, UPT, UPT, -UR8, 0x100000, URZ ;  /* 0x0010000008087890 */ /* 0x000fc8000fffe1ff */
[----:B------:R-:W-:Y:S02]  /*0630*/  USHF.L.U32 UR9, UR8, 0xb, URZ ;  /* 0x0000000b08097899 */ /* 0x000fe400080006ff */
[----:B------:R-:W-:Y:S02]  /*0640*/  USHF.L.U32 UR8, UR8, 0x1, URZ ;  /* 0x0000000108087899 */ /* 0x000fe400080006ff */
[----:B------:R-:W-:-:S04]  /*0650*/  UIADD3 UR6, UPT, UPT, -UR6, 0x100000, URZ ;  /* 0x0010000006067890 */ /* 0x000fc8000fffe1ff */
[----:B------:R-:W-:Y:S02]  /*0660*/  USHF.L.U32 UR7, UR6, 0xb, URZ ;  /* 0x0000000b06077899 */ /* 0x000fe400080006ff */
[----:B------:R-:W-:Y:S01]  /*0670*/  USHF.L.U32 UR6, UR6, 0x1, URZ ;  /* 0x0000000106067899 */ /* 0x000fe200080006ff */
[----:B------:R-:W-:Y:S01]  /*0680*/  ELECT P0, URZ, PT ;  /* 0x0000000000ff782f */ /* 0x000fe20003800000 */
[----:B---3--:R-:W-:Y:S01]  /*0690*/  ULEA UR4, UR5, UR4, 0x18 ;  /* 0x0000000405047291 */ /* 0x008fe2000f8ec0ff */
[----:B------:R-:W3:Y:S11]  /*06a0*/  FENCE.VIEW.ASYNC.S ;  /* 0x00000000000073c6 */ /* 0x000ef60000000000 */
[----:B---3--:R3:W4:Y:S01]  /*06b0*/  SYNCS.EXCH.64 URZ, [UR4], UR8 ;  /* 0x0000000804ff75b2 */ /* 0x0087220008000100 */
[----:B------:R3:W1:Y:S01]  /*06c0*/  SYNCS.EXCH.64 URZ, [UR4+0x10], UR6 ;  /* 0x0000100604ff75b2 */ /* 0x0006620008000100 */
[----:B------:R3:W1:Y:S01]  /*06d0*/  SYNCS.EXCH.64 URZ, [UR4+0x8], UR8 ;  /* 0x0000080804ff75b2 */ /* 0x0006620008000100 */
[----:B------:R3:W1:Y:S01]  /*06e0*/  SYNCS.EXCH.64 URZ, [UR4+0x18], UR6 ;  /* 0x0000180604ff75b2 */ /* 0x0006620008000100 */
[----:B------:R-:W-:Y:S01]  /*06f0*/  NOP ;  /* 0x0000000000007918 */ /* 0x000fe20000000000 */
.L_x_9:
[----:B------:R-:W2:Y:S01]  /*0700*/  SHFL.IDX PT, R0, R140, RZ, 0x1f ;  /* 0x00001fff8c007589 */ /* 0x000ea200000e0000 */
[----:B------:R-:W-:Y:S01]  /*0710*/  NOP ;  /* 0x0000000000007918 */ /* 0x000fe20000000000 */
[----:B--2---:R-:W-:-:S13]  /*0720*/  ISETP.NE.AND P0, PT, R0, 0x1, PT ;  /* 0x000000010000780c */ /* 0x004fda0003f05270 */
[----:B------:R-:W-:Y:S05]  /*0730*/  @P0 BRA `(.L_x_10) ;  /* 0x0000000000580947 */ /* 0x000fea0003800000 */
[----:B------:R-:W2:Y:S01]  /*0740*/  S2UR UR5, SR_CgaCtaId ;  /* 0x00000000000579c3 */ /* 0x000ea20000008800 */
[----:B---3--:R-:W-:Y:S01]  /*0750*/  UMOV UR4, 0x400 ;  /* 0x0000040000047882 */ /* 0x008fe20000000000 */
        /* <DEDUP_REMOVED lines=9> */
[----:B--2---:R-:W-:Y:S01]  /*07f0*/  ULEA UR4, UR5, UR4, 0x18 ;  /* 0x0000000405047291 */ /* 0x004fe2000f8ec0ff */
[----:B------:R-:W2:Y:S11]  /*0800*/  FENCE.VIEW.ASYNC.S ;  /* 0x00000000000073c6 */ /* 0x000eb60000000000 */
[----:B--2---:R2:W3:Y:S01]  /*0810*/  SYNCS.EXCH.64 URZ, [UR4+0x20], UR8 ;  /* 0x0000200804ff75b2 */ /* 0x0044e20008000100 */
[----:B------:R2:W1:Y:S01]  /*0820*/  SYNCS.EXCH.64 URZ, [UR4+0x40], UR6 ;  /* 0x0000400604ff75b2 */ /* 0x0004620008000100 */
[----:B------:R2:W1:Y:S01]  /*0830*/  SYNCS.EXCH.64 URZ, [UR4+0x28], UR8 ;  /* 0x0000280804ff75b2 */ /* 0x0004620008000100 */
[----:B------:R2:W1:Y:S01]  /*0840*/  SYNCS.EXCH.64 URZ, [UR4+0x48], UR6 ;  /* 0x0000480604ff75b2 */ /* 0x0004620008000100 */
[----:B------:R2:W1:Y:S01]  /*0850*/  SYNCS.EXCH.64 URZ, [UR4+0x30], UR8 ;  /* 0x0000300804ff75b2 */ /* 0x0004620008000100 */
[----:B------:R2:W1:Y:S01]  /*0860*/  SYNCS.EXCH.64 URZ, [UR4+0x50], UR6 ;  /* 0x0000500604ff75b2 */ /* 0x0004620008000100 */
[----:B------:R2:W1:Y:S01]  /*0870*/  SYNCS.EXCH.64 URZ, [UR4+0x38], UR8 ;  /* 0x0000380804ff75b2 */ /* 0x0004620008000100 */
[----:B------:R2:W1:Y:S01]  /*0880*/  SYNCS.EXCH.64 URZ, [UR4+0x58], UR6 ;  /* 0x0000580604ff75b2 */ /* 0x0004620008000100 */
[----:B------:R-:W-:Y:S01]  /*0890*/  NOP ;  /* 0x0000000000007918 */ /* 0x000fe20000000000 */
.L_x_10:
[----:B------:R-:W4:Y:S01]  /*08a0*/  SHFL.IDX PT, R0, R140, RZ, 0x1f ;  /* 0x00001fff8c007589 */ /* 0x000f2200000e0000 */
[----:B------:R-:W-:Y:S01]  /*08b0*/  NOP ;  /* 0x0000000000007918 */ /* 0x000fe20000000000 */
[----:B----4-:R-:W-:-:S13]  /*08c0*/  ISETP.NE.AND P0, PT, R0, 0x3, PT ;  /* 0x000000030000780c */ /* 0x010fda0003f05270 */
[----:B------:R-:W-:Y:S05]  /*08d0*/  @P0 BRA `(.L_x_11) ;  /* 0x0000000000300947 */ /* 0x000fea0003800000 */
[----:B--23--:R-:W2:Y:S01]  /*08e0*/  S2UR UR6, SR_CgaCtaId ;  /* 0x00000000000679c3 */ /* 0x00cea20000008800 */
[----:B------:R-:W-:Y:S01]  /*08f0*/  UMOV UR4, 0x400 ;  /* 0x0000040000047882 */ /* 0x000fe20000000000 */
[----:B------:R-:W-:Y:S01]  /*0900*/  UMOV UR5, 0x20 ;  /* 0x0000002000057882 */ /* 0x000fe20000000000 */
[----:B------:R-:W-:Y:S01]  /*0910*/  ELECT P0, URZ, PT ;  /* 0x0000000000ff782f */ /* 0x000fe20003800000 */
[----:B--2---:R-:W-:Y:S02]  /*0920*/  ULEA UR6, UR6, UR4, 0x18 ;  /* 0x0000000406067291 */ /* 0x004fe4000f8ec0ff */
[----:B------:R-:W-:-:S04]  /*0930*/  UIADD3 UR4, UPT, UPT, -UR5, 0x100000, URZ ;  /* 0x0010000005047890 */ /* 0x000fc8000fffe1ff */
[----:B------:R-:W-:Y:S02]  /*0940*/  USHF.L.U32 UR5, UR4, 0xb, URZ ;  /* 0x0000000b04057899 */ /* 0x000fe400080006ff */
[----:B------:R-:W-:Y:S01]  /*0950*/  USHF.L.U32 UR4, UR4, 0x1, URZ ;  /* 0x0000000104047899 */ /* 0x000fe200080006ff */
[----:B------:R-:W2:Y:S11]  /*0960*/  FENCE.VIEW.ASYNC.S ;  /* 0x00000000000073c6 */ /* 0x000eb60000000000 */
[----:B--2---:R4:W2:Y:S01]  /*0970*/  SYNCS.EXCH.64 URZ, [UR6+0x60], UR4 ;  /* 0x0000600406ff75b2 */ /* 0x0048a20008000100 */
[----:B------:R4:W3:Y:S02]  /*0980*/  SYNCS.EXCH.64 URZ, [UR6+0x68], UR4 ;  /* 0x0000680406ff75b2 */ /* 0x0008e40008000100 */
[----:B----4-:R-:W-:Y:S01]  /*0990*/  NOP ;  /* 0x0000000000007918 */ /* 0x010fe20000000000 */
.L_x_11:
[----:B------:R-:W4:Y:S01]  /*09a0*/  SHFL.IDX PT, R0, R140, RZ, 0x1f ;  /* 0x00001fff8c007589 */ /* 0x000f2200000e0000 */
[----:B------:R-:W-:Y:S01]  /*09b0*/  NOP ;  /* 0x0000000000007918 */ /* 0x000fe20000000000 */
[----:B----4-:R-:W-:-:S13]  /*09c0*/  ISETP.NE.AND P0, PT, R0, 0x4, PT ;  /* 0x000000040000780c */ /* 0x010fda0003f05270 */
[----:B------:R-:W-:Y:S05]  /*09d0*/  @P0 BRA `(.L_x_12) ;  /* 0x00000000004c0947 */ /* 0x000fea0003800000 */
[----:B------:R-:W4:Y:S01]  /*09e0*/  S2UR UR5, SR_CgaCtaId ;  /* 0x00000000000579c3 */ /* 0x000f220000008800 */
[----:B--23--:R-:W-:Y:S01]  /*09f0*/  UMOV UR4, 0x3a0 ;  /* 0x000003a000047882 */ /* 0x00cfe20000000000 */
[----:B------:R-:W-:Y:S01]  /*0a00*/  UMOV UR6, 0x400 ;  /* 0x0000040000067882 */ /* 0x000fe20000000000 */
[----:B------:R-:W-:Y:S01]  /*0a10*/  USEL UR4, UR4, 0x320, UP4 ;  /* 0x0000032004047887 */ /* 0x000fe2000a000000 */
[----:B------:R-:W-:Y:S01]  /*0a20*/  UMOV UR8, 0x1 ;  /* 0x0000000100087882 */ /* 0x000fe20000000000 */
[----:B------:R-:W-:Y:S01]  /*0a30*/  ELECT P0, URZ, PT ;  /* 0x0000000000ff782f */ /* 0x000fe20003800000 */
[----:B------:R-:W-:-:S04]  /*0a40*/  UIADD3 UR8, UPT, UPT, -UR8, 0x100000, URZ ;  /* 0x0010000008087890 */ /* 0x000fc8000fffe1ff */
[----:B------:R-:W-:Y:S02]  /*0a50*/  USHF.L.U32 UR9, UR8, 0xb, URZ ;  /* 0x0000000b08097899 */ /* 0x000fe400080006ff */
[----:B------:R-:W-:Y:S02]  /*0a60*/  USHF.L.U32 UR8, UR8, 0x1, URZ ;  /* 0x0000000108087899 */ /* 0x000fe400080006ff */
[----:B----4-:R-:W-:Y:S02]  /*0a70*/  ULEA UR6, UR5, UR6, 0x18 ;  /* 0x0000000605067291 */ /* 0x010fe4000f8ec0ff */
[----:B------:R-:W-:-:S04]  /*0a80*/  UIADD3 UR4, UPT, UPT, -UR4, 0x100000, URZ ;  /* 0x0010000004047890 */ /* 0x000fc8000fffe1ff */
[----:B------:R-:W-:Y:S02]  /*0a90*/  USHF.L.U32 UR5, UR4, 0xb, URZ ;  /* 0x0000000b04057899 */ /* 0x000fe400080006ff */
[----:B------:R-:W-:Y:S01]  /*0aa0*/  USHF.L.U32 UR4, UR4, 0x1, URZ ;  /* 0x0000000104047899 */ /* 0x000fe200080006ff */
[----:B------:R-:W2:Y:S03]  /*0ab0*/  FENCE.VIEW.ASYNC.S ;  /* 0x00000000000073c6 */ /* 0x000ea60000000000 */
[----:B--2---:R4:W2:Y:S08]  /*0ac0*/  SYNCS.EXCH.64 URZ, [UR6+0x70], UR8 ;  /* 0x0000700806ff75b2 */ /* 0x0048b00008000100 */
[----:B------:R4:W3:Y:S01]  /*0ad0*/  SYNCS.EXCH.64 URZ, [UR6+0x80], UR4 ;  /* 0x0000800406ff75b2 */ /* 0x0008e20008000100 */
[----:B------:R4:W1:Y:S01]  /*0ae0*/  SYNCS.EXCH.64 URZ, [UR6+0x78], UR8 ;  /* 0x0000780806ff75b2 */ /* 0x0008620008000100 */
[----:B------:R4:W1:Y:S02]  /*0af0*/  SYNCS.EXCH.64 URZ, [UR6+0x88], UR4 ;  /* 0x0000880406ff75b2 */ /* 0x0008640008000100 */
[----:B----4-:R-:W-:Y:S01]  /*0b00*/  NOP ;  /* 0x0000000000007918 */ /* 0x010fe20000000000 */
.L_x_12:
[----:B------:R-:W4:Y:S01]  /*0b10*/  SHFL.IDX PT, R0, R140, RZ, 0x1f ;  /* 0x00001fff8c007589 */ /* 0x000f2200000e0000 */
[----:B------:R-:W-:Y:S01]  /*0b20*/  NOP ;  /* 0x0000000000007918 */ /* 0x000fe20000000000 */
[----:B----4-:R-:W-:-:S13]  /*0b30*/  ISETP.NE.AND P0, PT, R0, 0x5, PT ;  /* 0x000000050000780c */ /* 0x010fda0003f05270 */
[----:B------:R-:W-:Y:S05]  /*0b40*/  @P0 BRA `(.L_x_13) ;  /* 0x0000000000400947 */ /* 0x000fea0003800000 */
[----:B------:R-:W4:Y:S01]  /*0b50*/  S2UR UR5, SR_CgaCtaId ;  /* 0x00000000000579c3 */ /* 0x000f220000008800 */
[----:B--23--:R-:W-:Y:S01]  /*0b60*/  UMOV UR4, 0x400 ;  /* 0x0000040000047882 */ /* 0x00cfe20000000000 */
        /* <DEDUP_REMOVED lines=9> */
[----:B----4-:R-:W-:Y:S01]  /*0c00*/  ULEA UR4, UR5, UR4, 0x18 ;  /* 0x0000000405047291 */ /* 0x010fe2000f8ec0ff */
[----:B------:R-:W2:Y:S11]  /*0c10*/  FENCE.VIEW.ASYNC.S ;  /* 0x00000000000073c6 */ /* 0x000eb60000000000 */
[----:B--2---:R4:W2:Y:S01]  /*0c20*/  SYNCS.EXCH.64 URZ, [UR4+0x90], UR6 ;  /* 0x0000900604ff75b2 */ /* 0x0048a20008000100 */
[----:B------:R4:W3:Y:S02]  /*0c30*/  SYNCS.EXCH.64 URZ, [UR4+0x98], UR8 ;  /* 0x0000980804ff75b2 */ /* 0x0008e40008000100 */
[----:B----4-:R-:W-:Y:S01]  /*0c40*/  NOP ;  /* 0x0000000000007918 */ /* 0x010fe20000000000 */
.L_x_13:
[----:B------:R-:W4:Y:S01]  /*0c50*/  SHFL.IDX PT, R0, R140, RZ, 0x1f ;  /* 0x00001fff8c007589 */ /* 0x000f2200000e0000 */
[----:B------:R-:W-:Y:S01]  /*0c60*/  ISETP.NE.OR P1, PT, RZ, UR21, !P1 ;  /* 0x00000015ff007c0c */ /* 0x000fe2000cf25670 */
[----:B------:R-:W-:Y:S01]  /*0c70*/  NOP ;  /* 0x0000000000007918 */ /* 0x000fe20000000000 */
[----:B----4-:R-:W-:-:S13]  /*0c80*/  ISETP.NE.AND P0, PT, R0, 0x3, PT ;  /* 0x000000030000780c */ /* 0x010fda0003f05270 */
[----:B------:R-:W-:Y:S05]  /*0c90*/  @P0 BRA `(.L_x_14) ;  /* 0x0000000000380947 */ /* 0x000fea0003800000 */
[----:B------:R-:W4:Y:S01]  /*0ca0*/  S2UR UR5, SR_CgaCtaId ;  /* 0x00000000000579c3 */ /* 0x000f220000008800 */
[----:B--23--:R-:W-:Y:S01]  /*0cb0*/  UMOV UR4, 0x400 ;  /* 0x0000040000047882 */ /* 0x00cfe20000000000 */
[----:B------:R-:W-:Y:S01]  /*0cc0*/  UMOV UR6, 0x20 ;  /* 0x0000002000067882 */ /* 0x000fe20000000000 */
[----:B------:R-:W-:Y:S01]  /*0cd0*/  ELECT P0, URZ, PT ;  /* 0x0000000000ff782f */ /* 0x000fe20003800000 */
[----:B------:R-:W-:-:S04]  /*0ce0*/  UIADD3 UR6, UPT, UPT, -UR6, 0x100000, URZ ;  /* 0x0010000006067890 */ /* 0x000fc8000fffe1ff */
[----:B------:R-:W-:Y:S02]  /*0cf0*/  USHF.L.U32 UR7, UR6, 0xb, URZ ;  /* 0x0000000b06077899 */ /* 0x000fe400080006ff */
[----:B------:R-:W-:Y:S02]  /*0d00*/  USHF.L.U32 UR6, UR6, 0x1, URZ ;  /* 0x0000000106067899 */ /* 0x000fe400080006ff */
[----:B----4-:R-:W-:Y:S01]  /*0d10*/  ULEA UR4, UR5, UR4, 0x18 ;  /* 0x0000000405047291 */ /* 0x010fe2000f8ec0ff */
[----:B------:R-:W2:Y:S11]  /*0d20*/  FENCE.VIEW.ASYNC.S ;  /* 0x00000000000073c6 */ /* 0x000eb60000000000 */
[----:B--2---:R4:W2:Y:S01]  /*0d30*/  SYNCS.EXCH.64 URZ, [UR4+0xa0], UR6 ;  /* 0x0000a00604ff75b2 */ /* 0x0048a20008000100 */
[----:B------:R4:W3:Y:S01]  /*0d40*/  SYNCS.EXCH.64 URZ, [UR4+0xb0], UR6 ;  /* 0x0000b00604ff75b2 */ /* 0x0008e20008000100 */
[----:B------:R4:W1:Y:S01]  /*0d50*/  SYNCS.EXCH.64 URZ, [UR4+0xa8], UR6 ;  /* 0x0000a80604ff75b2 */ /* 0x0008620008000100 */
[----:B------:R4:W1:Y:S02]  /*0d60*/  SYNCS.EXCH.64 URZ, [UR4+0xb8], UR6 ;  /* 0x0000b80604ff75b2 */ /* 0x0008640008000100 */
[----:B----4-:R-:W-:Y:S01]  /*0d70*/  NOP ;  /* 0x0000000000007918 */ /* 0x010fe20000000000 */
.L_x_14:
[----:B--23--:R-:W2:Y:S01]  /*0d80*/  S2UR UR7, SR_CgaCtaId ;  /* 0x00000000000779c3 */ /* 0x00cea20000008800 */
[----:B------:R-:W-:Y:S01]  /*0d90*/  VOTEU.ALL UP0, P1 ;  /* 0x0000000000ff7886 */ /* 0x000fe20000800000 */
[----:B------:R-:W-:Y:S01]  /*0da0*/  UMOV UR4, 0x100 ;  /* 0x0000010000047882 */ /* 0x000fe20000000000 */
[----:B------:R-:W-:Y:S01]  /*0db0*/  NOP ;  /* 0x0000000000007918 */ /* 0x000fe20000000000 */
[----:B-1----:R-:W-:Y:S01]  /*0dc0*/  LOP3.LUT R3, R152, 0x1f, RZ, 0xc0, !PT ;  /* 0x0000001f98037812 */ /* 0x002fe200078ec0ff */
[----:B------:R-:W-:Y:S01]  /*0dd0*/  UISETP.NE.AND UP5, UPT, UR21, URZ, UPT ;  /* 0x000000ff1500728c */ /* 0x000fe2000bfa5270 */
[----:B------:R-:W-:Y:S01]  /*0de0*/  @!UP0 UMOV UR6, 0x400 ;  /* 0x0000040000068882 */ /* 0x000fe20000000000 */
[----:B------:R-:W-:-:S04]  /*0df0*/  @!UP0 UIADD3 UR4, UPT, UPT, -UR4, 0x100000, URZ ;  /* 0x0010000004048890 */ /* 0x000fc8000fffe1ff */
[----:B------:R-:W-:Y:S02]  /*0e00*/  @!UP0 USHF.L.U32 UR5, UR4, 0xb, URZ ;  /* 0x0000000b04058899 */ /* 0x000fe400080006ff */
[----:B------:R-:W-:Y:S02]  /*0e10*/  @!UP0 USHF.L.U32 UR4, UR4, 0x1, URZ ;  /* 0x0000000104048899 */ /* 0x000fe400080006ff */
[----:B--2---:R-:W-:Y:S01]  /*0e20*/  @!UP0 ULEA UR6, UR7, UR6, 0x18 ;  /* 0x0000000607068291 */ /* 0x004fe2000f8ec0ff */
[----:B------:R-:W1:Y:S01]  /*0e30*/  LDCU UR7, c[0x0][0x36c] ;  /* 0x00006d80ff0777ac */ /* 0x000e620008000800 */
[----:B------:R-:W-:Y:S01]  /*0e40*/  VOTEU.ALL UP0, P1 ;  /* 0x0000000000ff7886 */ /* 0x000fe20000800000 */
[----:B------:R-:W2:Y:S09]  /*0e50*/  FENCE.VIEW.ASYNC.S ;  /* 0x00000000000073c6 */ /* 0x000eb20000000000 */
[----:B--2---:R2:W3:Y:S01]  /*0e60*/  @!UP0 SYNCS.EXCH.64 URZ, [UR6+0xc0], UR4 ;  /* 0x0000c00406ff85b2 */ /* 0x0044e20008000100 */
[----:B-1----:R-:W-:-:S09]  /*0e70*/  UISETP.EQ.U32.AND UP6, UPT, UR7, 0x1, UPT ;  /* 0x000000010700788c */ /* 0x002fd2000bfc2070 */
[----:B--2---:R-:W-:Y:S05]  /*0e80*/  BRA.U !UP6, `(.L_x_15) ;  /* 0x000000010e087547 */ /* 0x004fea000b800000 */
[----:B---3--:R-:W-:Y:S01]  /*0e90*/  UCGABAR_ARV ;  /* 0x00000000000079c7 */ /* 0x008fe20008000000 */
[----:B------:R-:W-:Y:S05]  /*0ea0*/  BRA `(.L_x_16) ;  /* 0x0000000000047947 */ /* 0x000fea0003800000 */
.L_x_15:
[----:B---3--:R-:W-:Y:S01]  /*0eb0*/  NOP ;  /* 0x0000000000007918 */ /* 0x008fe20000000000 */
.L_x_16:
[----:B------:R-:W1:Y:S01]  /*0ec0*/  S2UR UR75, SR_CTAID.X ;  /* 0x00000000004b79c3 */ /* 0x000e620000002500 */
[----:B------:R-:W-:-:S05]  /*0ed0*/  CS2R.32 R142, SR_CgaSize ;  /* 0x00000000008e7805 */ /* 0x000fca0000008a00 */
[----:B------:R-:W-:-:S05]  /*0ee0*/  IMAD R142, R142, -0xa0, RZ ;  /* 0xffffff608e8e7824 */ /* 0x000fca00078e02ff */
[----:B------:R-:W-:-:S14]  /*0ef0*/  R2UR UR5, R142 ;  /* 0x000000008e0572ca */ /* 0x000fdc00000e0000 */
[----:B------:R-:W2:Y:S01]  /*0f00*/  LDCU UR5, c[0x0][UR5+0x2b0] ;  /* 0x00005600050577ac */ /* 0x000ea20008000800 */
[----:B------:R-:W-:-:S05]  /*0f10*/  CS2R.32 R142, SR_CgaSize ;  /* 0x00000000008e7805 */ /* 0x000fca0000008a00 */
[----:B------:R-:W-:-:S05]  /*0f20*/  IMAD R142, R142, -0xa0, RZ ;  /* 0xffffff608e8e7824 */ /* 0x000fca00078e02ff */
[----:B------:R-:W-:-:S14]  /*0f30*/  R2UR UR4, R142 ;  /* 0x000000008e0472ca */ /* 0x000fdc00000e0000 */
[----:B------:R-:W3:Y:S01]  /*0f40*/  LDCU UR4, c[0x0][UR4+0x2b4] ;  /* 0x00005680040477ac */ /* 0x000ee20008000800 */
[----:B------:R-:W4:Y:S01]  /*0f50*/  S2UR UR20, SR_CTAID.Y ;  /* 0x00000000001479c3 */ /* 0x000f220000002600 */
[----:B------:R-:W-:-:S05]  /*0f60*/  CS2R.32 R142, SR_CgaSize ;  /* 0x00000000008e7805 */ /* 0x000fca0000008a00 */
[----:B------:R-:W-:-:S05]  /*0f70*/  IMAD R142, R142, -0xa0, RZ ;  /* 0xffffff608e8e7824 */ /* 0x000fca00078e02ff */
[----:B------:R-:W-:-:S14]  /*0f80*/  R2UR UR7, R142 ;  /* 0x000000008e0772ca */ /* 0x000fdc00000e0000 */
[----:B------:R-:W3:Y:S01]  /*0f90*/  LDCU UR7, c[0x0][UR7+0x2a0] ;  /* 0x00005400070777ac */ /* 0x000ee20008000800 */
[----:B------:R-:W-:-:S05]  /*0fa0*/  CS2R.32 R142, SR_CgaSize ;  /* 0x00000000008e7805 */ /* 0x000fca0000008a00 */
[----:B------:R-:W-:-:S05]  /*0fb0*/  IMAD R142, R142, -0xa0, RZ ;  /* 0xffffff608e8e7824 */ /* 0x000fca00078e02ff */
[----:B------:R-:W-:-:S14]  /*0fc0*/  R2UR UR8, R142 ;  /* 0x000000008e0872ca */ /* 0x000fdc00000e0000 */
[----:B------:R-:W3:Y:S01]  /*0fd0*/  LDCU UR8, c[0x0][UR8+0x2a4] ;  /* 0x00005480080877ac */ /* 0x000ee20008000800 */
[----:B------:R-:W3:Y:S01]  /*0fe0*/  S2UR UR9, SR_CgaCtaId ;  /* 0x00000000000979c3 */ /* 0x000ee20000008800 */
[----:B------:R-:W-:Y:S01]  /*0ff0*/  UISETP.GT.U32.AND UP0, UPT, UR76, 0xffff, UPT ;  /* 0x0000ffff4c00788c */ /* 0x000fe2000bf04070 */
[----:B------:R-:W3:Y:S01]  /*1000*/  LDCU UR22, c[0x0][0xf24] ;  /* 0x0001e480ff1677ac */ /* 0x000ee20008000800 */
[----:B------:R-:W3:Y:S01]  /*1010*/  LDCU UR45, c[0x0][0xf24] ;  /* 0x0001e480ff2d77ac */ /* 0x000ee20008000800 */
[----:B-1----:R-:W-:Y:S01]  /*1020*/  I2FP.F32.U32 R2, UR75 ;  /* 0x0000004b00027c45 */ /* 0x002fe20008201000 */
[----:B------:R-:W1:Y:S04]  /*1030*/  LDCU UR25, c[0x0][0xf30] ;  /* 0x0001e600ff1977ac */ /* 0x000e680008000800 */
[----:B--2---:R-:W-:Y:S01]  /*1040*/  FMUL R2, R2, UR5 ;  /* 0x0000000502027c20 */ /* 0x004fe20008400000 */
[----:B------:R-:W-:Y:S01]  /*1050*/  USEL UR59, UR76, 0xffff, !UP0 ;  /* 0x0000ffff4c3b7887 */ /* 0x000fe2000c000000 */
[----:B----4-:R-:W-:Y:S01]  /*1060*/  I2FP.F32.U32 R0, UR20 ;  /* 0x0000001400007c45 */ /* 0x010fe20008201000 */
[----:B------:R-:W-:-:S03]  /*1070*/  UMOV UR28, UR75 ;  /* 0x0000004b001c7c82 */ /* 0x000fc60008000000 */
[----:B------:R-:W2:Y:S01]  /*1080*/  F2I.U32.TRUNC.NTZ R2, R2 ;  /* 0x0000000200027305 */ /* 0x000ea2000020f000 */
[----:B---3--:R-:W-:Y:S01]  /*1090*/  FMUL R0, R0, UR4 ;  /* 0x0000000400007c20 */ /* 0x008fe20008400000 */
[----:B------:R-:W-:Y:S02]  /*10a0*/  USHF.L.U32 UR53, UR9, 0xc, URZ ;  /* 0x0000000c09357899 */ /* 0x000fe400080006ff */
[----:B------:R-:W-:-:S04]  /*10b0*/  USHF.L.U32 UR61, UR9, 0x9, URZ ;  /* 0x00000009093d7899 */ /* 0x000fc800080006ff */
[----:B------:R-:W3:Y:S01]  /*10c0*/  F2I.U32.TRUNC.NTZ R0, R0 ;  /* 0x0000000000007305 */ /* 0x000ee2000020f000 */
[----:B--2---:R-:W-:Y:S02]  /*10d0*/  R2UR UR4, R2 ;  /* 0x00000000020472ca */ /* 0x004fe400000e0000 */
[----:B------:R-:W-:Y:S02]  /*10e0*/  PRMT R2, RZ, 0x7610, R2 ;  /* 0x00007610ff027816 */ /* 0x000fe40000000002 */
[----:B---3--:R-:W-:Y:S02]  /*10f0*/  R2UR UR6, R0 ;  /* 0x00000000000672ca */ /* 0x008fe400000e0000 */
[----:B------:R-:W-:-:S07]  /*1100*/  PRMT R0, RZ, 0x7610, R0 ;  /* 0x00007610ff007816 */ /* 0x000fce0000000000 */
[----:B------:R-:W-:-:S04]  /*1110*/  UIADD3 UR5, UPT, UPT, -UR4, URZ, URZ ;  /* 0x000000ff04057290 */ /* 0x000fc8000fffe1ff */
[----:B------:R-:W-:Y:S02]  /*1120*/  UIMAD UR5, UR7, UR5, UR75 ;  /* 0x00000005070572a4 */ /* 0x000fe4000f8e024b */
[----:B------:R-:W-:-:S04]  /*1130*/  UIADD3 UR4, UPT, UPT, -UR6, URZ, URZ ;  /* 0x000000ff06047290 */ /* 0x000fc8000fffe1ff */
[----:B------:R-:W-:Y:S01]  /*1140*/  IMAD.U32 R142, RZ, RZ, UR5 ;  /* 0x00000005ff8e7e24 */ /* 0x000fe2000f8e00ff */
[----:B------:R-:W-:-:S06]  /*1150*/  UIMAD UR4, UR8, UR4, UR20 ;  /* 0x00000004080472a4 */ /* 0x000fcc000f8e0214 */
[----:B------:R-:W-:Y:S01]  /*1160*/  IMAD.U32 R141, RZ, RZ, UR4 ;  /* 0x00000004ff8d7e24 */ /* 0x000fe2000f8e00ff */
[----:B-1----:R-:W-:Y:S06]  /*1170*/  BRA.U UP5, `(.L_x_17) ;  /* 0x0000000105447547 */ /* 0x002fec000b800000 */
[----:B------:R-:W-:Y:S02]  /*1180*/  R2UR UR4, R141 ;  /* 0x000000008d0472ca */ /* 0x000fe400000e0000 */
[----:B------:R-:W-:-:S11]  /*1190*/  R2UR UR7, R142 ;  /* 0x000000008e0772ca */ /* 0x000fd600000e0000 */
[----:B------:R-:W-:Y:S02]  /*11a0*/  UISETP.NE.AND UP0, UPT, UR4, URZ, UPT ;  /* 0x000000ff0400728c */ /* 0x000fe4000bf05270 */
[----:B------:R-:W-:Y:S02]  /*11b0*/  ULOP3.LUT UR4, UR7, 0x2, URZ, 0x3c, !UPT ;  /* 0x0000000207047892 */ /* 0x000fe4000f8e3cff */
[----:B------:R-:W-:Y:S02]  /*11c0*/  UISETP.GT.U32.AND UP2, UPT, UR7, 0x1, UP0 ;  /* 0x000000010700788c */ /* 0x000fe40008744070 */
[----:B------:R-:W-:Y:S02]  /*11d0*/  UISETP.GT.U32.AND UP0, UPT, UR4, 0x1, UP0 ;  /* 0x000000010400788c */ /* 0x000fe40008704070 */
[----:B------:R-:W-:Y:S02]  /*11e0*/  USEL UR5, URZ, 0x2, UP2 ;  /* 0x00000002ff057887 */ /* 0x000fe40009000000 */
[----:B------:R-:W-:-:S02]  /*11f0*/  USEL UR6, URZ, 0x1, UP2 ;  /* 0x00000001ff067887 */ /* 0x000fc40009000000 */
[----:B------:R-:W-:Y:S02]  /*1200*/  USEL UR4, URZ, 0x4, UP0 ;  /* 0x00000004ff047887 */ /* 0x000fe40008000000 */
[----:B------:R-:W-:Y:S02]  /*1210*/  ULOP3.LUT UR7, UR7, 0xfffffffe, URZ, 0xc0, !UPT ;  /* 0xfffffffe07077892 */ /* 0x000fe4000f8ec0ff */
[----:B------:R-:W-:Y:S02]  /*1220*/  USEL UR8, URZ, 0x8, UP0 ;  /* 0x00000008ff087887 */ /* 0x000fe40008000000 */
[----:B------:R-:W-:-:S03]  /*1230*/  UIADD3 UR4, UPT, UPT, UR4, UR5, UR6 ;  /* 0x0000000504047290 */ /* 0x000fc6000fffe006 */
[----:B------:R-:W-:Y:S01]  /*1240*/  UMOV UR5, 0x3 ;  /* 0x0000000300057882 */ /* 0x000fe20000000000 */
[----:B------:R-:W-:Y:S02]  /*1250*/  UIADD3 UR4, UPT, UPT, UR4, UR8, URZ ;  /* 0x0000000804047290 */ /* 0x000fe4000fffe0ff */
[----:B------:R-:W-:-:S04]  /*1260*/  USHF.L.U32 UR5, UR5, UR7, URZ ;  /* 0x0000000705057299 */ /* 0x000fc800080006ff */
[----:B------:R-:W-:Y:S02]  /*1270*/  IMAD.U32 R0, RZ, RZ, UR4 ;  /* 0x00000004ff007e24 */ /* 0x000fe4000f8e00ff */
[----:B------:R-:W-:-:S07]  /*1280*/  IMAD.U32 R2, RZ, RZ, UR5 ;  /* 0x00000005ff027e24 */ /* 0x000fce000f8e00ff */
.L_x_17:
[----:B------:R-:W1:Y:S01]  /*1290*/  S2UR UR52, SR_CTAID.Z ;  /* 0x00000000003479c3 */ /* 0x000e620000002700 */
[----:B------:R-:W-:Y:S01]  /*12a0*/  UISETP.GE.AND UP0, UPT, UR22, 0x1, UPT ;  /* 0x000000011600788c */ /* 0x000fe2000bf06270 */
[----:B------:R-:W-:-:S08]  /*12b0*/  UMOV UR26, 0x5 ;  /* 0x00000005001a7882 */ /* 0x000fd00000000000 */
[----:B------:R-:W-:Y:S05]  /*12c0*/  BRA.U !UP0, `(.L_x_18) ;  /* 0x0000000108d47547 */ /* 0x000fea000b800000 */
[----:B------:R-:W2:Y:S01]  /*12d0*/  LDCU.128 UR16, c[0x0][0xf10] ;  /* 0x0001e200ff1077ac */ /* 0x000ea20008000c00 */
[----:B------:R-:W3:Y:S01]  /*12e0*/  LDCU UR6, c[0x0][0x370] ;  /* 0x00006e00ff0677ac */ /* 0x000ee20008000800 */
[----:B------:R-:W4:Y:S01]  /*12f0*/  LDCU UR7, c[0x0][0x374] ;  /* 0x00006e80ff0777ac */ /* 0x000f220008000800 */
[----:B------:R-:W1:Y:S01]  /*1300*/  LDCU UR23, c[0x0][0xf0c] ;  /* 0x0001e180ff1777ac */ /* 0x000e620008000800 */
[----:B------:R-:W1:Y:S01]  /*1310*/  LDCU UR24, c[0x0][0xf20] ;  /* 0x0001e400ff1877ac */ /* 0x000e620008000800 */
[----:B------:R-:W1:Y:S01]  /*1320*/  LDCU.64 UR8, c[0x0][0xf28] ;  /* 0x0001e500ff0877ac */ /* 0x000e620008000a00 */
[----:B--2---:R-:W-:Y:S02]  /*1330*/  UISETP.NE.AND UP3, UPT, UR18, 0x1, UPT ;  /* 0x000000011200788c */ /* 0x004fe4000bf65270 */
[----:B----4-:R-:W-:Y:S02]  /*1340*/  UIMAD.WIDE.U32 UR10, UR7, UR19, URZ ;  /* 0x00000013070a72a5 */ /* 0x010fe4000f8e00ff */
[----:B---3--:R-:W-:-:S02]  /*1350*/  UIMAD.WIDE.U32 UR12, UR6, UR16, URZ ;  /* 0x00000010060c72a5 */ /* 0x008fc4000f8e00ff */
[----:B-1----:R-:W-:Y:S02]  /*1360*/  UISETP.NE.AND UP0, UPT, UR23, 0x1, UPT ;  /* 0x000000011700788c */ /* 0x002fe4000bf05270 */
[----:B------:R-:W-:Y:S01]  /*1370*/  UIMAD.WIDE.U32 UR4, UR28, UR16, URZ ;  /* 0x000000101c0472a5 */ /* 0x000fe2000f8e00ff */
[----:B------:R-:W-:Y:S02]  /*1380*/  UMOV UR10, UR11 ;  /* 0x0000000b000a7c82 */ /* 0x000fe40008000000 */
[----:B------:R-:W-:Y:S01]  /*1390*/  UMOV UR12, UR13 ;  /* 0x0000000d000c7c82 */ /* 0x000fe20008000000 */
[----:B------:R-:W-:Y:S02]  /*13a0*/  @UP3 USHF.R.U32.HI UR7, URZ, UR24, UR10 ;  /* 0x00000018ff073299 */ /* 0x000fe4000801160a */
[----:B------:R-:W-:Y:S01]  /*13b0*/  UISETP.NE.AND UP2, UPT, UR22, 0x1, UPT ;  /* 0x000000011600788c */ /* 0x000fe2000bf45270 */
[----:B------:R-:W-:Y:S02]  /*13c0*/  UMOV UR4, UR5 ;  /* 0x0000000500047c82 */ /* 0x000fe40008000000 */
[----:B------:R-:W-:-:S02]  /*13d0*/  @UP0 USHF.R.U32.HI UR6, URZ, UR17, UR12 ;  /* 0x00000011ff060299 */ /* 0x000fc4000801160c */
[----:B------:R-:W-:Y:S02]  /*13e0*/  USHF.R.U32.HI UR4, URZ, UR17, UR4 ;  /* 0x00000011ff047299 */ /* 0x000fe40008011604 */
[----:B------:R-:W-:Y:S02]  /*13f0*/  UIMAD.WIDE.U32 UR12, UR20, UR19, URZ ;  /* 0x00000013140c72a5 */ /* 0x000fe4000f8e00ff */
[----:B------:R-:W-:Y:S02]  /*1400*/  UIMAD.WIDE.U32 UR10, UR7, UR8, URZ ;  /* 0x00000008070a72a5 */ /* 0x000fe4000f8e00ff */
[----:B------:R-:W-:Y:S02]  /*1410*/  UIMAD.WIDE.U32 UR14, UR6, UR8, URZ ;  /* 0x00000008060e72a5 */ /* 0x000fe4000f8e00ff */
[----:B------:R-:W-:-:S03]  /*1420*/  USEL UR5, UR28, UR4, !UP0 ;  /* 0x000000041c057287 */ /* 0x000fc6000c000000 */
[----:B------:R-:W-:Y:S01]  /*1430*/  UMOV UR4, UR13 ;  /* 0x0000000d00047c82 */ /* 0x000fe20008000000 */
[----:B------:R-:W-:Y:S01]  /*1440*/  UMOV UR10, UR11 ;  /* 0x0000000b000a7c82 */ /* 0x000fe20008000000 */
[----:B------:R-:W-:Y:S02]  /*1450*/  USHF.R.U32.HI UR4, URZ, UR24, UR4 ;  /* 0x00000018ff047299 */ /* 0x000fe40008011604 */
[----:B------:R-:W-:Y:S01]  /*1460*/  @UP2 USHF.R.U32.HI UR7, URZ, UR9, UR10 ;  /* 0x00000009ff072299 */ /* 0x000fe2000801160a */
[----:B------:R-:W-:Y:S01]  /*1470*/  UMOV UR14, UR15 ;  /* 0x0000000f000e7c82 */ /* 0x000fe20008000000 */
[----:B------:R-:W-:Y:S02]  /*1480*/  USEL UR4, UR20, UR4, !UP3 ;  /* 0x0000000414047287 */ /* 0x000fe4000d800000 */
[----:B------:R-:W-:Y:S02]  /*1490*/  @UP2 USHF.R.U32.HI UR6, URZ, UR9, UR14 ;  /* 0x00000009ff062299 */ /* 0x000fe4000801160e */
[----:B------:R-:W-:-:S02]  /*14a0*/  UIMAD UR7, UR7, UR22, URZ ;  /* 0x00000016070772a4 */ /* 0x000fc4000f8e02ff */
[----:B------:R-:W-:Y:S02]  /*14b0*/  UIMAD UR12, UR6, UR22, URZ ;  /* 0x00000016060c72a4 */ /* 0x000fe4000f8e02ff */
[----:B------:R-:W-:Y:S02]  /*14c0*/  UISETP.GE.AND UP0, UPT, UR4, UR7, UPT ;  /* 0x000000070400728c */ /* 0x000fe4000bf06270 */
[----:B------:R-:W-:Y:S02]  /*14d0*/  UIMAD.WIDE.U32 UR10, UR4, UR8, URZ ;  /* 0x00000008040a72a5 */ /* 0x000fe4000f8e00ff */
[----:B------:R-:W-:Y:S02]  /*14e0*/  UISETP.GE.OR UP0, UPT, UR5, UR12, UP0 ;  /* 0x0000000c0500728c */ /* 0x000fe40008706670 */
[----:B------:R-:W-:Y:S02]  /*14f0*/  UIMAD.WIDE.U32 UR12, UR5, UR8, URZ ;  /* 0x00000008050c72a5 */ /* 0x000fe4000f8e00ff */
[----:B------:R-:W-:Y:S01]  /*1500*/  UIADD3 UR10, UPT, UPT, -UR4, URZ, URZ ;  /* 0x000000ff040a7290 */ /* 0x000fe2000fffe1ff */
[----:B------:R-:W-:Y:S01]  /*1510*/  UMOV UR8, UR11 ;  /* 0x0000000b00087c82 */ /* 0x000fe20008000000 */
[----:B------:R-:W-:-:S02]  /*1520*/  UIADD3 UR11, UPT, UPT, -UR5, URZ, URZ ;  /* 0x000000ff050b7290 */ /* 0x000fc4000fffe1ff */
[----:B------:R-:W-:-:S03]  /*1530*/  USHF.R.U32.HI UR8, URZ, UR9, UR8 ;  /* 0x00000009ff087299 */ /* 0x000fc60008011608 */
[----:B------:R-:W-:Y:S01]  /*1540*/  @!UP0 UMOV UR7, UR13 ;  /* 0x0000000d00078c82 */ /* 0x000fe20008000000 */
[----:B------:R-:W-:Y:S02]  /*1550*/  UIMAD UR20, UR18, UR10, UR20 ;  /* 0x0000000a121472a4 */ /* 0x000fe4000f8e0214 */
[----:B------:R-:W-:Y:S02]  /*1560*/  USEL UR8, UR4, UR8, !UP2 ;  /* 0x0000000804087287 */ /* 0x000fe4000d000000 */
[----:B------:R-:W-:Y:S02]  /*1570*/  @!UP0 USHF.R.U32.HI UR7, URZ, UR9, UR7 ;  /* 0x00000009ff078299 */ /* 0x000fe40008011607 */
[----:B------:R-:W-:Y:S02]  /*1580*/  UIADD3 UR9, UPT, UPT, -UR8, URZ, URZ ;  /* 0x000000ff08097290 */ /* 0x000fe4000fffe1ff */
[----:B------:R-:W-:Y:S02]  /*1590*/  @!UP0 USEL UR7, UR5, UR7, !UP2 ;  /* 0x0000000705078287 */ /* 0x000fe4000d000000 */
[----:B------:R-:W-:-:S02]  /*15a0*/  UIMAD UR9, UR22, UR9, UR4 ;  /* 0x00000009160972a4 */ /* 0x000fc4000f8e0204 */
[----:B------:R-:W-:Y:S02]  /*15b0*/  @!UP0 UIADD3 UR8, UPT, UPT, UR8, -UR7, URZ ;  /* 0x8000000708088290 */ /* 0x000fe4000fffe0ff */
[----:B------:R-:W-:Y:S02]  /*15c0*/  @!UP0 UIMAD UR6, UR9, UR6, UR7 ;  /* 0x00000006090682a4 */ /* 0x000fe4000f8e0207 */
[----:B------:R-:W-:Y:S02]  /*15d0*/  @!UP0 UIMAD UR4, UR8, UR22, UR5 ;  /* 0x00000016080482a4 */ /* 0x000fe4000f8e0205 */
[----:B------:R-:W-:Y:S02]  /*15e0*/  UIMAD UR28, UR23, UR11, UR28 ;  /* 0x0000000b171c72a4 */ /* 0x000fe4000f8e021c */
[----:B------:R-:W-:Y:S01]  /*15f0*/  UIMAD UR20, UR4, UR18, UR20 ;  /* 0x00000012041472a4 */ /* 0x000fe2000f8e0214 */
[----:B------:R-:W-:Y:S02]  /*1600*/  @!UP0 UMOV UR5, UR6 ;  /* 0x0000000600058c82 */ /* 0x000fe40008000000 */
[----:B------:R-:W-:-:S12]  /*1610*/  UIMAD UR28, UR5, UR23, UR28 ;  /* 0x00000017051c72a4 */ /* 0x000fd8000f8e021c */
.L_x_18:
[----:B------:R-:W-:Y:S02]  /*1620*/  UISETP.NE.AND UP2, UPT, UR25, 0x1, UPT ;  /* 0x000000011900788c */ /* 0x000fe4000bf45270 */
[----:B------:R-:W-:Y:S02]  /*1630*/  USHF.L.U32 UR4, UR75, 0x7, URZ ;  /* 0x000000074b047899 */ /* 0x000fe400080006ff */
[----:B------:R-:W-:Y:S02]  /*1640*/  ULOP3.LUT UR61, UR61, 0x600, URZ, 0xc0, !UPT ;  /* 0x000006003d3d7892 */ /* 0x000fe4000f8ec0ff */
[----:B------:R-:W-:Y:S02]  /*1650*/  ULOP3.LUT UR59, UR59, 0xffff, URZ, 0xc0, !UPT ;  /* 0x0000ffff3b3b7892 */ /* 0x000fe4000f8ec0ff */
[----:B------:R-:W-:Y:S02]  /*1660*/  UISETP.NE.AND UP0, UPT, UR21, 0x2, UPT ;  /* 0x000000021500788c */ /* 0x000fe4000bf05270 */
[----:B------:R-:W-:-:S02]  /*1670*/  ULOP3.LUT UR53, UR53, 0x2000, URZ, 0xc0, !UPT ;  /* 0x0000200035357892 */ /* 0x000fc4000f8ec0ff */
[----:B------:R-:W-:Y:S02]  /*1680*/  ULOP3.LUT UR73, UR4, 0x80, URZ, 0xc0, !UPT ;  /* 0x0000008004497892 */ /* 0x000fe4000f8ec0ff */
[----:B------:R-:W-:Y:S02]  /*1690*/  USHF.R.U32.HI UR60, URZ, 0xa, UR61 ;  /* 0x0000000aff3c7899 */ /* 0x000fe4000801163d */
[----:B------:R-:W-:Y:S01]  /*16a0*/  USHF.L.U32 UR59, UR26, UR59, URZ ;  /* 0x0000003b1a3b7299 */ /* 0x000fe200080006ff */
[----:B------:R-:W-:Y:S11]  /*16b0*/  BRA.U UP2, `(.L_x_19) ;  /* 0x0000000102407547 */ /* 0x000ff6000b800000 */
[----:B------:R-:W2:Y:S01]  /*16c0*/  LDCU.128 UR8, c[0x0][0xf10] ;  /* 0x0001e200ff0877ac */ /* 0x000ea20008000c00 */
[----:B------:R-:W3:Y:S01]  /*16d0*/  LDCU UR12, c[0x0][0xf0c] ;  /* 0x0001e180ff0c77ac */ /* 0x000ee20008000800 */
[----:B------:R-:W4:Y:S01]  /*16e0*/  LDCU UR13, c[0x0][0xf20] ;  /* 0x0001e400ff0d77ac */ /* 0x000f220008000800 */
[----:B--2---:R-:W-:Y:S02]  /*16f0*/  UIMAD.WIDE.U32 UR4, UR28, UR8, URZ ;  /* 0x000000081c0472a5 */ /* 0x004fe4000f8e00ff */
[----:B------:R-:W-:Y:S02]  /*1700*/  UIMAD.WIDE.U32 UR6, UR20, UR11, URZ ;  /* 0x0000000b140672a5 */ /* 0x000fe4000f8e00ff */
[----:B---3--:R-:W-:Y:S02]  /*1710*/  UISETP.NE.AND UP2, UPT, UR12, 0x1, UPT ;  /* 0x000000010c00788c */ /* 0x008fe4000bf45270 */
[----:B------:R-:W-:-:S03]  /*1720*/  USHF.R.U32.HI UR5, URZ, UR9, UR5 ;  /* 0x00000009ff057299 */ /* 0x000fc60008011605 */
[----:B------:R-:W-:Y:S01]  /*1730*/  UMOV UR4, UR7 ;  /* 0x0000000700047c82 */ /* 0x000fe20008000000 */
[----:B------:R-:W-:Y:S02]  /*1740*/  USEL UR5, UR28, UR5, !UP2 ;  /* 0x000000051c057287 */ /* 0x000fe4000d000000 */
[----:B------:R-:W-:Y:S02]  /*1750*/  UISETP.NE.AND UP2, UPT, UR10, 0x1, UPT ;  /* 0x000000010a00788c */ /* 0x000fe4000bf45270 */
[----:B----4-:R-:W-:-:S04]  /*1760*/  USHF.R.U32.HI UR4, URZ, UR13, UR4 ;  /* 0x0000000dff047299 */ /* 0x010fc80008011604 */
[----:B------:R-:W-:-:S04]  /*1770*/  USEL UR4, UR20, UR4, !UP2 ;  /* 0x0000000414047287 */ /* 0x000fc8000d000000 */
[----:B------:R-:W-:Y:S02]  /*1780*/  UIADD3 UR6, UPT, UPT, UR5, -UR4, URZ ;  /* 0x8000000405067290 */ /* 0x000fe4000fffe0ff */
[----:B------:R-:W-:Y:S02]  /*1790*/  UIADD3 UR4, UPT, UPT, -UR5, UR4, URZ ;  /* 0x0000000405047290 */ /* 0x000fe4000fffe1ff */
[----:B------:R-:W-:Y:S02]  /*17a0*/  UIMAD UR20, UR6, UR10, UR20 ;  /* 0x0000000a061472a4 */ /* 0x000fe4000f8e0214 */
[----:B------:R-:W-:-:S12]  /*17b0*/  UIMAD UR28, UR4, UR12, UR28 ;  /* 0x0000000c041c72a4 */ /* 0x000fd8000f8e021c */
.L_x_19:
[----:B------:R-:W-:Y:S05]  /*17c0*/  BRA.U !UP6, `(.L_x_20) ;  /* 0x000000010e0c7547 */ /* 0x000fea000b800000 */
[----:B------:R-:W-:Y:S01]  /*17d0*/  UCGABAR_WAIT ;  /* 0x0000000000007dc7 */ /* 0x000fe20008000000 */
[----:B------:R-:W-:Y:S01]  /*17e0*/  CCTL.IVALL ;  /* 0x00000000ff00798f */ /* 0x000fe20002000000 */
[----:B------:R-:W-:Y:S05]  /*17f0*/  BRA `(.L_x_21) ;  /* 0x0000000000047947 */ /* 0x000fea0003800000 */
.L_x_20:
[----:B------:R-:W-:Y:S06]  /*1800*/  BAR.SYNC.DEFER_BLOCKING 0x0 ;  /* 0x0000000000007b1d */ /* 0x000fec0000010000 */
.L_x_21:
[----:B------:R-:W-:Y:S05]  /*1810*/  BRA.U UP0, `(.L_x_22) ;  /* 0x0000001500c87547 */ /* 0x000fea000b800000 */
[----:B------:R-:W2:Y:S01]  /*1820*/  LDCU UR6, c[0x0][0x38c] ;  /* 0x00007180ff0677ac */ /* 0x000ea20008000800 */
[----:B------:R-:W3:Y:S01]  /*1830*/  S2UR UR7, SR_CgaCtaId ;  /* 0x00000000000779c3 */ /* 0x000ee20000008800 */
[----:B------:R-:W-:Y:S01]  /*1840*/  PLOP3.LUT P2, PT, PT, PT, UP4, 0x80, 0x8 ;  /* 0x000000000008781c */ /* 0x000fe20003f4f048 */
[----:B------:R-:W-:Y:S01]  /*1850*/  IMAD.MOV.U32 R12, RZ, RZ, 0x1 ;  /* 0x00000001ff0c7424 */ /* 0x000fe200078e00ff */
[----:B------:R-:W-:Y:S01]  /*1860*/  UMOV UR15, 0x400 ;  /* 0x00000400000f7882 */ /* 0x000fe20000000000 */
[----:B------:R-:W-:Y:S01]  /*1870*/  UISETP.NE.AND UP1, UPT, UR21, URZ, UPT ;  /* 0x000000ff1500728c */ /* 0x000fe2000bf25270 */
[----:B------:R-:W-:Y:S02]  /*1880*/  ISETP.NE.AND P3, PT, R3, RZ, P4 ;  /* 0x000000ff0300720c */ /* 0x000fe40002765270 */
[----:B------:R-:W-:Y:S02]  /*1890*/  CS2R R10, SRZ ;  /* 0x00000000000a7805 */ /* 0x000fe4000001ff00 */
[----:B------:R-:W-:Y:S01]  /*18a0*/  PLOP3.LUT P2, PT, P2, PT, PT, 0x8, 0x80 ;  /* 0x000000000080781c */ /* 0x000fe2000174e170 */
[----:B------:R-:W-:Y:S01]  /*18b0*/  IMAD.MOV.U32 R9, RZ, RZ, RZ ;  /* 0x000000ffff097224 */ /* 0x000fe200078e00ff */
[----:B------:R-:W4:Y:S01]  /*18c0*/  LDCU UR67, c[0x0][0x370] ;  /* 0x00006e00ff4377ac */ /* 0x000f220008000800 */
[----:B------:R-:W-:Y:S01]  /*18d0*/  IMAD.MOV.U32 R8, RZ, RZ, 0x1 ;  /* 0x00000001ff087424 */ /* 0x000fe200078e00ff */
[----:B------:R-:W1:Y:S01]  /*18e0*/  LDCU.64 UR54, c[0x0][0x348] ;  /* 0x00006900ff3677ac */ /* 0x000e620008000a00 */
[----:B--2---:R-:W-:-:S02]  /*18f0*/  UIADD3 UR5, UPT, UPT, UR6, 0xff, URZ ;  /* 0x000000ff06057890 */ /* 0x004fc4000fffe0ff */
[----:B------:R-:W-:Y:S02]  /*1900*/  ULEA.HI UR72, UR53, UR73, URZ, 0x19 ;  /* 0x0000004935487291 */ /* 0x000fe4000f8fc8ff */
[----:B------:R-:W-:Y:S02]  /*1910*/  USHF.R.S32.HI UR4, URZ, 0x1f, UR5 ;  /* 0x0000001fff047899 */ /* 0x000fe40008011405 */
[----:B------:R-:W-:Y:S02]  /*1920*/  UIADD3 UR74, UPT, UPT, UR6, 0x1fe, URZ ;  /* 0x000001fe064a7890 */ /* 0x000fe4000fffe0ff */
[----:B------:R-:W-:Y:S02]  /*1930*/  ULEA.HI UR4, UR4, UR5, URZ, 0x8 ;  /* 0x0000000504047291 */ /* 0x000fe4000f8f40ff */
[----:B---3--:R-:W-:Y:S02]  /*1940*/  ULEA UR15, UR7, UR15, 0x18 ;  /* 0x0000000f070f7291 */ /* 0x008fe4000f8ec0ff */
[----:B------:R-:W-:-:S02]  /*1950*/  USHF.R.S32.HI UR69, URZ, 0x8, UR4 ;  /* 0x00000008ff457899 */ /* 0x000fc40008011404 */
[----:B------:R-:W-:Y:S02]  /*1960*/  UIADD3 UR4, UPT, UPT, UR6, -0x1, URZ ;  /* 0xffffffff06047890 */ /* 0x000fe4000fffe0ff */
[----:B------:R-:W-:Y:S02]  /*1970*/  UISETP.LT.U32.AND UP0, UPT, UR69, 0x2, UPT ;  /* 0x000000024500788c */ /* 0x000fe4000bf01070 */
[----:B------:R-:W-:Y:S02]  /*1980*/  UISETP.GE.U32.AND UP2, UPT, UR4, -0x1ff, UPT ;  /* 0xfffffe010400788c */ /* 0x000fe4000bf46070 */
[----:B------:R-:W-:Y:S01]  /*1990*/  USEL UR68, UR69, 0x2, UP0 ;  /* 0x0000000245447887 */ /* 0x000fe20008000000 */
[----:B------:R-:W2:Y:S03]  /*19a0*/  LDCU UR66, c[0x0][0x374] ;  /* 0x00006e80ff4277ac */ /* 0x000ea60008000800 */
[----:B------:R-:W-:-:S02]  /*19b0*/  UIADD3 UR4, UPT, UPT, UR68, -0x1, URZ ;  /* 0xffffffff44047890 */ /* 0x000fc4000fffe0ff */
[----:B------:R-:W-:-:S03]  /*19c0*/  USEL UR58, UR58, 0x2, UP1 ;  /* 0x000000023a3a7887 */ /* 0x000fc60008800000 */
[----:B------:R-:W-:Y:S02]  /*19d0*/  @UP2 UIADD3 UR4, UPT, UPT, UR68, URZ, URZ ;  /* 0x000000ff44042290 */ /* 0x000fe4000fffe0ff */
[----:B------:R-:W-:Y:S02]  /*19e0*/  UIADD3 UR63, UPT, UPT, UR15, 0x31000, UR61 ;  /* 0x000310000f3f7890 */ /* 0x000fe4000fffe03d */
[----:B------:R-:W-:Y:S02]  /*19f0*/  UIADD3 UR71, UPT, UPT, UR69, -UR68, URZ ;  /* 0x8000004445477290 */ /* 0x000fe4000fffe0ff */
[----:B------:R-:W-:Y:S02]  /*1a00*/  UIADD3 UR62, UPT, UPT, UR4, 0x1, URZ ;  /* 0x00000001043e7890 */ /* 0x000fe4000fffe0ff */
[----:B------:R-:W-:Y:S01]  /*1a10*/  UIADD3 UR70, UPT, UPT, -UR4, URZ, URZ ;  /* 0x000000ff04467290 */ /* 0x000fe2000fffe1ff */
[----:B-1--4-:R-:W-:-:S11]  /*1a20*/  UMOV UR29, URZ ;  /* 0x000000ff001d7c82 */ /* 0x012fd60008000000 */
.L_x_46:
[----:B-1----:R-:W1:Y:S02]  /*1a30*/  S2UR UR4, SR_CgaCtaId ;  /* 0x00000000000479c3 */ /* 0x002e640000008800 */
[----:B-1----:R-:W-:-:S09]  /*1a40*/  UISETP.NE.AND UP0, UPT, UR4, URZ, UPT ;  /* 0x000000ff0400728c */ /* 0x002fd2000bf05270 */
[----:B---3--:R-:W-:Y:S05]  /*1a50*/  BRA.U UP0, `(.L_x_23) ;  /* 0x0000000100287547 */ /* 0x008fea000b800000 */
[----:B------:R-:W-:Y:S02]  /*1a60*/  LEA R0, R9, UR15, 0x3 ;  /* 0x0000000f09007c11 */ /* 0x000fe4000f8e18ff */
[----:B------:R-:W-:-:S04]  /*1a70*/  SHF.L.U32 R3, R8, 0x1f, RZ ;  /* 0x0000001f08037819 */ /* 0x000fc800000006ff */
[----:B------:R-:W1:Y:S02]  /*1a80*/  SYNCS.PHASECHK.TRANS64.TRYWAIT P0, [R0+URZ+0xb0], R3 ;  /* 0x0000b003000075a7 */ /* 0x000e6400080011ff */
[----:B-1----:R-:W-:Y:S05]  /*1a90*/  @!P0 BRA `(.L_x_24) ;  /* 0x000000b4000c8947 */ /* 0x002fea0003800000 */
.L_x_149:
[----:B------:R3:W-:Y:S01]  /*1aa0*/  SYNCS.ARRIVE.TRANS64.A1T0 RZ, [R0+URZ+0xa0], RZ ;  /* 0x0000a0ff00ff79a7 */ /* 0x0007e200081000ff */
[----:B------:R-:W-:-:S05]  /*1ab0*/  VIADD R9, R9, 0x1 ;  /* 0x0000000109097836 */ /* 0x000fca0000000000 */
[----:B------:R-:W-:-:S04]  /*1ac0*/  ISETP.NE.AND P0, PT, R9, 0x2, PT ;  /* 0x000000020900780c */ /* 0x000fc80003f05270 */
[----:B-1----:R-:W-:Y:S02]  /*1ad0*/  SEL R3, RZ, 0x1, P0 ;  /* 0x00000001ff037807 */ /* 0x002fe40000000000 */
[----:B------:R-:W-:Y:S02]  /*1ae0*/  SEL R9, R9, RZ, P0 ;  /* 0x000000ff09097207 */ /* 0x000fe40000000000 */
[----:B------:R-:W-:Y:S02]  /*1af0*/  LOP3.LUT R8, R8, R3, RZ, 0x3c, !PT ;  /* 0x0000000308087212 */ /* 0x000fe400078e3cff */
.L_x_23:
[----:B------:R-:W-:Y:S01]  /*1b00*/  ULEA UR4, UR29, UR15, 0x3 ;  /* 0x0000000f1d047291 */ /* 0x000fe2000f8e18ff */
[----:B---3--:R-:W-:Y:S01]  /*1b10*/  SHF.L.U32 R0, R12, 0x1f, RZ ;  /* 0x0000001f0c007819 */ /* 0x008fe200000006ff */
[----:B------:R-:W-:Y:S02]  /*1b20*/  UISETP.GE.U32.AND UP0, UPT, UR74, 0x1ff, UPT ;  /* 0x000001ff4a00788c */ /* 0x000fe4000bf06070 */
[----:B------:R-:W-:Y:S02]  /*1b30*/  ULEA UR35, UR20, UR72, 0x8 ;  /* 0x0000004814237291 */ /* 0x000fe4000f8e40ff */
[----:B------:R-:W-:Y:S01]  /*1b40*/  ULEA UR19, UR20, UR76, 0x1 ;  /* 0x0000004c14137291 */ /* 0x000fe2000f8e08ff */
[----:B------:R-:W-:Y:S02]  /*1b50*/  UMOV UR14, URZ ;  /* 0x000000ff000e7c82 */ /* 0x000fe40008000000 */
[----:B------:R1:W3:Y:S01]  /*1b60*/  SYNCS.PHASECHK.TRANS64.TRYWAIT P1, [UR4+0x10], R0 ;  /* 0x00001000ff0075a7 */ /* 0x0002e20008021104 */
[----:B------:R-:W-:-:S04]  /*1b70*/  ULEA.HI UR4, UR28, UR28, URZ, 0x1 ;  /* 0x0000001c1c047291 */ /* 0x000fc8000f8f08ff */
[----:B------:R-:W-:Y:S02]  /*1b80*/  USHF.L.U32 UR51, UR4, 0x7, URZ ;  /* 0x0000000704337899 */ /* 0x000fe400080006ff */
[----:B------:R-:W-:Y:S02]  /*1b90*/  ULOP3.LUT UR12, UR4, 0xfffffffe, URZ, 0xc0, !UPT ;  /* 0xfffffffe040c7892 */ /* 0x000fe4000f8ec0ff */
[----:B------:R-:W-:Y:S02]  /*1ba0*/  ULOP3.LUT UR51, UR73, 0xffffff00, UR51, 0xf8, !UPT ;  /* 0xffffff0049337892 */ /* 0x000fe4000f8ef833 */
[----:B------:R-:W-:Y:S01]  /*1bb0*/  ULOP3.LUT UR12, UR12, 0x1, UR75, 0xf8, !UPT ;  /* 0x000000010c0c7892 */ /* 0x000fe2000f8ef84b */
[----:B------:R-:W-:Y:S11]  /*1bc0*/  BRA.U !UP0, `(.L_x_25) ;  /* 0x0000000508647547 */ /* 0x000ff6000b800000 */
[----:B------:R-:W-:Y:S01]  /*1bd0*/  UMOV UR37, UR70 ;  /* 0x0000004600257c82 */ /* 0x000fe20008000000 */
[----:B------:R-:W-:Y:S01]  /*1be0*/  UMOV UR5, UR29 ;  /* 0x0000001d00057c82 */ /* 0x000fe20008000000 */
[----:B------:R-:W-:Y:S01]  /*1bf0*/  UMOV UR42, 0x80 ;  /* 0x00000080002a7882 */ /* 0x000fe20000000000 */
[----:B------:R-:W-:Y:S01]  /*1c00*/  UMOV UR11, URZ ;  /* 0x000000ff000b7c82 */ /* 0x000fe20008000000 */
[----:B------:R-:W-:-:S05]  /*1c10*/  UMOV UR20, UR60 ;  /* 0x0000003c00147c82 */ /* 0x000fca0008000000 */
.L_x_33:
[----:B------:R-:W-:Y:S01]  /*1c20*/  ULEA UR6, UR5, UR15, 0x3 ;  /* 0x0000000f05067291 */ /* 0x000fe2000f8e18ff */
[----:B---3--:R-:W-:Y:S01]  /*1c30*/  @P4 MOV R2, 0x21800 ;  /* 0x0002180000024802 */ /* 0x008fe20000000f00 */
[----:B--23--:R-:W-:Y:S10]  /*1c40*/  @P1 BRA `(.L_x_26) ;  /* 0x00000000000c1947 */ /* 0x00cff40003800000 */
[----:B------:R-:W-:-:S04]  /*1c50*/  SHF.L.U32 R3, R12, 0x1f, RZ ;  /* 0x0000001f0c037819 */ /* 0x000fc800000006ff */
[----:B------:R-:W3:Y:S02]  /*1c60*/  SYNCS.PHASECHK.TRANS64.TRYWAIT P0, [UR6+0x10], R3 ;  /* 0x00001003ff0075a7 */ /* 0x000ee40008001106 */
[----:B---3--:R-:W-:Y:S05]  /*1c70*/  @!P0 BRA `(.L_x_27) ;  /* 0x000000b000a88947 */ /* 0x008fea0003800000 */
.L_x_26:
[----:B------:R3:W-:Y:S01]  /*1c80*/  @P4 SYNCS.ARRIVE.TRANS64 RZ, [UR6], R2 ;  /* 0x00000002ffff49a7 */ /* 0x0007e20008000006 */
[----:B------:R-:W-:Y:S02]  /*1c90*/  ULOP3.LUT UR4, UR58, 0x2, URZ, 0xfc, !UPT ;  /* 0x000000023a047892 */ /* 0x000fe4000f8efcff */
[----:B------:R-:W-:Y:S02]  /*1ca0*/  UIADD3 UR37, UPT, UPT, UR37, 0x1, URZ ;  /* 0x0000000125257890 */ /* 0x000fe4000fffe0ff */
[----:B------:R-:W-:Y:S02]  /*1cb0*/  UISETP.NE.AND UP0, UPT, UR4, 0x2, UPT ;  /* 0x000000020400788c */ /* 0x000fe4000bf05270 */
[----:B------:R-:W-:-:S07]  /*1cc0*/  UISETP.NE.AND UP4, UPT, UR37, 0x1, UPT ;  /* 0x000000012500788c */ /* 0x000fce000bf85270 */
[----:B------:R-:W-:Y:S05]  /*1cd0*/  BRA.U UP0, `(.L_x_28) ;  /* 0x0000000100047547 */ /* 0x000fea000b800000 */
[----:B--2---:R-:W-:Y:S05]  /*1ce0*/  BPT.TRAP 0x1 ;  /* 0x000000040000795c */ /* 0x004fea0000300000 */
.L_x_28:
[----:B------:R-:W-:Y:S04]  /*1cf0*/  BSSY.RECONVERGENT B0, `(.L_x_29) ;  /* 0x0000003000007945 */ /* 0x000fe80003800200 */
[----:B------:R-:W-:Y:S05]  /*1d00*/  @!P3 BRA `(.L_x_30) ;  /* 0x000000000004b947 */ /* 0x000fea0003800000 */
[----:B--2---:R-:W-:Y:S05]  /*1d10*/  BPT.TRAP 0x1 ;  /* 0x000000040000795c */ /* 0x004fea0000300000 */
.L_x_30:
[----:B--2---:R-:W-:Y:S05]  /*1d20*/  BSYNC.RECONVERGENT B0 ;  /* 0x0000000000007941 */ /* 0x004fea0003800200 */
.L_x_29:
[----:B------:R-:W-:Y:S01]  /*1d30*/  UIADD3 UR4, UPT, UPT, UR5, 0x1, URZ ;  /* 0x0000000105047890 */ /* 0x000fe2000fffe0ff */
[----:B------:R-:W-:Y:S01]  /*1d40*/  BSSY.RECONVERGENT B0, `(.L_x_31) ;  /* 0x000003b000007945 */ /* 0x000fe20003800200 */
[----:B------:R-:W-:Y:S02]  /*1d50*/  ELECT P0, URZ, PT ;  /* 0x0000000000ff782f */ /* 0x000fe40003800000 */
[----:B------:R-:W-:-:S04]  /*1d60*/  UISETP.NE.AND UP0, UPT, UR4, 0x2, UPT ;  /* 0x000000020400788c */ /* 0x000fc8000bf05270 */
[----:B------:R-:W-:Y:S02]  /*1d70*/  USEL UR7, URZ, 0x1, UP0 ;  /* 0x00000001ff077887 */ /* 0x000fe40008000000 */
[----:B------:R-:W-:-:S04]  /*1d80*/  USEL UR29, UR4, URZ, UP0 ;  /* 0x000000ff041d7287 */ /* 0x000fc80008000000 */
[----:B------:R-:W-:Y:S01]  /*1d90*/  ULEA UR4, UR29, UR15, 0x3 ;  /* 0x0000000f1d047291 */ /* 0x000fe2000f8e18ff */
[----:B------:R-:W-:-:S04]  /*1da0*/  LOP3.LUT R12, R12, UR7, RZ, 0x3c, !PT ;  /* 0x000000070c0c7c12 */ /* 0x000fc8000f8e3cff */
[----:B-1----:R-:W-:-:S04]  /*1db0*/  SHF.L.U32 R0, R12, 0x1f, RZ ;  /* 0x0000001f0c007819 */ /* 0x002fc800000006ff */
[----:B------:R1:W2:Y:S01]  /*1dc0*/  SYNCS.PHASECHK.TRANS64.TRYWAIT P1, [UR4+0x10], R0 ;  /* 0x00001000ff0075a7 */ /* 0x0002a20008021104 */
[----:B------:R-:W-:Y:S05]  /*1dd0*/  @!P0 BRA `(.L_x_32) ;  /* 0x0000000000c48947 */ /* 0x000fea0003800000 */
[----:B------:R-:W-:Y:S02]  /*1de0*/  USHF.L.U32 UR4, UR5, 0xf, URZ ;  /* 0x0000000f05047899 */ /* 0x000fe400080006ff */
[----:B------:R-:W-:Y:S02]  /*1df0*/  UIADD3 UR30, UP3, UPT, UR54, 0x80, URZ ;  /* 0x00000080361e7890 */ /* 0x000fe4000ff7e0ff */
[----:B------:R-:W-:Y:S02]  /*1e00*/  ULOP3.LUT UR24, UR4, UR53, URZ, 0xfc, !UPT ;  /* 0x0000003504187292 */ /* 0x000fe4000f8efcff */
[----:B------:R-:W-:Y:S02]  /*1e10*/  UIADD3 UR40, UPT, UPT, UR15, UR4, URZ ;  /* 0x000000040f287290 */ /* 0x000fe4000fffe0ff */
[----:B------:R-:W-:Y:S02]  /*1e20*/  UIADD3 UR22, UP2, UPT, UR54, 0x180, URZ ;  /* 0x0000018036167890 */ /* 0x000fe4000ff5e0ff */
[----:B------:R-:W-:-:S02]  /*1e30*/  UIADD3 UR24, UPT, UPT, UR15, UR24, URZ ;  /* 0x000000180f187290 */ /* 0x000fc4000fffe0ff */
[----:B------:R-:W-:Y:S02]  /*1e40*/  ULEA UR8, UR5, UR15, 0xa ;  /* 0x0000000f05087291 */ /* 0x000fe4000f8e50ff */
[----:B------:R-:W-:Y:S02]  /*1e50*/  UIADD3 UR46, UP1, UPT, UR54, 0x280, URZ ;  /* 0x00000280362e7890 */ /* 0x000fe4000ff3e0ff */
[----:B------:R-:W-:Y:S02]  /*1e60*/  UIADD3 UR50, UPT, UPT, UR42, -0x80, URZ ;  /* 0xffffff802a327890 */ /* 0x000fe4000fffe0ff */
[----:B------:R-:W-:Y:S02]  /*1e70*/  ULOP3.LUT UR49, UR6, 0xfefffff8, URZ, 0xc0, !UPT ;  /* 0xfefffff806317892 */ /* 0x000fe4000f8ec0ff */
[----:B------:R-:W-:Y:S02]  /*1e80*/  UIADD3.X UR31, UPT, UPT, URZ, UR55, URZ, UP3, !UPT ;  /* 0x00000037ff1f7290 */ /* 0x000fe40009ffe4ff */
[----:B------:R-:W-:-:S02]  /*1e90*/  UIADD3 UR48, UPT, UPT, UR40, 0x10800, URZ ;  /* 0x0001080028307890 */ /* 0x000fc4000fffe0ff */
[----:B------:R-:W-:Y:S02]  /*1ea0*/  ULEA UR16, UR5, UR61, 0xb ;  /* 0x0000003d05107291 */ /* 0x000fe4000f8e58ff */
[----:B------:R-:W-:Y:S02]  /*1eb0*/  UIADD3 UR38, UP0, UPT, UR54, 0x380, URZ ;  /* 0x0000038036267890 */ /* 0x000fe4000ff1e0ff */
[----:B------:R-:W-:Y:S02]  /*1ec0*/  UIADD3 UR40, UPT, UPT, UR40, 0x14800, URZ ;  /* 0x0001480028287890 */ /* 0x000fe4000fffe0ff */
[----:B------:R-:W-:Y:S02]  /*1ed0*/  UIADD3.X UR23, UPT, UPT, URZ, UR55, URZ, UP2, !UPT ;  /* 0x00000037ff177290 */ /* 0x000fe400097fe4ff */
[----:B------:R-:W-:Y:S02]  /*1ee0*/  UIADD3 UR32, UPT, UPT, UR24, 0x20800, URZ ;  /* 0x0002080018207890 */ /* 0x000fe4000fffe0ff */
[----:B------:R-:W-:-:S02]  /*1ef0*/  UPRMT UR4, URZ, 0x5410, UR59 ;  /* 0x00005410ff047896 */ /* 0x000fc4000800003b */
[----:B------:R-:W-:Y:S02]  /*1f00*/  UIADD3 UR24, UPT, UPT, UR24, 0x24800, URZ ;  /* 0x0002480018187890 */ /* 0x000fe4000fffe0ff */
[----:B------:R-:W-:Y:S02]  /*1f10*/  UIADD3.X UR47, UPT, UPT, URZ, UR55, URZ, UP1, !UPT ;  /* 0x00000037ff2f7290 */ /* 0x000fe40008ffe4ff */
[----:B------:R-:W-:Y:S02]  /*1f20*/  UIADD3 UR8, UPT, UPT, UR8, 0x30800, URZ ;  /* 0x0003080008087890 */ /* 0x000fe4000fffe0ff */
[----:B------:R-:W-:Y:S02]  /*1f30*/  UIADD3 UR16, UPT, UPT, UR15, 0x31000, UR16 ;  /* 0x000310000f107890 */ /* 0x000fe4000fffe010 */
[----:B------:R-:W-:Y:S01]  /*1f40*/  UIADD3.X UR39, UPT, UPT, URZ, UR55, URZ, UP0, !UPT ;  /* 0x00000037ff277290 */ /* 0x000fe200087fe4ff */
[----:B------:R-:W-:Y:S01]  /*1f50*/  UMOV UR56, 0x0 ;  /* 0x0000000000387882 */ /* 0x000fe20000000000 */
[----:B------:R-:W-:Y:S01]  /*1f60*/  UMOV UR57, 0x10000000 ;  /* 0x1000000000397882 */ /* 0x000fe20000000000 */
[----:B------:R-:W-:Y:S01]  /*1f70*/  UMOV UR43, UR51 ;  /* 0x00000033002b7c82 */ /* 0x000fe20008000000 */
[----:B------:R-:W-:Y:S01]  /*1f80*/  UMOV UR44, UR52 ;  /* 0x00000034002c7c82 */ /* 0x000fe20008000000 */
[----:B------:R-:W-:Y:S01]  /*1f90*/  UMOV UR41, UR49 ;  /* 0x0000003100297c82 */ /* 0x000fe20008000000 */
[----:B------:R-:W-:Y:S01]  /*1fa0*/  UMOV UR36, UR52 ;  /* 0x0000003400247c82 */ /* 0x000fe20008000000 */
[----:B------:R-:W-:Y:S01]  /*1fb0*/  UMOV UR33, UR49 ;  /* 0x0000003100217c82 */ /* 0x000fe20008000000 */
[----:B------:R-:W-:Y:S01]  /*1fc0*/  UMOV UR34, UR50 ;  /* 0x0000003200227c82 */ /* 0x000fe20008000000 */
[----:B------:R4:W-:Y:S01]  /*1fd0*/  UTMALDG.3D.2CTA [UR48], [UR30], desc[UR56] ;  /* 0x000038301e0075b4 */ /* 0x0009e20008211000 */
[----:B------:R-:W-:Y:S01]  /*1fe0*/  UMOV UR26, UR42 ;  /* 0x0000002a001a7c82 */ /* 0x000fe20008000000 */
[----:B------:R-:W-:Y:S01]  /*1ff0*/  UMOV UR27, UR35 ;  /* 0x00000023001b7c82 */ /* 0x000fe20008000000 */
[----:B------:R-:W-:Y:S01]  /*2000*/  UMOV UR28, UR52 ;  /* 0x00000034001c7c82 */ /* 0x000fe20008000000 */
[----:B------:R-:W-:Y:S01]  /*2010*/  UMOV UR10, URZ ;  /* 0x000000ff000a7c82 */ /* 0x000fe20008000000 */
[----:B------:R-:W-:Y:S01]  /*2020*/  UMOV UR25, UR49 ;  /* 0x0000003100197c82 */ /* 0x000fe20008000000 */
[----:B------:R-:W-:Y:S01]  /*2030*/  UMOV UR13, UR52 ;  /* 0x00000034000d7c82 */ /* 0x000fe20008000000 */
[----:B------:R-:W-:Y:S01]  /*2040*/  UMOV UR9, UR49 ;  /* 0x0000003100097c82 */ /* 0x000fe20008000000 */
[----:B------:R4:W-:Y:S01]  /*2050*/  UTMALDG.3D.2CTA [UR40], [UR30], desc[UR56] ;  /* 0x000038281e0075b4 */ /* 0x0009e20008211000 */
[----:B------:R-:W-:Y:S01]  /*2060*/  UMOV UR7, 0xf0000 ;  /* 0x000f000000077882 */ /* 0x000fe20000000000 */
[----:B------:R-:W-:Y:S01]  /*2070*/  UMOV UR21, UR52 ;  /* 0x0000003400157c82 */ /* 0x000fe20008000000 */
[----:B------:R-:W-:Y:S01]  /*2080*/  UMOV UR17, UR49 ;  /* 0x0000003100117c82 */ /* 0x000fe20008000000 */
[----:B------:R-:W-:Y:S01]  /*2090*/  UMOV UR18, UR10 ;  /* 0x0000000a00127c82 */ /* 0x000fe20008000000 */
[----:B------:R4:W-:Y:S01]  /*20a0*/  UTMALDG.3D.MULTICAST.2CTA [UR32], [UR22], UR4, desc[UR56] ;  /* 0x00003820160073b4 */ /* 0x0009e20008211804 */
[----:B------:R4:W-:Y:S01]  /*20b0*/  UTMALDG.3D.MULTICAST.2CTA [UR24], [UR22], UR4, desc[UR56] ;  /* 0x00003818160073b4 */ /* 0x0009e20008211804 */
[----:B------:R4:W-:Y:S01]  /*20c0*/  UTMALDG.4D.2CTA [UR8], [UR46], desc[UR56] ;  /* 0x000038082e0075b4 */ /* 0x0009e20008219000 */
[----:B------:R4:W-:Y:S02]  /*20d0*/  UTMALDG.4D.MULTICAST.2CTA [UR16], [UR38], UR7, desc[UR56] ;  /* 0x00003810260073b4 */ /* 0x0009e40008219807 */
[----:B----4-:R-:W-:Y:S01]  /*20e0*/  NOP ;  /* 0x0000000000007918 */ /* 0x010fe20000000000 */
.L_x_32:
[----:B------:R-:W-:Y:S05]  /*20f0*/  BSYNC.RECONVERGENT B0 ;  /* 0x0000000000007941 */ /* 0x000fea0003800200 */
.L_x_31:
[----:B------:R-:W-:Y:S02]  /*2100*/  UIADD3 UR42, UPT, UPT, UR42, 0x100, URZ ;  /* 0x000001002a2a7890 */ /* 0x000fe4000fffe0ff */
[----:B------:R-:W-:Y:S02]  /*2110*/  UIADD3 UR20, UPT, UPT, UR20, 0x2, URZ ;  /* 0x0000000214147890 */ /* 0x000fe4000fffe0ff */
[----:B------:R-:W-:Y:S01]  /*2120*/  UIADD3 UR11, UPT, UPT, UR11, 0x2, URZ ;  /* 0x000000020b0b7890 */ /* 0x000fe2000fffe0ff */
[----:B------:R-:W-:Y:S01]  /*2130*/  UMOV UR5, UR29 ;  /* 0x0000001d00057c82 */ /* 0x000fe20008000000 */
[----:B------:R-:W-:Y:S01]  /*2140*/  UMOV UR14, UR62 ;  /* 0x0000003e000e7c82 */ /* 0x000fe20008000000 */
[----:B------:R-:W-:Y:S09]  /*2150*/  BRA.U UP4, `(.L_x_33) ;  /* 0xfffffff904b07547 */ /* 0x000ff2000b83ffff */
.L_x_25:
[----:B------:R-:W-:Y:S01]  /*2160*/  ULEA UR4, UR29, UR15, 0x3 ;  /* 0x0000000f1d047291 */ /* 0x000fe2000f8e18ff */
[----:B-1----:R-:W-:Y:S01]  /*2170*/  SHF.L.U32 R0, R12, 0x1f, RZ ;  /* 0x0000001f0c007819 */ /* 0x002fe200000006ff */
[----:B------:R-:W-:Y:S01]  /*2180*/  @!P2 SYNCS.ARRIVE.TRANS64.A1T0 RZ, [UR15+0x68], RZ ;  /* 0x000068ffffffa9a7 */ /* 0x000fe2000810000f */
[----:B------:R-:W-:-:S06]  /*2190*/  UISETP.GT.AND UP0, UPT, UR69, UR68, UPT ;  /* 0x000000444500728c */ /* 0x000fcc000bf04270 */
[----:B--23--:R1:W2:Y:S03]  /*21a0*/  SYNCS.PHASECHK.TRANS64.TRYWAIT P1, [UR4+0x10], R0 ;  /* 0x00001000ff0075a7 */ /* 0x00c2a60008021104 */
[----:B------:R-:W-:Y:S05]  /*21b0*/  BRA.U !UP0, `(.L_x_34) ;  /* 0x0000000508507547 */ /* 0x000fea000b800000 */
[----:B------:R-:W-:Y:S01]  /*21c0*/  UIADD3 UR37, UPT, UPT, UR71, UR14, URZ ;  /* 0x0000000e47257290 */ /* 0x000fe2000fffe0ff */
[----:B------:R-:W-:-:S11]  /*21d0*/  UMOV UR6, UR29 ;  /* 0x0000001d00067c82 */ /* 0x000fd60008000000 */
.L_x_42:
[----:B------:R-:W-:Y:S01]  /*21e0*/  ULEA UR7, UR6, UR15, 0x3 ;  /* 0x0000000f06077291 */ /* 0x000fe2000f8e18ff */
[----:B--2---:R-:W-:Y:S01]  /*21f0*/  @P4 MOV R2, 0x21800 ;  /* 0x0002180000024802 */ /* 0x004fe20000000f00 */
[----:B--23--:R-:W-:Y:S10]  /*2200*/  @P1 BRA `(.L_x_35) ;  /* 0x00000000000c1947 */ /* 0x00cff40003800000 */
[----:B------:R-:W-:-:S04]  /*2210*/  SHF.L.U32 R3, R12, 0x1f, RZ ;  /* 0x0000001f0c037819 */ /* 0x000fc800000006ff */
[----:B------:R-:W2:Y:S02]  /*2220*/  SYNCS.PHASECHK.TRANS64.TRYWAIT P0, [UR7+0x10], R3 ;  /* 0x00001003ff0075a7 */ /* 0x000ea40008001107 */
[----:B--2---:R-:W-:Y:S05]  /*2230*/  @!P0 BRA `(.L_x_36) ;  /* 0x000000ac00508947 */ /* 0x004fea0003800000 */
.L_x_35:
[----:B------:R2:W-:Y:S01]  /*2240*/  @P4 SYNCS.ARRIVE.TRANS64 RZ, [UR7], R2 ;  /* 0x00000002ffff49a7 */ /* 0x0005e20008000007 */
[----:B------:R-:W-:-:S04]  /*2250*/  ULOP3.LUT UR4, UR58, 0x2, URZ, 0xfc, !UPT ;  /* 0x000000023a047892 */ /* 0x000fc8000f8efcff */
[----:B------:R-:W-:-:S09]  /*2260*/  UISETP.NE.AND UP0, UPT, UR4, 0x2, UPT ;  /* 0x000000020400788c */ /* 0x000fd2000bf05270 */
[----:B------:R-:W-:Y:S05]  /*2270*/  BRA.U UP0, `(.L_x_37) ;  /* 0x0000000100047547 */ /* 0x000fea000b800000 */
[----:B------:R-:W-:Y:S05]  /*2280*/  BPT.TRAP 0x1 ;  /* 0x000000040000795c */ /* 0x000fea0000300000 */
.L_x_37:
[----:B------:R-:W-:Y:S04]  /*2290*/  BSSY.RECONVERGENT B0, `(.L_x_38) ;  /* 0x0000003000007945 */ /* 0x000fe80003800200 */
[----:B------:R-:W-:Y:S05]  /*22a0*/  @!P3 BRA `(.L_x_39) ;  /* 0x000000000004b947 */ /* 0x000fea0003800000 */
[----:B------:R-:W-:Y:S05]  /*22b0*/  BPT.TRAP 0x1 ;  /* 0x000000040000795c */ /* 0x000fea0000300000 */
.L_x_39:
[----:B------:R-:W-:Y:S05]  /*22c0*/  BSYNC.RECONVERGENT B0 ;  /* 0x0000000000007941 */ /* 0x000fea0003800200 */
.L_x_38:
        /* <DEDUP_REMOVED lines=9> */
[----:B------:R1:W3:Y:S01]  /*2360*/  SYNCS.PHASECHK.TRANS64.TRYWAIT P1, [UR4+0x10], R0 ;  /* 0x00001000ff0075a7 */ /* 0x0002e20008021104 */
[----:B------:R-:W-:Y:S05]  /*2370*/  @!P0 BRA `(.L_x_41) ;  /* 0x0000000000cc8947 */ /* 0x000fea0003800000 */
[----:B------:R-:W-:Y:S02]  /*2380*/  USHF.L.U32 UR8, UR6, 0xf, URZ ;  /* 0x0000000f06087899 */ /* 0x000fe400080006ff */
[----:B------:R-:W-:Y:S02]  /*2390*/  UIADD3 UR4, UP3, UPT, UR54, 0x80, URZ ;  /* 0x0000008036047890 */ /* 0x000fe4000ff7e0ff */
[----:B------:R-:W-:Y:S02]  /*23a0*/  ULOP3.LUT UR24, UR8, UR53, URZ, 0xfc, !UPT ;  /* 0x0000003508187292 */ /* 0x000fe4000f8efcff */
[----:B------:R-:W-:Y:S02]  /*23b0*/  UIADD3 UR40, UPT, UPT, UR15, UR8, URZ ;  /* 0x000000080f287290 */ /* 0x000fe4000fffe0ff */
[----:B------:R-:W-:Y:S02]  /*23c0*/  USHF.L.U32 UR50, UR14, 0x8, URZ ;  /* 0x000000080e327899 */ /* 0x000fe400080006ff */
[----:B------:R-:W-:-:S02]  /*23d0*/  UIADD3 UR22, UP2, UPT, UR54, 0x180, URZ ;  /* 0x0000018036167890 */ /* 0x000fc4000ff5e0ff */
[----:B------:R-:W-:Y:S02]  /*23e0*/  UIADD3 UR24, UPT, UPT, UR15, UR24, URZ ;  /* 0x000000180f187290 */ /* 0x000fe4000fffe0ff */
[----:B------:R-:W-:Y:S02]  /*23f0*/  ULOP3.LUT UR49, UR7, 0xfefffff8, URZ, 0xc0, !UPT ;  /* 0xfefffff807317892 */ /* 0x000fe4000f8ec0ff */
[----:B------:R-:W-:Y:S02]  /*2400*/  UIADD3.X UR5, UPT, UPT, URZ, UR55, URZ, UP3, !UPT ;  /* 0x00000037ff057290 */ /* 0x000fe40009ffe4ff */
[----:B------:R-:W-:Y:S02]  /*2410*/  UIADD3 UR48, UPT, UPT, UR40, 0x10800, URZ ;  /* 0x0001080028307890 */ /* 0x000fe4000fffe0ff */
[----:B------:R-:W-:Y:S02]  /*2420*/  UIADD3 UR42, UPT, UPT, UR50, 0x80, URZ ;  /* 0x00000080322a7890 */ /* 0x000fe4000fffe0ff */
[----:B------:R-:W-:-:S02]  /*2430*/  UIADD3 UR40, UPT, UPT, UR40, 0x14800, URZ ;  /* 0x0001480028287890 */ /* 0x000fc4000fffe0ff */
[----:B------:R-:W-:Y:S02]  /*2440*/  ULEA UR17, UR6, UR15, 0xa ;  /* 0x0000000f06117291 */ /* 0x000fe4000f8e50ff */
[----:B------:R-:W-:Y:S02]  /*2450*/  UIADD3 UR30, UP1, UPT, UR54, 0x280, URZ ;  /* 0x00000280361e7890 */ /* 0x000fe4000ff3e0ff */
[----:B------:R-:W-:Y:S02]  /*2460*/  UIADD3.X UR23, UPT, UPT, URZ, UR55, URZ, UP2, !UPT ;  /* 0x00000037ff177290 */ /* 0x000fe400097fe4ff */
[----:B------:R-:W-:Y:S02]  /*2470*/  UIADD3 UR32, UPT, UPT, UR24, 0x20800, URZ ;  /* 0x0002080018207890 */ /* 0x000fe4000fffe0ff */
[----:B------:R-:W-:Y:S02]  /*2480*/  UPRMT UR9, URZ, 0x5410, UR59 ;  /* 0x00005410ff097896 */ /* 0x000fe4000800003b */
[----:B------:R-:W-:-:S02]  /*2490*/  UIADD3 UR38, UP0, UPT, UR54, 0x380, URZ ;  /* 0x0000038036267890 */ /* 0x000fc4000ff1e0ff */
[----:B------:R-:W-:Y:S02]  /*24a0*/  USHF.L.U32 UR11, UR14, 0x1, URZ ;  /* 0x000000010e0b7899 */ /* 0x000fe400080006ff */
[----:B------:R-:W-:Y:S02]  /*24b0*/  UIADD3 UR24, UPT, UPT, UR24, 0x24800, URZ ;  /* 0x0002480018187890 */ /* 0x000fe4000fffe0ff */
[----:B------:R-:W-:Y:S02]  /*24c0*/  UIADD3.X UR31, UPT, UPT, URZ, UR55, URZ, UP1, !UPT ;  /* 0x00000037ff1f7290 */ /* 0x000fe40008ffe4ff */
[----:B------:R-:W-:Y:S01]  /*24d0*/  UIADD3 UR8, UPT, UPT, UR17, 0x30800, URZ ;  /* 0x0003080011087890 */ /* 0x000fe2000fffe0ff */
[----:B------:R-:W-:Y:S01]  /*24e0*/  UMOV UR46, 0x0 ;  /* 0x00000000002e7882 */ /* 0x000fe20000000000 */
[----:B------:R-:W-:Y:S01]  /*24f0*/  UMOV UR47, 0x10000000 ;  /* 0x10000000002f7882 */ /* 0x000fe20000000000 */
[----:B------:R-:W-:Y:S01]  /*2500*/  ULEA UR16, UR6, UR63, 0xb ;  /* 0x0000003f06107291 */ /* 0x000fe2000f8e58ff */
[----:B------:R-:W-:Y:S01]  /*2510*/  UTMALDG.3D.2CTA [UR48], [UR4], desc[UR46] ;  /* 0x00002e30040075b4 */ /* 0x000fe20008211000 */
[----:B------:R-:W-:-:S02]  /*2520*/  UIADD3 UR20, UPT, UPT, UR60, UR11, URZ ;  /* 0x0000000b3c147290 */ /* 0x000fc4000fffe0ff */
[----:B------:R-:W-:Y:S01]  /*2530*/  UIADD3.X UR39, UPT, UPT, URZ, UR55, URZ, UP0, !UPT ;  /* 0x00000037ff277290 */ /* 0x000fe200087fe4ff */
[----:B------:R-:W-:Y:S01]  /*2540*/  UMOV UR43, UR51 ;  /* 0x00000033002b7c82 */ /* 0x000fe20008000000 */
        /* <DEDUP_REMOVED lines=8> */
[----:B------:R-:W-:Y:S01]  /*25d0*/  UTMALDG.3D.2CTA [UR40], [UR4], desc[UR46] ;  /* 0x00002e28040075b4 */ /* 0x000fe20008211000 */
[----:B------:R-:W-:Y:S01]  /*25e0*/  UMOV UR26, UR42 ;  /* 0x0000002a001a7c82 */ /* 0x000fe20008000000 */
[----:B------:R-:W-:Y:S01]  /*25f0*/  UMOV UR10, URZ ;  /* 0x000000ff000a7c82 */ /* 0x000fe20008000000 */
[----:B------:R-:W-:Y:S01]  /*2600*/  UMOV UR13, UR52 ;  /* 0x00000034000d7c82 */ /* 0x000fe20008000000 */
[----:B------:R-:W-:Y:S01]  /*2610*/  UMOV UR56, 0xf0000 ;  /* 0x000f000000387882 */ /* 0x000fe20000000000 */
[----:B------:R-:W-:Y:S01]  /*2620*/  UMOV UR21, UR52 ;  /* 0x0000003400157c82 */ /* 0x000fe20008000000 */
[----:B------:R-:W-:Y:S01]  /*2630*/  UMOV UR17, UR49 ;  /* 0x0000003100117c82 */ /* 0x000fe20008000000 */
[----:B------:R-:W-:Y:S01]  /*2640*/  UMOV UR18, UR10 ;  /* 0x0000000a00127c82 */ /* 0x000fe20008000000 */
[----:B------:R-:W-:Y:S01]  /*2650*/  UTMALDG.3D.MULTICAST.2CTA [UR32], [UR22], UR9, desc[UR46] ;  /* 0x00002e20160073b4 */ /* 0x000fe20008211809 */
[----:B------:R4:W-:Y:S02]  /*2660*/  UTMALDG.3D.MULTICAST.2CTA [UR24], [UR22], UR9, desc[UR46] ;  /* 0x00002e18160073b4 */ /* 0x0009e40008211809 */
[----:B----4-:R-:W-:-:S02]  /*2670*/  UMOV UR9, UR49 ;  /* 0x0000003100097c82 */ /* 0x010fc40008000000 */
[----:B------:R4:W-:Y:S01]  /*2680*/  UTMALDG.4D.2CTA [UR8], [UR30], desc[UR46] ;  /* 0x00002e081e0075b4 */ /* 0x0009e20008219000 */
[----:B------:R4:W-:Y:S02]  /*2690*/  UTMALDG.4D.MULTICAST.2CTA [UR16], [UR38], UR56, desc[UR46] ;  /* 0x00002e10260073b4 */ /* 0x0009e40008219838 */
[----:B----4-:R-:W-:Y:S01]  /*26a0*/  NOP ;  /* 0x0000000000007918 */ /* 0x010fe20000000000 */
.L_x_41:
[----:B------:R-:W-:Y:S05]  /*26b0*/  BSYNC.RECONVERGENT B0 ;  /* 0x0000000000007941 */ /* 0x000fea0003800200 */
.L_x_40:
[----:B------:R-:W-:Y:S01]  /*26c0*/  UIADD3 UR14, UPT, UPT, UR14, 0x1, URZ ;  /* 0x000000010e0e7890 */ /* 0x000fe2000fffe0ff */
[----:B------:R-:W-:-:S03]  /*26d0*/  UMOV UR6, UR29 ;  /* 0x0000001d00067c82 */ /* 0x000fc60008000000 */
[----:B------:R-:W-:-:S09]  /*26e0*/  UISETP.NE.AND UP0, UPT, UR14, UR37, UPT ;  /* 0x000000250e00728c */ /* 0x000fd2000bf05270 */
[----:B------:R-:W-:Y:S05]  /*26f0*/  BRA.U UP0, `(.L_x_42) ;  /* 0xfffffff900b87547 */ /* 0x000fea000b83ffff */
.L_x_34:
[C---:B------:R-:W-:Y:S01]  /*2700*/  LEA R3, R11.reuse, UR15, 0x3 ;  /* 0x0000000f0b037c11 */ /* 0x040fe2000f8e18ff */
[----:B------:R-:W-:Y:S01]  /*2710*/  NOP ;  /* 0x0000000000007918 */ /* 0x000fe20000000000 */
[----:B-1----:R-:W-:Y:S02]  /*2720*/  SHF.L.U32 R0, R10, 0x1f, RZ ;  /* 0x0000001f0a007819 */ /* 0x002fe400000006ff */
[----:B------:R-:W-:Y:S02]  /*2730*/  LEA R5, R11, UR15, 0x4 ;  /* 0x0000000f0b057c11 */ /* 0x000fe4000f8e20ff */
[----:B------:R-:W1:Y:S02]  /*2740*/  SYNCS.PHASECHK.TRANS64.TRYWAIT P0, [R3+URZ+0x70], R0 ;  /* 0x00007000030075a7 */ /* 0x000e6400080011ff */
[----:B-1----:R-:W-:Y:S05]  /*2750*/  @!P0 BRA `(.L_x_43) ;  /* 0x000000a800208947 */ /* 0x002fea0003800000 */
.L_x_152:
[----:B------:R-:W4:Y:S01]  /*2760*/  LDS.128 R4, [R5+0xd0] ;  /* 0x0000d00005047984 */ /* 0x000f220000000c00 */
[----:B------:R-:W-:Y:S01]  /*2770*/  UISETP.GE.AND UP0, UPT, UR45, 0x1, UPT ;  /* 0x000000012d00788c */ /* 0x000fe2000bf06270 */
[----:B------:R-:W-:Y:S01]  /*2780*/  @!PT LDS RZ, [RZ] ;  /* 0x00000000fffff984 */ /* 0x000fe20000000800 */
[----:B------:R-:W-:Y:S01]  /*2790*/  @!PT LDS RZ, [RZ] ;  /* 0x00000000fffff984 */ /* 0x000fe20000000800 */
[----:B------:R-:W-:Y:S01]  /*27a0*/  @!PT LDS RZ, [RZ] ;  /* 0x00000000fffff984 */ /* 0x000fe20000000800 */
[----:B------:R-:W-:Y:S01]  /*27b0*/  @!PT LDS RZ, [RZ] ;  /* 0x00000000fffff984 */ /* 0x000fe20000000800 */
[----:B------:R1:W-:Y:S06]  /*27c0*/  MEMBAR.ALL.CTA ;  /* 0x0000000000007992 */ /* 0x0003ec0000008000 */
[----:B-1----:R-:W1:Y:S01]  /*27d0*/  FENCE.VIEW.ASYNC.S ;  /* 0x00000000000073c6 */ /* 0x002e620000000000 */
[----:B----4-:R-:W-:-:S13]  /*27e0*/  LOP3.LUT P0, RZ, R6, 0x1, RZ, 0xc0, !PT ;  /* 0x0000000106ff7812 */ /* 0x010fda000780c0ff */
[----:B-1----:R-:W-:Y:S01]  /*27f0*/  VOTEU.ANY UP1, P0 ;  /* 0x0000000000ff7886 */ /* 0x002fe20000020100 */
[----:B------:R-:W-:-:S13]  /*2800*/  PLOP3.LUT P0, PT, PT, PT, UP1, 0x80, 0x8 ;  /* 0x000000000008781c */ /* 0x000fda0003f0f018 */
[----:B------:R-:W-:Y:S02]  /*2810*/  @P0 LOP3.LUT R0, R5, 0xffff, RZ, 0xc0, !PT ;  /* 0x0000ffff05000812 */ /* 0x000fe400078ec0ff */
[----:B--2---:R-:W-:Y:S02]  /*2820*/  @P0 MOV R2, R4 ;  /* 0x0000000400020202 */ /* 0x004fe40000000f00 */
[----:B------:R-:W-:Y:S01]  /*2830*/  @P0 R2UR UR5, R0 ;  /* 0x00000000000502ca */ /* 0x000fe200000e0000 */
[----:B------:R-:W-:Y:S01]  /*2840*/  VIADD R0, R3, 0x80 ;  /* 0x0000008003007836 */ /* 0x000fe20000000000 */
[----:B------:R-:W-:Y:S02]  /*2850*/  @P0 SHF.R.U32.HI R4, RZ, 0x10, R5 ;  /* 0x00000010ff040819 */ /* 0x000fe40000011605 */
[----:B------:R-:W-:Y:S02]  /*2860*/  @P0 R2UR UR6, R2 ;  /* 0x00000000020602ca */ /* 0x000fe400000e0000 */
[----:B------:R-:W-:-:S02]  /*2870*/  PRMT R0, RZ, 0x654, R0 ;  /* 0x00000654ff007816 */ /* 0x000fc40000000000 */
[----:B------:R-:W-:Y:S02]  /*2880*/  @P0 R2UR UR4, R4 ;  /* 0x00000000040402ca */ /* 0x000fe400000e0000 */
[----:B------:R1:W-:Y:S03]  /*2890*/  SYNCS.ARRIVE.TRANS64.RED.A1T0 RZ, [R0+URZ], RZ ;  /* 0x000000ff00ff79a7 */ /* 0x0003e600081004ff */
[----:B------:R-:W-:-:S04]  /*28a0*/  @UP1 UMOV UR64, UR5 ;  /* 0x0000000500401c82 */ /* 0x000fc80008000000 */
[----:B------:R-:W-:-:S04]  /*28b0*/  @UP1 UMOV UR65, UR6 ;  /* 0x0000000600411c82 */ /* 0x000fc80008000000 */
[----:B------:R-:W-:Y:S01]  /*28c0*/  @UP1 UMOV UR52, UR4 ;  /* 0x0000000400341c82 */ /* 0x000fe20008000000 */
[----:B------:R-:W-:Y:S05]  /*28d0*/  BRA.U !UP0, `(.L_x_44) ;  /* 0x0000000108d47547 */ /* 0x000fea000b800000 */
[----:B------:R-:W2:Y:S01]  /*28e0*/  LDCU.128 UR16, c[0x0][0xf10] ;  /* 0x0001e200ff1077ac */ /* 0x000ea20008000c00 */
[----:B------:R-:W4:Y:S01]  /*28f0*/  LDCU UR22, c[0x0][0xf20] ;  /* 0x0001e400ff1677ac */ /* 0x000f220008000800 */
[----:B------:R-:W3:Y:S01]  /*2900*/  LDCU UR14, c[0x0][0xf0c] ;  /* 0x0001e180ff0e77ac */ /* 0x000ee20008000800 */
[----:B------:R-:W1:Y:S01]  /*2910*/  LDCU.64 UR8, c[0x0][0xf28] ;  /* 0x0001e500ff0877ac */ /* 0x000e620008000a00 */
[----:B------:R-:W-:Y:S02]  /*2920*/  UISETP.NE.AND UP3, UPT, UR45, 0x1, UPT ;  /* 0x000000012d00788c */ /* 0x000fe4000bf65270 */
[----:B--2---:R-:W-:Y:S02]  /*2930*/  UIMAD.WIDE.U32 UR6, UR66, UR19, URZ ;  /* 0x00000013420672a5 */ /* 0x004fe4000f8e00ff */
[----:B------:R-:W-:Y:S02]  /*2940*/  UIMAD.WIDE.U32 UR4, UR67, UR16, URZ ;  /* 0x00000010430472a5 */ /* 0x000fe4000f8e00ff */
[----:B------:R-:W-:-:S02]  /*2950*/  UISETP.NE.AND UP0, UPT, UR18, 0x1, UPT ;  /* 0x000000011200788c */ /* 0x000fc4000bf05270 */
[----:B------:R-:W-:Y:S01]  /*2960*/  UIMAD.WIDE.U32 UR20, UR64, UR19, URZ ;  /* 0x00000013401472a5 */ /* 0x000fe2000f8e00ff */
[----:B------:R-:W-:Y:S02]  /*2970*/  UMOV UR6, UR7 ;  /* 0x0000000700067c82 */ /* 0x000fe40008000000 */
[----:B------:R-:W-:Y:S01]  /*2980*/  UMOV UR4, UR5 ;  /* 0x0000000500047c82 */ /* 0x000fe20008000000 */
[----:B----4-:R-:W-:Y:S02]  /*2990*/  USHF.R.U32.HI UR6, URZ, UR22, UR6 ;  /* 0x00000016ff067299 */ /* 0x010fe40008011606 */
[----:B---3--:R-:W-:Y:S02]  /*29a0*/  UISETP.NE.AND UP2, UPT, UR14, 0x1, UPT ;  /* 0x000000010e00788c */ /* 0x008fe4000bf45270 */
[----:B------:R-:W-:Y:S02]  /*29b0*/  USHF.R.U32.HI UR4, URZ, UR17, UR4 ;  /* 0x00000011ff047299 */ /* 0x000fe40008011604 */
[----:B------:R-:W-:-:S02]  /*29c0*/  USEL UR5, UR66, UR6, !UP0 ;  /* 0x0000000642057287 */ /* 0x000fc4000c000000 */
[----:B------:R-:W-:Y:S02]  /*29d0*/  USEL UR6, UR67, UR4, !UP2 ;  /* 0x0000000443067287 */ /* 0x000fe4000d000000 */
[----:B-1----:R-:W-:Y:S01]  /*29e0*/  UIMAD.WIDE.U32 UR10, UR5, UR8, URZ ;  /* 0x00000008050a72a5 */ /* 0x002fe2000f8e00ff */
[----:B------:R-:W-:Y:S01]  /*29f0*/  UMOV UR4, UR21 ;  /* 0x0000001500047c82 */ /* 0x000fe20008000000 */
[----:B------:R-:W-:Y:S02]  /*2a00*/  UIMAD.WIDE.U32 UR12, UR65, UR16, URZ ;  /* 0x00000010410c72a5 */ /* 0x000fe4000f8e00ff */
[----:B------:R-:W-:-:S03]  /*2a10*/  UIMAD.WIDE.U32 UR20, UR6, UR8, URZ ;  /* 0x00000008061472a5 */ /* 0x000fc6000f8e00ff */
[----:B------:R-:W-:Y:S01]  /*2a20*/  UMOV UR10, UR11 ;  /* 0x0000000b000a7c82 */ /* 0x000fe20008000000 */
[----:B------:R-:W-:Y:S02]  /*2a30*/  USHF.R.U32.HI UR4, URZ, UR22, UR4 ;  /* 0x00000016ff047299 */ /* 0x000fe40008011604 */
[----:B------:R-:W-:Y:S01]  /*2a40*/  @UP3 USHF.R.U32.HI UR5, URZ, UR9, UR10 ;  /* 0x00000009ff053299 */ /* 0x000fe2000801160a */
[----:B------:R-:W-:Y:S01]  /*2a50*/  UMOV UR12, UR13 ;  /* 0x0000000d000c7c82 */ /* 0x000fe20008000000 */
[----:B------:R-:W-:Y:S01]  /*2a60*/  UMOV UR20, UR21 ;  /* 0x0000001500147c82 */ /* 0x000fe20008000000 */
[----:B------:R-:W-:Y:S02]  /*2a70*/  USHF.R.U32.HI UR17, URZ, UR17, UR12 ;  /* 0x00000011ff117299 */ /* 0x000fe4000801160c */
[----:B------:R-:W-:Y:S02]  /*2a80*/  USEL UR4, UR64, UR4, !UP0 ;  /* 0x0000000440047287 */ /* 0x000fe4000c000000 */
[----:B------:R-:W-:-:S02]  /*2a90*/  @UP3 USHF.R.U32.HI UR6, URZ, UR9, UR20 ;  /* 0x00000009ff063299 */ /* 0x000fc40008011614 */
[----:B------:R-:W-:Y:S02]  /*2aa0*/  UIMAD UR7, UR45, UR5, URZ ;  /* 0x000000052d0772a4 */ /* 0x000fe4000f8e02ff */
[----:B------:R-:W-:Y:S02]  /*2ab0*/  USEL UR5, UR65, UR17, !UP2 ;  /* 0x0000001141057287 */ /* 0x000fe4000d000000 */
[----:B------:R-:W-:Y:S02]  /*2ac0*/  UIMAD UR10, UR45, UR6, URZ ;  /* 0x000000062d0a72a4 */ /* 0x000fe4000f8e02ff */
[----:B------:R-:W-:Y:S02]  /*2ad0*/  UISETP.GE.AND UP0, UPT, UR4, UR7, UPT ;  /* 0x000000070400728c */ /* 0x000fe4000bf06270 */
[----:B------:R-:W-:Y:S02]  /*2ae0*/  UIMAD.WIDE.U32 UR12, UR4, UR8, URZ ;  /* 0x00000008040c72a5 */ /* 0x000fe4000f8e00ff */
[----:B------:R-:W-:-:S02]  /*2af0*/  UISETP.GE.OR UP0, UPT, UR5, UR10, UP0 ;  /* 0x0000000a0500728c */ /* 0x000fc40008706670 */
[----:B------:R-:W-:Y:S02]  /*2b00*/  UIMAD.WIDE.U32 UR10, UR5, UR8, URZ ;  /* 0x00000008050a72a5 */ /* 0x000fe4000f8e00ff */
[----:B------:R-:W-:Y:S01]  /*2b10*/  UIADD3 UR12, UPT, UPT, -UR4, URZ, URZ ;  /* 0x000000ff040c7290 */ /* 0x000fe2000fffe1ff */
[----:B------:R-:W-:Y:S01]  /*2b20*/  UMOV UR8, UR13 ;  /* 0x0000000d00087c82 */ /* 0x000fe20008000000 */
[----:B------:R-:W-:Y:S02]  /*2b30*/  UIADD3 UR10, UPT, UPT, -UR5, URZ, URZ ;  /* 0x000000ff050a7290 */ /* 0x000fe4000fffe1ff */
        /* <DEDUP_REMOVED lines=15> */
.L_x_44:
[----:B------:R-:W2:Y:S02]  /*2c30*/  LDCU UR4, c[0x0][0xf30] ;  /* 0x0001e600ff0477ac */ /* 0x000ea40008000800 */
[----:B--2---:R-:W-:-:S09]  /*2c40*/  UISETP.NE.AND UP0, UPT, UR4, 0x1, UPT ;  /* 0x000000010400788c */ /* 0x004fd2000bf05270 */
[----:B------:R-:W-:Y:S05]  /*2c50*/  BRA.U UP0, `(.L_x_45) ;  /* 0x0000000100447547 */ /* 0x000fea000b800000 */
[----:B------:R-:W2:Y:S01]  /*2c60*/  LDCU.128 UR8, c[0x0][0xf10] ;  /* 0x0001e200ff0877ac */ /* 0x000ea20008000c00 */
[----:B------:R-:W4:Y:S01]  /*2c70*/  LDCU UR12, c[0x0][0xf0c] ;  /* 0x0001e180ff0c77ac */ /* 0x000f220008000800 */
[----:B------:R-:W1:Y:S01]  /*2c80*/  LDCU UR13, c[0x0][0xf20] ;  /* 0x0001e400ff0d77ac */ /* 0x000e620008000800 */
[----:B--2---:R-:W-:Y:S02]  /*2c90*/  UIMAD.WIDE.U32 UR6, UR65, UR8, URZ ;  /* 0x00000008410672a5 */ /* 0x004fe4000f8e00ff */
[----:B------:R-:W-:Y:S02]  /*2ca0*/  UIMAD.WIDE.U32 UR4, UR64, UR11, URZ ;  /* 0x0000000b400472a5 */ /* 0x000fe4000f8e00ff */
[----:B----4-:R-:W-:Y:S02]  /*2cb0*/  UISETP.NE.AND UP2, UPT, UR12, 0x1, UPT ;  /* 0x000000010c00788c */ /* 0x010fe4000bf45270 */
[----:B------:R-:W-:Y:S01]  /*2cc0*/  UISETP.NE.AND UP0, UPT, UR10, 0x1, UPT ;  /* 0x000000010a00788c */ /* 0x000fe2000bf05270 */
[----:B------:R-:W-:-:S02]  /*2cd0*/  UMOV UR6, UR7 ;  /* 0x0000000700067c82 */ /* 0x000fc40008000000 */
[----:B------:R-:W-:Y:S01]  /*2ce0*/  UMOV UR4, UR5 ;  /* 0x0000000500047c82 */ /* 0x000fe20008000000 */
[----:B------:R-:W-:Y:S02]  /*2cf0*/  USHF.R.U32.HI UR9, URZ, UR9, UR6 ;  /* 0x00000009ff097299 */ /* 0x000fe40008011606 */
[----:B-1----:R-:W-:Y:S02]  /*2d00*/  USHF.R.U32.HI UR4, URZ, UR13, UR4 ;  /* 0x0000000dff047299 */ /* 0x002fe40008011604 */
[----:B------:R-:W-:Y:S02]  /*2d10*/  USEL UR5, UR65, UR9, !UP2 ;  /* 0x0000000941057287 */ /* 0x000fe4000d000000 */
[----:B------:R-:W-:-:S04]  /*2d20*/  USEL UR4, UR64, UR4, !UP0 ;  /* 0x0000000440047287 */ /* 0x000fc8000c000000 */
[----:B------:R-:W-:Y:S02]  /*2d30*/  UIADD3 UR6, UPT, UPT, UR5, -UR4, URZ ;  /* 0x8000000405067290 */ /* 0x000fe4000fffe0ff */
[----:B------:R-:W-:Y:S02]  /*2d40*/  UIADD3 UR4, UPT, UPT, -UR5, UR4, URZ ;  /* 0x0000000405047290 */ /* 0x000fe4000fffe1ff */
[----:B------:R-:W-:Y:S02]  /*2d50*/  UIMAD UR64, UR6, UR10, UR64 ;  /* 0x0000000a064072a4 */ /* 0x000fe4000f8e0240 */
[----:B------:R-:W-:-:S12]  /*2d60*/  UIMAD UR65, UR4, UR12, UR65 ;  /* 0x0000000c044172a4 */ /* 0x000fd8000f8e0241 */
.L_x_45:
[----:B------:R-:W-:Y:S01]  /*2d70*/  VIADD R11, R11, 0x1 ;  /* 0x000000010b0b7836 */ /* 0x000fe20000000000 */
[----:B------:R-:W-:Y:S02]  /*2d80*/  R2UR UR5, R142 ;  /* 0x000000008e0572ca */ /* 0x000fe400000e0000 */
[----:B------:R-:W-:Y:S02]  /*2d90*/  R2UR UR4, R141 ;  /* 0x000000008d0472ca */ /* 0x000fe400000e0000 */
[C---:B------:R-:W-:Y:S02]  /*2da0*/  ISETP.NE.AND P0, PT, R11.reuse, 0x2, PT ;  /* 0x000000020b00780c */ /* 0x040fe40003f05270 */
[----:B------:R-:W-:Y:S02]  /*2db0*/  PLOP3.LUT P2, PT, PT, PT, PT, 0x80, 0x8 ;  /* 0x000000000008781c */ /* 0x000fe40003f4f070 */
[----:B------:R-:W-:Y:S02]  /*2dc0*/  SEL R3, RZ, 0x1, P0 ;  /* 0x00000001ff037807 */ /* 0x000fe40000000000 */
[----:B------:R-:W-:-:S02]  /*2dd0*/  SEL R11, R11, RZ, P0 ;  /* 0x000000ff0b0b7207 */ /* 0x000fc40000000000 */
[----:B------:R-:W-:Y:S01]  /*2de0*/  LOP3.LUT R10, R10, R3, RZ, 0x3c, !PT ;  /* 0x000000030a0a7212 */ /* 0x000fe200078e3cff */
[----:B------:R-:W-:Y:S02]  /*2df0*/  UIADD3 UR28, UPT, UPT, UR65, UR5, URZ ;  /* 0x00000005411c7290 */ /* 0x000fe4000fffe0ff */
[----:B------:R-:W-:Y:S01]  /*2e00*/  UIADD3 UR20, UPT, UPT, UR64, UR4, URZ ;  /* 0x0000000440147290 */ /* 0x000fe2000fffe0ff */
[----:B------:R-:W-:Y:S11]  /*2e10*/  BRA.U UP1, `(.L_x_46) ;  /* 0xffffffed01047547 */ /* 0x000ff6000b83ffff */
[----:B------:R-:W-:Y:S01]  /*2e20*/  UIADD3 UR15, UPT, UPT, UR15, 0x10, URZ ;  /* 0x000000100f0f7890 */ /* 0x000fe2000fffe0ff */
[----:B------:R-:W-:-:S03]  /*2e30*/  SHF.L.U32 R3, R12, 0x1f, RZ ;  /* 0x0000001f0c037819 */ /* 0x000fc600000006ff */
[----:B------:R-:W-:-:S09]  /*2e40*/  ULEA UR4, UR29, UR15, 0x3 ;  /* 0x0000000f1d047291 */ /* 0x000fd2000f8e18ff */
[----:B------:R-:W2:Y:S02]  /*2e50*/  SYNCS.PHASECHK.TRANS64.TRYWAIT P0, [UR4], R3 ;  /* 0x00000003ff0075a7 */ /* 0x000ea40008001104 */
[----:B--2---:R-:W-:Y:S05]  /*2e60*/  @!P0 BRA `(.L_x_47) ;  /* 0x000000a000708947 */ /* 0x004fea0003800000 */
.L_x_154:
[----:B------:R-:W-:-:S04]  /*2e70*/  UIADD3 UR4, UPT, UPT, UR29, 0x1, URZ ;  /* 0x000000011d047890 */ /* 0x000fc8000fffe0ff */
[----:B------:R-:W-:-:S04]  /*2e80*/  UISETP.NE.AND UP0, UPT, UR4, 0x2, UPT ;  /* 0x000000020400788c */ /* 0x000fc8000bf05270 */
[----:B------:R-:W-:Y:S02]  /*2e90*/  USEL UR5, URZ, 0x1, UP0 ;  /* 0x00000001ff057887 */ /* 0x000fe40008000000 */
[----:B------:R-:W-:-:S04]  /*2ea0*/  USEL UR4, UR4, URZ, UP0 ;  /* 0x000000ff04047287 */ /* 0x000fc80008000000 */
[----:B------:R-:W-:Y:S01]  /*2eb0*/  ULEA UR4, UR4, UR15, 0x3 ;  /* 0x0000000f04047291 */ /* 0x000fe2000f8e18ff */
[----:B-1----:R-:W-:-:S04]  /*2ec0*/  LOP3.LUT R3, R12, UR5, RZ, 0x3c, !PT ;  /* 0x000000050c037c12 */ /* 0x002fc8000f8e3cff */
[----:B------:R-:W-:Y:S01]  /*2ed0*/  SHF.L.U32 R3, R3, 0x1f, RZ ;  /* 0x0000001f03037819 */ /* 0x000fe200000006ff */
[----:B------:R-:W-:-:S07]  /*2ee0*/  IMAD.U32 R0, RZ, RZ, UR4 ;  /* 0x00000004ff007e24 */ /* 0x000fce000f8e00ff */
.L_x_48:
[----:B-1----:R1:W2:Y:S02]  /*2ef0*/  SYNCS.PHASECHK.TRANS64.TRYWAIT P0, [R0+URZ], R3 ;  /* 0x00000003000075a7 */ /* 0x0022a400080011ff */
[----:B--2---:R-:W-:Y:S05]  /*2f00*/  @!P0 NANOSLEEP.SYNCS 0x989680 ;  /* 0x009896800000895d */ /* 0x004fea0003900000 */
[----:B------:R-:W2:Y:S02]  /*2f10*/  @!P0 SYNCS.PHASECHK.TRANS64 P0, [R0+URZ], R3 ;  /* 0x00000003000085a7 */ /* 0x000ea400080010ff */
[----:B--2---:R-:W-:Y:S05]  /*2f20*/  @P0 EXIT ;  /* 0x000000000000094d */ /* 0x004fea0003800000 */
[----:B------:R-:W-:Y:S05]  /*2f30*/  BRA `(.L_x_48) ;  /* 0xfffffffc00ec7947 */ /* 0x000fea000383ffff */
.L_x_22:
[----:B------:R-:W2:Y:S02]  /*2f40*/  S2UR UR4, SR_CgaCtaId ;  /* 0x00000000000479c3 */ /* 0x000ea40000008800 */
[----:B--2---:R-:W-:-:S04]  /*2f50*/  UISETP.NE.AND UP0, UPT, UR4, URZ, UPT ;  /* 0x000000ff0400728c */ /* 0x004fc8000bf05270 */
[----:B------:R-:W-:-:S09]  /*2f60*/  UISETP.NE.OR UP0, UPT, UR21, 0x1, UP0 ;  /* 0x000000011500788c */ /* 0x000fd20008705670 */
[----:B------:R-:W-:Y:S05]  /*2f70*/  BRA.U UP0, `(.L_x_49) ;  /* 0x00000005004c7547 */ /* 0x000fea000b800000 */
[----:B------:R-:W2:Y:S01]  /*2f80*/  S2UR UR5, SR_CgaCtaId ;  /* 0x00000000000579c3 */ /* 0x000ea20000008800 */
[----:B------:R-:W-:Y:S01]  /*2f90*/  UMOV UR4, 0x400 ;  /* 0x0000040000047882 */ /* 0x000fe20000000000 */
[----:B------:R-:W-:Y:S01]  /*2fa0*/  ISETP.GE.U32.AND P2, PT, R3, 0x4, PT ;  /* 0x000000040300780c */ /* 0x000fe20003f46070 */
[----:B------:R-:W-:Y:S01]  /*2fb0*/  IMAD.MOV.U32 R12, RZ, RZ, 0x1 ;  /* 0x00000001ff0c7424 */ /* 0x000fe200078e00ff */
[----:B------:R-:W-:Y:S02]  /*2fc0*/  CS2R R10, SRZ ;  /* 0x00000000000a7805 */ /* 0x000fe4000001ff00 */
[----:B------:R-:W-:Y:S01]  /*2fd0*/  CS2R R8, SRZ ;  /* 0x0000000000087805 */ /* 0x000fe2000001ff00 */
[----:B--2---:R-:W-:-:S03]  /*2fe0*/  ULEA UR6, UR5, UR4, 0x18 ;  /* 0x0000000405067291 */ /* 0x004fc6000f8ec0ff */
[----:B------:R-:W-:-:S09]  /*2ff0*/  UMOV UR5, URZ ;  /* 0x000000ff00057c82 */ /* 0x000fd20008000000 */
.L_x_53:
[----:B------:R-:W-:Y:S02]  /*3000*/  LEA R0, R8, UR6, 0x3 ;  /* 0x0000000608007c11 */ /* 0x000fe4000f8e18ff */
[----:B------:R-:W-:-:S03]  /*3010*/  SHF.L.U32 R5, R9, 0x1f, RZ ;  /* 0x0000001f09057819 */ /* 0x000fc600000006ff */
[----:B------:R-:W-:Y:S01]  /*3020*/  VIADD R4, R0, 0xb0 ;  /* 0x000000b000047836 */ /* 0x000fe20000000000 */
[----:B------:R-:W2:Y:S02]  /*3030*/  SYNCS.PHASECHK.TRANS64.TRYWAIT P0, [R0+URZ+0xa0], R5 ;  /* 0x0000a005000075a7 */ /* 0x000ea400080011ff */
[----:B--2---:R-:W-:Y:S05]  /*3040*/  @!P0 BRA `(.L_x_50) ;  /* 0x000000a000108947 */ /* 0x004fea0003800000 */
.L_x_155:
[----:B------:R-:W-:Y:S01]  /*3050*/  ULEA UR4, UR5, UR6, 0x3 ;  /* 0x0000000605047291 */ /* 0x000fe2000f8e18ff */
[----:B------:R-:W-:Y:S01]  /*3060*/  PRMT R4, RZ, 0x654, R4 ;  /* 0x00000654ff047816 */ /* 0x000fe20000000004 */
[----:B--2---:R-:W-:Y:S01]  /*3070*/  @!P2 IMAD.MOV.U32 R5, RZ, RZ, 0x10 ;  /* 0x00000010ff05a424 */ /* 0x004fe200078e00ff */
[----:B------:R-:W-:Y:S01]  /*3080*/  SHF.L.U32 R7, R12, 0x1f, RZ ;  /* 0x0000001f0c077819 */ /* 0x000fe200000006ff */
[----:B------:R-:W-:Y:S01]  /*3090*/  UIADD3 UR7, UPT, UPT, UR4, 0x70, URZ ;  /* 0x0000007004077890 */ /* 0x000fe2000fffe0ff */
[----:B------:R2:W-:Y:S05]  /*30a0*/  SYNCS.ARRIVE.TRANS64.RED.A1T0 RZ, [R4+URZ], RZ ;  /* 0x000000ff04ff79a7 */ /* 0x0005ea00081004ff */
[----:B------:R-:W-:Y:S01]  /*30b0*/  IMAD.U32 R0, RZ, RZ, UR7 ;  /* 0x00000007ff007e24 */ /* 0x000fe2000f8e00ff */
[----:B------:R-:W3:Y:S04]  /*30c0*/  SYNCS.PHASECHK.TRANS64.TRYWAIT P0, [UR4+0x80], R7 ;  /* 0x00008007ff0075a7 */ /* 0x000ee80008001104 */
[----:B------:R-:W-:Y:S01]  /*30d0*/  PRMT R13, R3, 0x654, R0 ;  /* 0x00000654030d7816 */ /* 0x000fe20000000000 */
[----:B--23--:R-:W-:Y:S06]  /*30e0*/  @!P0 BRA `(.L_x_51) ;  /* 0x0000009c00fc8947 */ /* 0x00cfec0003800000 */
.L_x_157:
[----:B------:R-:W-:Y:S01]  /*30f0*/  ULEA UR8, UR5, UR6, 0x4 ;  /* 0x0000000605087291 */ /* 0x000fe2000f8e20ff */
[----:B------:R-:W-:Y:S01]  /*3100*/  SEL R2, R13, R2, !P2 ;  /* 0x000000020d027207 */ /* 0x000fe20005000000 */
[----:B------:R-:W-:Y:S01]  /*3110*/  UIADD3 UR9, UPT, UPT, UR4, 0x70, URZ ;  /* 0x0000007004097890 */ /* 0x000fe2000fffe0ff */
[----:B--2---:R-:W-:Y:S01]  /*3120*/  LEA R0, R11, UR6, 0x3 ;  /* 0x000000060b007c11 */ /* 0x004fe2000f8e18ff */
[----:B------:R-:W-:Y:S01]  /*3130*/  UIADD3 UR8, UPT, UPT, UR8, 0xd0, URZ ;  /* 0x000000d008087890 */ /* 0x000fe2000fffe0ff */
[----:B------:R2:W-:Y:S01]  /*3140*/  @!P2 SYNCS.ARRIVE.TRANS64.RED RZ, [R2+URZ], R5 ;  /* 0x0000000502ffa9a7 */ /* 0x0005e200080004ff */
[----:B------:R-:W-:Y:S01]  /*3150*/  UIADD3 UR4, UPT, UPT, UR5, 0x1, URZ ;  /* 0x0000000105047890 */ /* 0x000fe2000fffe0ff */
[----:B------:R-:W-:-:S03]  /*3160*/  VIADD R8, R8, 0x1 ;  /* 0x0000000108087836 */ /* 0x000fc60000000000 */
[----:B------:R-:W-:Y:S02]  /*3170*/  UISETP.NE.AND UP0, UPT, UR4, 0x2, UPT ;  /* 0x000000020400788c */ /* 0x000fe4000bf05270 */
[----:B------:R-:W-:Y:S01]  /*3180*/  ISETP.NE.AND P0, PT, R8, 0x2, PT ;  /* 0x000000020800780c */ /* 0x000fe20003f05270 */
[----:B------:R-:W-:Y:S06]  /*3190*/  UGETNEXTWORKID.BROADCAST [UR8], [UR9] ;  /* 0x00000000080073ca */ /* 0x000fec0008000100 */
[----:B------:R-:W-:Y:S02]  /*31a0*/  USEL UR7, URZ, 0x1, UP0 ;  /* 0x00000001ff077887 */ /* 0x000fe40008000000 */
[----:B------:R-:W-:-:S04]  /*31b0*/  USEL UR5, UR4, URZ, UP0 ;  /* 0x000000ff04057287 */ /* 0x000fc80008000000 */
[----:B------:R-:W-:Y:S02]  /*31c0*/  LOP3.LUT R12, R12, UR7, RZ, 0x3c, !PT ;  /* 0x000000070c0c7c12 */ /* 0x000fe4000f8e3cff */
[----:B--2---:R-:W-:-:S04]  /*31d0*/  SHF.L.U32 R5, R10, 0x1f, RZ ;  /* 0x0000001f0a057819 */ /* 0x004fc800000006ff */
[----:B------:R-:W2:Y:S02]  /*31e0*/  SYNCS.PHASECHK.TRANS64.TRYWAIT P1, [R0+URZ+0x70], R5 ;  /* 0x00007005000075a7 */ /* 0x000ea400080211ff */
[----:B--2---:R-:W-:Y:S05]  /*31f0*/  @!P1 BRA `(.L_x_52) ;  /* 0x0000009c00d09947 */ /* 0x004fea0003800000 */
.L_x_158:
[C---:B------:R-:W-:Y:S01]  /*3200*/  LEA R4, R11.reuse, UR6, 0x4 ;  /* 0x000000060b047c11 */ /* 0x040fe2000f8e20ff */
[----:B--2---:R-:W-:Y:S01]  /*3210*/  VIADD R0, R0, 0x80 ;  /* 0x0000008000007836 */ /* 0x004fe20000000000 */
[----:B------:R-:W-:Y:S01]  /*3220*/  SEL R8, R8, RZ, P0 ;  /* 0x000000ff08087207 */ /* 0x000fe20000000000 */
[----:B------:R-:W-:-:S03]  /*3230*/  VIADD R11, R11, 0x1 ;  /* 0x000000010b0b7836 */ /* 0x000fc60000000000 */
[----:B------:R-:W2:Y:S01]  /*3240*/  LDS.128 R4, [R4+0xd0] ;  /* 0x0000d00004047984 */ /* 0x000ea20000000c00 */
[----:B------:R-:W-:Y:S02]  /*3250*/  PRMT R0, RZ, 0x654, R0 ;  /* 0x00000654ff007816 */ /* 0x000fe40000000000 */
[C---:B------:R-:W-:Y:S01]  /*3260*/  ISETP.NE.AND P1, PT, R11.reuse, 0x2, PT ;  /* 0x000000020b00780c */ /* 0x040fe20003f25270 */
[----:B------:R-:W-:Y:S01]  /*3270*/  @!PT LDS RZ, [RZ] ;  /* 0x00000000fffff984 */ /* 0x000fe20000000800 */
[----:B------:R-:W-:Y:S01]  /*3280*/  @!PT LDS RZ, [RZ] ;  /* 0x00000000fffff984 */ /* 0x000fe20000000800 */
[----:B------:R-:W-:Y:S01]  /*3290*/  @!PT LDS RZ, [RZ] ;  /* 0x00000000fffff984 */ /* 0x000fe20000000800 */
[----:B------:R-:W-:Y:S01]  /*32a0*/  @!PT LDS RZ, [RZ] ;  /* 0x00000000fffff984 */ /* 0x000fe20000000800 */
[----:B------:R3:W-:Y:S06]  /*32b0*/  MEMBAR.ALL.CTA ;  /* 0x0000000000007992 */ /* 0x0007ec0000008000 */
[----:B---3--:R-:W3:Y:S01]  /*32c0*/  FENCE.VIEW.ASYNC.S ;  /* 0x00000000000073c6 */ /* 0x008ee20000000000 */
[----:B------:R-:W-:Y:S01]  /*32d0*/  SEL R11, R11, RZ, P1 ;  /* 0x000000ff0b0b7207 */ /* 0x000fe20000800000 */
[----:B---3--:R3:W-:Y:S01]  /*32e0*/  SYNCS.ARRIVE.TRANS64.RED.A1T0 RZ, [R0+URZ], RZ ;  /* 0x000000ff00ff79a7 */ /* 0x0087e200081004ff */
[----:B--2---:R-:W-:-:S02]  /*32f0*/  LOP3.LUT P3, RZ, R6, 0x1, RZ, 0xc0, !PT ;  /* 0x0000000106ff7812 */ /* 0x004fc4000786c0ff */
[----:B------:R-:W-:-:S04]  /*3300*/  SEL R5, RZ, 0x1, P1 ;  /* 0x00000001ff057807 */ /* 0x000fc80000800000 */
[----:B------:R-:W-:Y:S02]  /*3310*/  LOP3.LUT R10, R10, R5, RZ, 0x3c, !PT ;  /* 0x000000050a0a7212 */ /* 0x000fe400078e3cff */
[----:B---3--:R-:W-:-:S04]  /*3320*/  SEL R0, RZ, 0x1, P0 ;  /* 0x00000001ff007807 */ /* 0x008fc80000000000 */
[----:B------:R-:W-:Y:S01]  /*3330*/  LOP3.LUT R9, R9, R0, RZ, 0x3c, !PT ;  /* 0x0000000009097212 */ /* 0x000fe200078e3cff */
[----:B------:R-:W-:Y:S06]  /*3340*/  @P3 BRA `(.L_x_53) ;  /* 0xfffffffc002c3947 */ /* 0x000fec000383ffff */
[----:B------:R-:W-:Y:S01]  /*3350*/  ULEA UR4, UR5, UR6, 0x3 ;  /* 0x0000000605047291 */ /* 0x000fe2000f8e18ff */
[----:B------:R-:W-:-:S08]  /*3360*/  SHF.L.U32 R3, R12, 0x1f, RZ ;  /* 0x0000001f0c037819 */ /* 0x000fd000000006ff */
[----:B------:R-:W2:Y:S02]  /*3370*/  SYNCS.PHASECHK.TRANS64 P0, [UR4+0x80], R3 ;  /* 0x00008003ff0075a7 */ /* 0x000ea40008001004 */
[----:B--2---:R-:W-:Y:S05]  /*3380*/  @P0 BRA `(.L_x_54) ;  /* 0x0000000000080947 */ /* 0x004fea0003800000 */
[----:B------:R-:W2:Y:S02]  /*3390*/  SYNCS.PHASECHK.TRANS64.TRYWAIT P0, [UR4+0x80], R3 ;  /* 0x00008003ff0075a7 */ /* 0x000ea40008001104 */
[----:B--2---:R-:W-:Y:S05]  /*33a0*/  @!P0 BRA `(.L_x_55) ;  /* 0x0000009c00788947 */ /* 0x004fea0003800000 */
.L_x_54:
[----:B------:R-:W-:-:S04]  /*33b0*/  UIADD3 UR7, UPT, UPT, UR5, 0x1, URZ ;  /* 0x0000000105077890 */ /* 0x000fc8000fffe0ff */
[----:B------:R-:W-:-:S04]  /*33c0*/  UISETP.NE.AND UP0, UPT, UR7, 0x2, UPT ;  /* 0x000000020700788c */ /* 0x000fc8000bf05270 */
[----:B------:R-:W-:Y:S02]  /*33d0*/  USEL UR8, URZ, 0x1, UP0 ;  /* 0x00000001ff087887 */ /* 0x000fe40008000000 */
[----:B------:R-:W-:-:S04]  /*33e0*/  USEL UR7, UR7, URZ, UP0 ;  /* 0x000000ff07077287 */ /* 0x000fc80008000000 */
[----:B------:R-:W-:Y:S01]  /*33f0*/  ULEA UR7, UR7, UR6, 0x3 ;  /* 0x0000000607077291 */ /* 0x000fe2000f8e18ff */
[----:B--2---:R-:W-:-:S04]  /*3400*/  LOP3.LUT R3, R12, UR8, RZ, 0x3c, !PT ;  /* 0x000000080c037c12 */ /* 0x004fc8000f8e3cff */
[----:B------:R-:W-:-:S04]  /*3410*/  SHF.L.U32 R0, R3, 0x1f, RZ ;  /* 0x0000001f03007819 */ /* 0x000fc800000006ff */
[----:B------:R-:W2:Y:S02]  /*3420*/  SYNCS.PHASECHK.TRANS64 P0, [UR7+0x80], R0 ;  /* 0x00008000ff0075a7 */ /* 0x000ea40008001007 */
[----:B-12---:R-:W-:Y:S05]  /*3430*/  @P0 EXIT ;  /* 0x000000000000094d */ /* 0x006fea0003800000 */
[----:B------:R-:W-:Y:S02]  /*3440*/  SHF.L.U32 R3, R3, 0x1f, RZ ;  /* 0x0000001f03037819 */ /* 0x000fe400000006ff */
[----:B------:R-:W-:-:S07]  /*3450*/  MOV R0, UR7 ;  /* 0x0000000700007c02 */ /* 0x000fce0008000f00 */
.L_x_56:
[----:B-1----:R1:W2:Y:S02]  /*3460*/  SYNCS.PHASECHK.TRANS64.TRYWAIT P0, [R0+URZ+0x80], R3 ;  /* 0x00008003000075a7 */ /* 0x0022a400080011ff */
[----:B--2---:R-:W-:Y:S05]  /*3470*/  @!P0 NANOSLEEP.SYNCS 0x989680 ;  /* 0x009896800000895d */ /* 0x004fea0003900000 */
[----:B------:R-:W2:Y:S02]  /*3480*/  @!P0 SYNCS.PHASECHK.TRANS64 P0, [R0+URZ+0x80], R3 ;  /* 0x00008003000085a7 */ /* 0x000ea400080010ff */
[----:B--2---:R-:W-:Y:S05]  /*3490*/  @P0 EXIT ;  /* 0x000000000000094d */ /* 0x004fea0003800000 */
[----:B------:R-:W-:Y:S05]  /*34a0*/  BRA `(.L_x_56) ;  /* 0xfffffffc00ec7947 */ /* 0x000fea000383ffff */
.L_x_49:
[----:B------:R-:W-:Y:S05]  /*34b0*/  BRA.U UP5, `(.L_x_57) ;  /* 0x0000001d05f47547 */ /* 0x000fea000b800000 */
[----:B------:R-:W2:Y:S01]  /*34c0*/  S2UR UR7, SR_CgaCtaId ;  /* 0x00000000000779c3 */ /* 0x000ea20000008800 */
[----:B------:R-:W-:Y:S01]  /*34d0*/  UMOV UR4, 0x40 ;  /* 0x0000004000047882 */ /* 0x000fe20000000000 */
[----:B------:R-:W-:Y:S01]  /*34e0*/  NOP ;  /* 0x0000000000007918 */ /* 0x000fe20000000000 */
[----:B------:R-:W-:Y:S01]  /*34f0*/  UMOV UR6, 0x400 ;  /* 0x0000040000067882 */ /* 0x000fe20000000000 */
[----:B--2---:R-:W-:Y:S02]  /*3500*/  ULEA UR5, UR7, UR4, 0x18 ;  /* 0x0000000407057291 */ /* 0x004fe4000f8ec0ff */
[----:B------:R-:W-:-:S07]  /*3510*/  ULEA UR6, UR7, UR6, 0x18 ;  /* 0x0000000607067291 */ /* 0x000fce000f8ec0ff */
[----:B------:R-:W2:Y:S02]  /*3520*/  LDS.U8 R3, [UR5+0x1c] ;  /* 0x00001c05ff037984 */ /* 0x000ea40008000000 */
[----:B--2---:R-:W-:-:S13]  /*3530*/  ISETP.NE.AND P0, PT, R3, RZ, PT ;  /* 0x000000ff0300720c */ /* 0x004fda0003f05270 */
[----:B------:R-:W-:Y:S05]  /*3540*/  @P0 BRA `(.L_x_58) ;  /* 0x0000000400100947 */ /* 0x000fea0003800000 */
[----:B------:R-:W2:Y:S01]  /*3550*/  S2UR UR4, SR_CgaCtaId ;  /* 0x00000000000479c3 */ /* 0x000ea20000008800 */
[----:B------:R-:W-:Y:S02]  /*3560*/  UISETP.NE.U32.AND UP1, UPT, UR76, 0x1, UPT ;  /* 0x000000014c00788c */ /* 0x000fe4000bf25070 */
[----:B------:R-:W-:Y:S02]  /*3570*/  UIADD3 UR7, UPT, UPT, UR5, 0x8, URZ ;  /* 0x0000000805077890 */ /* 0x000fe4000fffe0ff */
[----:B--2---:R-:W-:-:S05]  /*3580*/  ULOP3.LUT UR8, UR4, 0x1, URZ, 0x3c, !UPT ;  /* 0x0000000104087892 */ /* 0x004fca000f8e3cff */
[----:B------:R-:W-:Y:S07]  /*3590*/  BRA.U !UP1, `(.L_x_59) ;  /* 0x00000001099c7547 */ /* 0x000fee000b800000 */
[----:B------:R-:W-:Y:S01]  /*35a0*/  ELECT P0, URZ, PT ;  /* 0x0000000000ff782f */ /* 0x000fe20003800000 */
[----:B------:R-:W-:-:S12]  /*35b0*/  BSSY B0, `(.L_x_59) ;  /* 0x0000025000007945 */ /* 0x000fd80003800000 */
[----:B------:R-:W-:Y:S05]  /*35c0*/  @!P0 BRA `(.L_x_60) ;  /* 0x00000000008c8947 */ /* 0x000fea0003800000 */
[----:B------:R-:W-:-:S05]  /*35d0*/  UMOV UR4, 0x10 ;  /* 0x0000001000047882 */ /* 0x000fca0000000000 */
[----:B------:R-:W-:Y:S04]  /*35e0*/  DEPBAR.LE SB2, 0x36 ;  /* 0x0000ad800000791a */ /* 0x000fe80000000000 */
[----:B------:R-:W2:Y:S02]  /*35f0*/  UTCATOMSWS.2CTA.FIND_AND_SET.ALIGN UP0, UR4, UR4 ;  /* 0x00000004000475e3 */ /* 0x000ea40008200800 */
[----:B--2---:R-:W-:Y:S01]  /*3600*/  MOV R10, UR4 ;  /* 0x00000004000a7c02 */ /* 0x004fe20008000f00 */
[----:B------:R-:W-:Y:S06]  /*3610*/  BRA.U UP0, `(.L_x_61) ;  /* 0x0000000100187547 */ /* 0x000fec000b800000 */
.L_x_62:
[----:B------:R-:W-:Y:S05]  /*3620*/  NANOSLEEP 0x64 ;  /* 0x000000640000795d */ /* 0x000fea0003800000 */
[----:B------:R-:W-:-:S05]  /*3630*/  UMOV UR4, 0x10 ;  /* 0x0000001000047882 */ /* 0x000fca0000000000 */
[----:B------:R-:W-:Y:S04]  /*3640*/  DEPBAR.LE SB2, 0x36 ;  /* 0x0000ad800000791a */ /* 0x000fe80000000000 */
[----:B------:R-:W2:Y:S02]  /*3650*/  UTCATOMSWS.2CTA.FIND_AND_SET.ALIGN UP0, UR4, UR4 ;  /* 0x00000004000475e3 */ /* 0x000ea40008200800 */
[----:B--2---:R-:W-:Y:S01]  /*3660*/  MOV R10, UR4 ;  /* 0x00000004000a7c02 */ /* 0x004fe20008000f00 */
[----:B------:R-:W-:Y:S05]  /*3670*/  BRA.U !UP0, `(.L_x_62) ;  /* 0xfffffffd08e87547 */ /* 0x000fea000b83ffff */
.L_x_61:
[----:B------:R-:W2:Y:S01]  /*3680*/  LDS R6, [UR5+0x10] ;  /* 0x00001005ff067984 */ /* 0x000ea20008000800 */
[----:B------:R-:W-:Y:S01]  /*3690*/  IMAD.U32 R3, RZ, RZ, UR6 ;  /* 0x00000006ff037e24 */ /* 0x000fe2000f8e00ff */
[----:B------:R-:W-:-:S03]  /*36a0*/  MOV R4, UR8 ;  /* 0x0000000800047c02 */ /* 0x000fc60008000f00 */
[----:B------:R-:W-:Y:S01]  /*36b0*/  VIADD R3, R3, 0xf0 ;  /* 0x000000f003037836 */ /* 0x000fe20000000000 */
[----:B--2---:R-:W-:-:S04]  /*36c0*/  SHF.L.U32 R6, R6, 0x1f, RZ ;  /* 0x0000001f06067819 */ /* 0x004fc800000006ff */
[----:B------:R-:W2:Y:S02]  /*36d0*/  SYNCS.PHASECHK.TRANS64.TRYWAIT P0, [UR5+0x8], R6 ;  /* 0x00000806ff0075a7 */ /* 0x000ea40008001105 */
[----:B--2---:R-:W-:Y:S05]  /*36e0*/  @P0 BRA `(.L_x_63) ;  /* 0x0000000000080947 */ /* 0x004fea0003800000 */
[----:B------:R-:W2:Y:S02]  /*36f0*/  SYNCS.PHASECHK.TRANS64.TRYWAIT P0, [UR5+0x8], R6 ;  /* 0x00000806ff0075a7 */ /* 0x000ea40008001105 */
[----:B--2---:R-:W-:Y:S05]  /*3700*/  @!P0 BRA `(.L_x_64) ;  /* 0x0000009800b88947 */ /* 0x004fea0003800000 */
.L_x_63:
[----:B------:R-:W-:Y:S01]  /*3710*/  PRMT R4, R4, 0x654, R3 ;  /* 0x0000065404047816 */ /* 0x000fe20000000003 */
[----:B------:R-:W-:Y:S01]  /*3720*/  HFMA2 R3, -RZ, RZ, 0, 5.9604644775390625e-08 ;  /* 0x00000001ff037431 */ /* 0x000fe200000001ff */
[----:B------:R-:W-:Y:S01]  /*3730*/  UPRMT UR4, UR8, 0x654, UR7 ;  /* 0x0000065408047896 */ /* 0x000fe20008000007 */
[----:B------:R-:W-:Y:S02]  /*3740*/  IMAD.MOV.U32 R7, RZ, RZ, 0xffff ;  /* 0x0000ffffff077424 */ /* 0x000fe400078e00ff */
[----:B--2---:R-:W-:Y:S02]  /*3750*/  IMAD.MOV.U32 R6, RZ, RZ, 0x4 ;  /* 0x00000004ff067424 */ /* 0x004fe400078e00ff */
[----:B------:R-:W-:Y:S01]  /*3760*/  IMAD.SHL.U32 R9, R10, 0x20, RZ ;  /* 0x000000200a097824 */ /* 0x000fe200078e00ff */
[----:B------:R-:W-:Y:S02]  /*3770*/  MOV R5, UR4 ;  /* 0x0000000400057c02 */ /* 0x000fe40008000f00 */
[-C--:B------:R-:W-:Y:S01]  /*3780*/  SHF.L.U32 R8, R7, R10.reuse, RZ ;  /* 0x0000000a07087219 */ /* 0x080fe200000006ff */
[----:B------:R2:W-:Y:S01]  /*3790*/  SYNCS.ARRIVE.TRANS64.RED RZ, [UR4], R6 ;  /* 0x00000006ffff79a7 */ /* 0x0005e20008000404 */
[----:B------:R-:W-:Y:S01]  /*37a0*/  SHF.L.U32 R7, R3, R10, RZ ;  /* 0x0000000a03077219 */ /* 0x000fe200000006ff */
[----:B------:R2:W-:Y:S04]  /*37b0*/  STS [UR6+0xf0], R9 ;  /* 0x0000f009ff007988 */ /* 0x0005e80008000806 */
[----:B------:R2:W-:Y:S04]  /*37c0*/  STAS [R4.64], R10 ;  /* 0x0000000a04007dbd */ /* 0x0005e8000c0008ff */
[----:B------:R2:W-:Y:S04]  /*37d0*/  ATOMS.OR RZ, [UR5+0x14], R8 ;  /* 0x00001408ffff798c */ /* 0x0005e8000b000005 */
[----:B------:R2:W-:Y:S04]  /*37e0*/  ATOMS.OR RZ, [UR5+0x18], R7 ;  /* 0x00001807ffff798c */ /* 0x0005e8000b000005 */
[----:B------:R2:W-:Y:S02]  /*37f0*/  ATOMS.XOR RZ, [UR5+0x10], R3 ;  /* 0x00001003ffff798c */ /* 0x0005e4000b800005 */
.L_x_60:
[----:B-1----:R-:W-:Y:S05]  /*3800*/  BSYNC B0 ;  /* 0x0000000000007941 */ /* 0x002fea0003800000 */
.L_x_59:
[----:B------:R-:W-:Y:S05]  /*3810*/  BRA.U UP1, `(.L_x_65) ;  /* 0x00000001016c7547 */ /* 0x000fea000b800000 */
[----:B------:R-:W-:-:S03]  /*3820*/  UMOV UR4, 0xffffffff ;  /* 0xffffffff00047882 */ /* 0x000fc60000000000 */
[----:B------:R-:W-:Y:S05]  /*3830*/  BRA.DIV UR4, `(.L_x_66) ;  /* 0x0000009a04847947 */ /* 0x000fea000b800000 */
[----:B------:R-:W-:-:S13]  /*3840*/  ELECT P6, URZ, PT ;  /* 0x0000000000ff782f */ /* 0x000fda00038c0000 */
.L_x_162:
[----:B------:R-:W-:Y:S05]  /*3850*/  @!P6 BRA `(.L_x_65) ;  /* 0x00000000005ce947 */ /* 0x000fea0003800000 */
[----:B--2---:R-:W2:Y:S02]  /*3860*/  LDS R4, [UR5+0x10] ;  /* 0x00001005ff047984 */ /* 0x004ea40008000800 */
[----:B--2---:R-:W-:-:S04]  /*3870*/  SHF.L.U32 R4, R4, 0x1f, RZ ;  /* 0x0000001f04047819 */ /* 0x004fc800000006ff */
[----:B------:R-:W2:Y:S02]  /*3880*/  SYNCS.PHASECHK.TRANS64.TRYWAIT P0, [UR5+0x8], R4 ;  /* 0x00000804ff0075a7 */ /* 0x000ea40008001105 */
[----:B--2---:R-:W-:Y:S05]  /*3890*/  @P0 BRA `(.L_x_67) ;  /* 0x0000000000080947 */ /* 0x004fea0003800000 */
[----:B------:R-:W2:Y:S02]  /*38a0*/  SYNCS.PHASECHK.TRANS64.TRYWAIT P0, [UR5+0x8], R4 ;  /* 0x00000804ff0075a7 */ /* 0x000ea40008001105 */
[----:B--2---:R-:W-:Y:S05]  /*38b0*/  @!P0 BRA `(.L_x_68) ;  /* 0x0000009800848947 */ /* 0x004fea0003800000 */
.L_x_67:
[----:B------:R-:W3:Y:S01]  /*38c0*/  LDS R6, [UR6+0xf0] ;  /* 0x0000f006ff067984 */ /* 0x000ee20008000800 */
[----:B--2---:R-:W-:Y:S02]  /*38d0*/  HFMA2 R3, -RZ, RZ, 0, 5.9604644775390625e-08 ;  /* 0x00000001ff037431 */ /* 0x004fe400000001ff */
[----:B------:R-:W-:Y:S01]  /*38e0*/  IMAD.MOV.U32 R4, RZ, RZ, 0xffff ;  /* 0x0000ffffff047424 */ /* 0x000fe200078e00ff */
[----:B------:R-:W-:Y:S01]  /*38f0*/  UPRMT UR4, UR8, 0x654, UR7 ;  /* 0x0000065408047896 */ /* 0x000fe20008000007 */
[----:B---3--:R-:W-:-:S03]  /*3900*/  IMAD.SHL.U32 R5, R6, 0x20, RZ ;  /* 0x0000002006057824 */ /* 0x008fc600078e00ff */
[-C--:B------:R-:W-:Y:S02]  /*3910*/  SHF.L.U32 R4, R4, R6.reuse, RZ ;  /* 0x0000000604047219 */ /* 0x080fe400000006ff */
[----:B------:R-:W-:Y:S01]  /*3920*/  SHF.L.U32 R6, R3, R6, RZ ;  /* 0x0000000603067219 */ /* 0x000fe200000006ff */
[----:B------:R3:W-:Y:S04]  /*3930*/  STS [UR6+0xf0], R5 ;  /* 0x0000f005ff007988 */ /* 0x0007e80008000806 */
[----:B------:R3:W-:Y:S04]  /*3940*/  ATOMS.OR RZ, [UR5+0x14], R4 ;  /* 0x00001404ffff798c */ /* 0x0007e8000b000005 */
[----:B------:R3:W-:Y:S01]  /*3950*/  ATOMS.OR RZ, [UR5+0x18], R6 ;  /* 0x00001806ffff798c */ /* 0x0007e2000b000005 */
[----:B------:R-:W-:Y:S03]  /*3960*/  SYNCS.ARRIVE.TRANS64.RED.A1T0 RZ, [UR4], RZ ;  /* 0x000000ffffff79a7 */ /* 0x000fe60008100404 */
[----:B------:R3:W-:Y:S01]  /*3970*/  ATOMS.XOR RZ, [UR5+0x10], R3 ;  /* 0x00001003ffff798c */ /* 0x0007e2000b800005 */
[----:B------:R-:W-:Y:S05]  /*3980*/  BRA `(.L_x_65) ;  /* 0x0000000000107947 */ /* 0x000fea0003800000 */
.L_x_58:
[----:B------:R-:W-:Y:S02]  /*3990*/  MOV R3, 0xffffffff ;  /* 0xffffffff00037802 */ /* 0x000fe40000000f00 */
[----:B------:R-:W-:-:S03]  /*39a0*/  MOV R4, 0x39d0 ;  /* 0x000039d000047802 */ /* 0x000fc60000000f00 */
[----:B------:R2:W-:Y:S04]  /*39b0*/  STS [UR6+0xf0], R3 ;  /* 0x0000f003ff007988 */ /* 0x0005e80008000806 */
[----:B-12--5:R-:W-:Y:S05]  /*39c0*/  CALL.REL.NOINC `($__internal_1_$__cuda_sm10x_tcgen05_guardrail_trap_phase_invalid_during_alloc) ;  /* 0x000000a0002c7944 */ /* 0x026fea0003c00000 */
.L_x_65:
[----:B------:R-:W-:Y:S05]  /*39d0*/  WARPSYNC.ALL ;  /* 0x0000000000007948 */ /* 0x000fea0003800000 */
[----:B------:R-:W4:Y:S01]  /*39e0*/  S2UR UR4, SR_CgaCtaId ;  /* 0x00000000000479c3 */ /* 0x000f220000008800 */
[----:B------:R-:W-:Y:S01]  /*39f0*/  UMOV UR39, 0x400 ;  /* 0x0000040000277882 */ /* 0x000fe20000000000 */
[----:B------:R-:W-:-:S06]  /*3a00*/  NOP ;  /* 0x0000000000007918 */ /* 0x000fcc0000000000 */
[----:B------:R-:W-:Y:S06]  /*3a10*/  BAR.ARV 0x6, 0xa0 ;  /* 0x0182800000007b1d */ /* 0x000fec0000002000 */
[----:B------:R-:W1:Y:S01]  /*3a20*/  LDCU UR8, c[0x0][0x38c] ;  /* 0x00007180ff0877ac */ /* 0x000e620008000800 */
[----:B------:R-:W-:Y:S02]  /*3a30*/  LOP3.LUT R2, R2, 0xffff, RZ, 0xc0, !PT ;  /* 0x0000ffff02027812 */ /* 0x000fe400078ec0ff */
[----:B--2---:R-:W-:Y:S01]  /*3a40*/  CS2R R8, SRZ ;  /* 0x0000000000087805 */ /* 0x004fe2000001ff00 */
[----:B------:R-:W-:Y:S01]  /*3a50*/  UMOV UR32, URZ ;  /* 0x000000ff00207c82 */ /* 0x000fe20008000000 */
[----:B------:R-:W-:Y:S01]  /*3a60*/  UMOV UR30, URZ ;  /* 0x000000ff001e7c82 */ /* 0x000fe20008000000 */
[----:B------:R-:W-:Y:S01]  /*3a70*/  UMOV UR28, URZ ;  /* 0x000000ff001c7c82 */ /* 0x000fe20008000000 */
[----:B------:R-:W-:Y:S01]  /*3a80*/  UMOV UR26, URZ ;  /* 0x000000ff001a7c82 */ /* 0x000fe20008000000 */
[----:B------:R-:W-:Y:S01]  /*3a90*/  IMAD.U32 R26, RZ, RZ, UR32 ;  /* 0x00000020ff1a7e24 */ /* 0x000fe2000f8e00ff */
[----:B------:R-:W-:Y:S01]  /*3aa0*/  UISETP.NE.AND UP3, UPT, UR76, URZ, UPT ;  /* 0x000000ff4c00728c */ /* 0x000fe2000bf65270 */
[----:B------:R-:W-:Y:S01]  /*3ab0*/  IMAD.U32 R24, RZ, RZ, UR30 ;  /* 0x0000001eff187e24 */ /* 0x000fe2000f8e00ff */
[----:B----4-:R-:W-:Y:S01]  /*3ac0*/  ULEA UR39, UR4, UR39, 0x18 ;  /* 0x0000002704277291 */ /* 0x010fe2000f8ec0ff */
[----:B------:R-:W-:Y:S01]  /*3ad0*/  IMAD.U32 R22, RZ, RZ, UR28 ;  /* 0x0000001cff167e24 */ /* 0x000fe2000f8e00ff */
[----:B------:R-:W-:Y:S01]  /*3ae0*/  UMOV UR76, 0x1 ;  /* 0x00000001004c7882 */ /* 0x000fe20000000000 */
[----:B------:R-:W-:Y:S01]  /*3af0*/  IMAD.U32 R20, RZ, RZ, UR26 ;  /* 0x0000001aff147e24 */ /* 0x000fe2000f8e00ff */
[----:B------:R-:W-:-:S02]  /*3b00*/  UIADD3 UR6, UPT, UPT, UR39, 0x10800, URZ ;  /* 0x0001080027067890 */ /* 0x000fc4000fffe0ff */
[----:B------:R-:W-:Y:S02]  /*3b10*/  UIADD3 UR5, UPT, UPT, UR39, 0x20800, URZ ;  /* 0x0002080027057890 */ /* 0x000fe4000fffe0ff */
[----:B-1----:R-:W-:Y:S01]  /*3b20*/  UIADD3 UR8, UPT, UPT, UR8, 0xff, URZ ;  /* 0x000000ff08087890 */ /* 0x002fe2000fffe0ff */
[----:B---3--:R-:W1:Y:S01]  /*3b30*/  LDS R3, [UR39+0xf0] ;  /* 0x0000f027ff037984 */ /* 0x008e620008000800 */
[----:B------:R-:W-:Y:S02]  /*3b40*/  UIADD3 UR11, UPT, UPT, UR39, 0x31000, URZ ;  /* 0x00031000270b7890 */ /* 0x000fe4000fffe0ff */
[----:B------:R-:W-:Y:S02]  /*3b50*/  USHF.R.S32.HI UR4, URZ, 0x1f, UR8 ;  /* 0x0000001fff047899 */ /* 0x000fe40008011408 */
[----:B------:R-:W-:Y:S02]  /*3b60*/  UIADD3 UR10, UPT, UPT, UR39, 0x30800, URZ ;  /* 0x00030800270a7890 */ /* 0x000fe4000fffe0ff */
[----:B------:R-:W-:-:S02]  /*3b70*/  ULEA.HI UR9, UR4, UR8, URZ, 0x8 ;  /* 0x0000000804097291 */ /* 0x000fc4000f8f40ff */
[----:B------:R-:W-:Y:S02]  /*3b80*/  USHF.R.U32.HI UR8, URZ, 0x4, UR6 ;  /* 0x00000004ff087899 */ /* 0x000fe40008011606 */
[----:B------:R-:W-:Y:S02]  /*3b90*/  USHF.R.U32.HI UR6, URZ, 0x4, UR5 ;  /* 0x00000004ff067899 */ /* 0x000fe40008011605 */
[----:B------:R-:W-:Y:S02]  /*3ba0*/  USHF.R.U32.HI UR4, URZ, 0x4, UR11 ;  /* 0x00000004ff047899 */ /* 0x000fe4000801160b */
[----:B------:R-:W-:Y:S02]  /*3bb0*/  ULOP3.LUT UR6, UR6, 0x3fff, URZ, 0xc0, !UPT ;  /* 0x00003fff06067892 */ /* 0x000fe4000f8ec0ff */
[----:B------:R-:W-:Y:S02]  /*3bc0*/  ULOP3.LUT UR4, UR4, 0x3fff, URZ, 0xc0, !UPT ;  /* 0x00003fff04047892 */ /* 0x000fe4000f8ec0ff */
[----:B------:R-:W-:-:S02]  /*3bd0*/  USHF.R.S32.HI UR77, URZ, 0x8, UR9 ;  /* 0x00000008ff4d7899 */ /* 0x000fc40008011409 */
[----:B------:R-:W-:Y:S02]  /*3be0*/  USHF.R.U32.HI UR5, URZ, 0x4, UR10 ;  /* 0x00000004ff057899 */ /* 0x000fe4000801160a */
[----:B------:R-:W-:Y:S02]  /*3bf0*/  ULOP3.LUT UR73, UR6, 0x10000, URZ, 0xfc, !UPT ;  /* 0x0001000006497892 */ /* 0x000fe4000f8efcff */
[----:B------:R-:W-:Y:S02]  /*3c00*/  UIADD3 UR12, UPT, UPT, UR39, 0x90, URZ ;  /* 0x00000090270c7890 */ /* 0x000fe4000fffe0ff */
[----:B------:R-:W-:Y:S02]  /*3c10*/  ULOP3.LUT UR75, UR4, 0x10000, URZ, 0xfc, !UPT ;  /* 0x00010000044b7892 */ /* 0x000fe4000f8efcff */
[----:B------:R-:W-:Y:S02]  /*3c20*/  UIADD3 UR4, UPT, UPT, UR77, -0x1, URZ ;  /* 0xffffffff4d047890 */ /* 0x000fe4000fffe0ff */
[----:B------:R-:W-:-:S02]  /*3c30*/  ULOP3.LUT UR8, UR8, 0x3fff, URZ, 0xc0, !UPT ;  /* 0x00003fff08087892 */ /* 0x000fc4000f8ec0ff */
[----:B------:R-:W-:Y:S02]  /*3c40*/  ULOP3.LUT UR5, UR5, 0x3fff, URZ, 0xc0, !UPT ;  /* 0x00003fff05057892 */ /* 0x000fe4000f8ec0ff */
[----:B------:R-:W-:Y:S02]  /*3c50*/  ULOP3.LUT UR72, UR8, 0x10000, URZ, 0xfc, !UPT ;  /* 0x0001000008487892 */ /* 0x000fe4000f8efcff */
[----:B------:R-:W-:Y:S01]  /*3c60*/  ULOP3.LUT UR74, UR5, 0x10000, URZ, 0xfc, !UPT ;  /* 0x00010000054a7892 */ /* 0x000fe2000f8efcff */
[----:B------:R-:W-:Y:S01]  /*3c70*/  UMOV UR7, URZ ;  /* 0x000000ff00077c82 */ /* 0x000fe20008000000 */
[----:B-1----:R-:W-:Y:S01]  /*3c80*/  R2UR UR35, R3 ;  /* 0x00000000032372ca */ /* 0x002fe200000e0000 */
[----:B------:R-:W-:Y:S01]  /*3c90*/  IMAD.U32 R3, RZ, RZ, UR12 ;  /* 0x0000000cff037e24 */ /* 0x000fe2000f8e00ff */
[----:B------:R-:W-:Y:S01]  /*3ca0*/  UMOV UR54, URZ ;  /* 0x000000ff00367c82 */ /* 0x000fe20008000000 */
[----:B------:R-:W-:Y:S01]  /*3cb0*/  IMAD.U32 R3, RZ, RZ, UR4 ;  /* 0x00000004ff037e24 */ /* 0x000fe2000f8e00ff */
[----:B------:R-:W-:Y:S01]  /*3cc0*/  UMOV UR52, URZ ;  /* 0x000000ff00347c82 */ /* 0x000fe20008000000 */
[----:B------:R-:W-:Y:S01]  /*3cd0*/  IMAD.MOV.U32 R3, RZ, RZ, RZ ;  /* 0x000000ffff037224 */ /* 0x000fe200078e00ff */
[----:B------:R-:W-:Y:S01]  /*3ce0*/  UMOV UR50, URZ ;  /* 0x000000ff00327c82 */ /* 0x000fe20008000000 */
[----:B------:R-:W-:Y:S01]  /*3cf0*/  UMOV UR48, URZ ;  /* 0x000000ff00307c82 */ /* 0x000fe20008000000 */
[----:B------:R-:W-:Y:S01]  /*3d00*/  UMOV UR46, URZ ;  /* 0x000000ff002e7c82 */ /* 0x000fe20008000000 */
[----:B------:R-:W-:Y:S01]  /*3d10*/  UMOV UR44, URZ ;  /* 0x000000ff002c7c82 */ /* 0x000fe20008000000 */
[----:B------:R-:W-:Y:S01]  /*3d20*/  UMOV UR42, URZ ;  /* 0x000000ff002a7c82 */ /* 0x000fe20008000000 */
[----:B------:R-:W-:-:S02]  /*3d30*/  UMOV UR40, URZ ;  /* 0x000000ff00287c82 */ /* 0x000fc40008000000 */
[----:B------:R-:W-:Y:S02]  /*3d40*/  UIADD3 UR58, UPT, UPT, UR35, -0x7ffffe3c, URZ ;  /* 0x800001c4233a7890 */ /* 0x000fe4000fffe0ff */
[----:B------:R-:W-:Y:S02]  /*3d50*/  UIADD3 UR64, UPT, UPT, UR35, -0x7ffffe40, URZ ;  /* 0x800001c023407890 */ /* 0x000fe4000fffe0ff */
[----:B------:R-:W-:Y:S02]  /*3d60*/  USHF.R.U32.HI UR17, URZ, 0x11, UR58 ;  /* 0x00000011ff117899 */ /* 0x000fe4000801163a */
[----:B------:R-:W-:Y:S02]  /*3d70*/  USHF.R.U32.HI UR6, URZ, 0x11, UR64 ;  /* 0x00000011ff067899 */ /* 0x000fe40008011640 */
[----:B------:R-:W-:Y:S02]  /*3d80*/  UIADD3 UR70, UPT, UPT, UR35, 0x1c0, URZ ;  /* 0x000001c023467890 */ /* 0x000fe4000fffe0ff */
[----:B------:R-:W-:-:S02]  /*3d90*/  UIADD3 UR66, UPT, UPT, UR35, 0x400001c0, URZ ;  /* 0x400001c023427890 */ /* 0x000fc4000fffe0ff */
[----:B------:R-:W-:Y:S02]  /*3da0*/  UIADD3 UR67, UPT, UPT, UR35, 0x400001c8, URZ ;  /* 0x400001c823437890 */ /* 0x000fe4000fffe0ff */
[----:B------:R-:W-:Y:S02]  /*3db0*/  UIADD3 UR65, UPT, UPT, UR35, -0x7ffffe38, URZ ;  /* 0x800001c823417890 */ /* 0x000fe4000fffe0ff */
[----:B------:R-:W-:Y:S02]  /*3dc0*/  UIADD3 UR62, UPT, UPT, UR35, -0x3ffffe40, URZ ;  /* 0xc00001c0233e7890 */ /* 0x000fe4000fffe0ff */
[----:B------:R-:W-:Y:S02]  /*3dd0*/  UIADD3 UR68, UPT, UPT, UR35, 0x1c4, URZ ;  /* 0x000001c423447890 */ /* 0x000fe4000fffe0ff */
[----:B------:R-:W-:Y:S02]  /*3de0*/  UIADD3 UR60, UPT, UPT, UR35, 0x400001c4, URZ ;  /* 0x400001c4233c7890 */ /* 0x000fe4000fffe0ff */
[----:B------:R-:W-:-:S02]  /*3df0*/  UIADD3 UR56, UPT, UPT, UR35, -0x3ffffe3c, URZ ;  /* 0xc00001c423387890 */ /* 0x000fc4000fffe0ff */
[----:B------:R-:W-:Y:S02]  /*3e00*/  ULOP3.LUT UR16, UR6, 0x6000, URZ, 0xc0, !UPT ;  /* 0x0000600006107892 */ /* 0x000fe4000f8ec0ff */
[----:B------:R-:W-:Y:S01]  /*3e10*/  ULOP3.LUT UR6, UR17, 0x6000, URZ, 0xc0, !UPT ;  /* 0x0000600011067892 */ /* 0x000fe2000f8ec0ff */
[----:B------:R-:W-:Y:S01]  /*3e20*/  R2UR UR17, R2 ;  /* 0x00000000021172ca */ /* 0x000fe200000e0000 */
[----:B------:R-:W-:Y:S02]  /*3e30*/  USHF.R.U32.HI UR11, URZ, 0x11, UR70 ;  /* 0x00000011ff0b7899 */ /* 0x000fe40008011646 */
[----:B------:R-:W-:Y:S02]  /*3e40*/  UIADD3 UR71, UPT, UPT, UR35, 0x1c8, URZ ;  /* 0x000001c823477890 */ /* 0x000fe4000fffe0ff */
[----:B------:R-:W-:Y:S02]  /*3e50*/  USHF.R.U32.HI UR9, URZ, 0x11, UR66 ;  /* 0x00000011ff097899 */ /* 0x000fe40008011642 */
[----:B------:R-:W-:-:S02]  /*3e60*/  USHF.R.U32.HI UR8, URZ, 0x1a, UR67 ;  /* 0x0000001aff087899 */ /* 0x000fc40008011643 */
[----:B------:R-:W-:Y:S02]  /*3e70*/  USHF.R.U32.HI UR5, URZ, 0x1a, UR65 ;  /* 0x0000001aff057899 */ /* 0x000fe40008011641 */
[----:B------:R-:W-:Y:S02]  /*3e80*/  UIADD3 UR63, UPT, UPT, UR35, -0x3ffffe38, URZ ;  /* 0xc00001c8233f7890 */ /* 0x000fe4000fffe0ff */
[----:B------:R-:W-:Y:S01]  /*3e90*/  UIADD3 UR69, UPT, UPT, UR35, 0x1d0, URZ ;  /* 0x000001d023457890 */ /* 0x000fe2000fffe0ff */
[----:B------:R-:W-:Y:S01]  /*3ea0*/  MOV R10, UR17 ;  /* 0x00000011000a7c02 */ /* 0x000fe20008000f00 */
[----:B------:R-:W-:Y:S02]  /*3eb0*/  UIADD3 UR61, UPT, UPT, UR35, 0x400001d0, URZ ;  /* 0x400001d0233d7890 */ /* 0x000fe4000fffe0ff */
[----:B------:R-:W-:Y:S02]  /*3ec0*/  UIADD3 UR59, UPT, UPT, UR35, -0x7ffffe30, URZ ;  /* 0x800001d0233b7890 */ /* 0x000fe4000fffe0ff */
[----:B------:R-:W-:-:S02]  /*3ed0*/  UIADD3 UR57, UPT, UPT, UR35, -0x3ffffe30, URZ ;  /* 0xc00001d023397890 */ /* 0x000fc4000fffe0ff */
[----:B------:R-:W-:Y:S02]  /*3ee0*/  USHF.R.U32.HI UR4, URZ, 0x11, UR62 ;  /* 0x00000011ff047899 */ /* 0x000fe4000801163e */
[----:B------:R-:W-:Y:S02]  /*3ef0*/  USHF.R.U32.HI UR12, URZ, 0x11, UR68 ;  /* 0x00000011ff0c7899 */ /* 0x000fe40008011644 */
[----:B------:R-:W-:Y:S02]  /*3f00*/  USHF.R.U32.HI UR14, URZ, 0x11, UR60 ;  /* 0x00000011ff0e7899 */ /* 0x000fe4000801163c */
[----:B------:R-:W-:Y:S02]  /*3f10*/  USHF.R.U32.HI UR19, URZ, 0x11, UR56 ;  /* 0x00000011ff137899 */ /* 0x000fe40008011638 */
[----:B------:R-:W-:Y:S02]  /*3f20*/  ULOP3.LUT UR21, UR11, 0x6000, URZ, 0xc0, !UPT ;  /* 0x000060000b157892 */ /* 0x000fe4000f8ec0ff */
[----:B------:R-:W-:-:S02]  /*3f30*/  USHF.R.U32.HI UR10, URZ, 0x1a, UR71 ;  /* 0x0000001aff0a7899 */ /* 0x000fc40008011647 */
[----:B------:R-:W-:Y:S02]  /*3f40*/  ULOP3.LUT UR11, UR9, 0x6000, URZ, 0xc0, !UPT ;  /* 0x00006000090b7892 */ /* 0x000fe4000f8ec0ff */
[----:B------:R-:W-:Y:S02]  /*3f50*/  ULOP3.LUT UR24, UR8, 0x30, URZ, 0xc0, !UPT ;  /* 0x0000003008187892 */ /* 0x000fe4000f8ec0ff */
[----:B------:R-:W-:Y:S02]  /*3f60*/  ULOP3.LUT UR23, UR5, 0x30, URZ, 0xc0, !UPT ;  /* 0x0000003005177892 */ /* 0x000fe4000f8ec0ff */
[----:B------:R-:W-:Y:S02]  /*3f70*/  USHF.R.U32.HI UR13, URZ, 0x1a, UR63 ;  /* 0x0000001aff0d7899 */ /* 0x000fe4000801163f */
[----:B------:R-:W-:Y:S02]  /*3f80*/  USHF.R.U32.HI UR15, URZ, 0x1a, UR69 ;  /* 0x0000001aff0f7899 */ /* 0x000fe40008011645 */
[----:B------:R-:W-:-:S02]  /*3f90*/  USHF.R.U32.HI UR18, URZ, 0x1a, UR61 ;  /* 0x0000001aff127899 */ /* 0x000fc4000801163d */
[----:B------:R-:W-:Y:S02]  /*3fa0*/  USHF.R.U32.HI UR20, URZ, 0x1a, UR59 ;  /* 0x0000001aff147899 */ /* 0x000fe4000801163b */
[----:B------:R-:W-:Y:S02]  /*3fb0*/  USHF.R.U32.HI UR22, URZ, 0x1a, UR57 ;  /* 0x0000001aff167899 */ /* 0x000fe40008011639 */
[----:B------:R-:W-:Y:S02]  /*3fc0*/  ULOP3.LUT UR4, UR4, 0x6000, URZ, 0xc0, !UPT ;  /* 0x0000600004047892 */ /* 0x000fe4000f8ec0ff */
[----:B------:R-:W-:Y:S02]  /*3fd0*/  ULOP3.LUT UR9, UR12, 0x6000, URZ, 0xc0, !UPT ;  /* 0x000060000c097892 */ /* 0x000fe4000f8ec0ff */
[----:B------:R-:W-:Y:S02]  /*3fe0*/  ULOP3.LUT UR8, UR14, 0x6000, URZ, 0xc0, !UPT ;  /* 0x000060000e087892 */ /* 0x000fe4000f8ec0ff */
[----:B------:R-:W-:-:S02]  /*3ff0*/  ULOP3.LUT UR5, UR19, 0x6000, URZ, 0xc0, !UPT ;  /* 0x0000600013057892 */ /* 0x000fc4000f8ec0ff */
[----:B------:R-:W-:Y:S02]  /*4000*/  ULOP3.LUT UR25, UR10, 0x30, URZ, 0xc0, !UPT ;  /* 0x000000300a197892 */ /* 0x000fe4000f8ec0ff */
[----:B------:R-:W-:Y:S02]  /*4010*/  ULOP3.LUT UR13, UR13, 0x30, URZ, 0xc0, !UPT ;  /* 0x000000300d0d7892 */ /* 0x000fe4000f8ec0ff */
        /* <DEDUP_REMOVED lines=12> */
[----:B------:R-:W-:Y:S02]  /*40e0*/  UPRMT UR33, UR25, 0x5410, UR10 ;  /* 0x0000541019217896 */ /* 0x000fe4000800000a */
[----:B------:R-:W-:Y:S02]  /*40f0*/  UPRMT UR31, UR24, 0x5410, UR11 ;  /* 0x00005410181f7896 */ /* 0x000fe4000800000b */
[----:B------:R-:W-:Y:S02]  /*4100*/  UPRMT UR29, UR23, 0x5410, UR12 ;  /* 0x00005410171d7896 */ /* 0x000fe4000800000c */
[----:B------:R-:W-:Y:S01]  /*4110*/  UPRMT UR27, UR13, 0x5410, UR4 ;  /* 0x000054100d1b7896 */ /* 0x000fe20008000004 */
[----:B------:R-:W-:Y:S01]  /*4120*/  MOV R27, UR33 ;  /* 0x00000021001b7c02 */ /* 0x000fe20008000f00 */
        /* <DEDUP_REMOVED lines=8> */
[----:B------:R-:W-:Y:S01]  /*41b0*/  UMOV UR14, URZ ;  /* 0x000000ff000e7c82 */ /* 0x000fe20008000000 */
[----:B------:R-:W-:Y:S01]  /*41c0*/  UMOV UR18, URZ ;  /* 0x000000ff00127c82 */ /* 0x000fe20008000000 */
[----:B------:R-:W-:Y:S01]  /*41d0*/  UMOV UR20, URZ ;  /* 0x000000ff00147c82 */ /* 0x000fe20008000000 */
[----:B------:R-:W-:Y:S01]  /*41e0*/  UMOV UR16, URZ ;  /* 0x000000ff00107c82 */ /* 0x000fe20008000000 */
[----:B------:R-:W-:Y:S01]  /*41f0*/  IMAD.U32 R18, RZ, RZ, UR14 ;  /* 0x0000000eff127e24 */ /* 0x000fe2000f8e00ff */
[----:B------:R-:W-:Y:S01]  /*4200*/  MOV R17, UR19 ;  /* 0x0000001300117c02 */ /* 0x000fe20008000f00 */
[----:B------:R-:W-:Y:S01]  /*4210*/  IMAD.U32 R16, RZ, RZ, UR18 ;  /* 0x00000012ff107e24 */ /* 0x000fe2000f8e00ff */
[----:B------:R-:W-:Y:S01]  /*4220*/  MOV R15, UR21 ;  /* 0x00000015000f7c02 */ /* 0x000fe20008000f00 */
[----:B------:R-:W-:Y:S01]  /*4230*/  IMAD.U32 R14, RZ, RZ, UR20 ;  /* 0x00000014ff0e7e24 */ /* 0x000fe2000f8e00ff */
[----:B------:R-:W-:Y:S01]  /*4240*/  MOV R13, UR17 ;  /* 0x00000011000d7c02 */ /* 0x000fe20008000f00 */
[----:B------:R-:W-:Y:S01]  /*4250*/  IMAD.U32 R12, RZ, RZ, UR16 ;  /* 0x00000010ff0c7e24 */ /* 0x000fe2000f8e00ff */
[----:B------:R-:W-:Y:S01]  /*4260*/  UMOV UR55, UR33 ;  /* 0x0000002100377c82 */ /* 0x000fe20008000000 */
[----:B------:R-:W-:Y:S01]  /*4270*/  UMOV UR53, UR31 ;  /* 0x0000001f00357c82 */ /* 0x000fe20008000000 */
[----:B------:R-:W-:Y:S01]  /*4280*/  UMOV UR51, UR29 ;  /* 0x0000001d00337c82 */ /* 0x000fe20008000000 */
[----:B------:R-:W-:Y:S01]  /*4290*/  UMOV UR49, UR27 ;  /* 0x0000001b00317c82 */ /* 0x000fe20008000000 */
[----:B------:R-:W-:Y:S01]  /*42a0*/  UMOV UR47, UR15 ;  /* 0x0000000f002f7c82 */ /* 0x000fe20008000000 */
[----:B------:R-:W-:Y:S01]  /*42b0*/  UMOV UR45, UR19 ;  /* 0x00000013002d7c82 */ /* 0x000fe20008000000 */
[----:B------:R-:W-:Y:S01]  /*42c0*/  UMOV UR43, UR21 ;  /* 0x00000015002b7c82 */ /* 0x000fe20008000000 */
[----:B------:R-:W-:-:S05]  /*42d0*/  UMOV UR41, UR17 ;  /* 0x0000001100297c82 */ /* 0x000fca0008000000 */
.L_x_79:
[C---:B------:R-:W-:Y:S02]  /*42e0*/  LEA R2, R9.reuse, UR39, 0x3 ;  /* 0x0000002709027c11 */ /* 0x040fe4000f8e18ff */
[----:B------:R-:W-:Y:S02]  /*42f0*/  SHF.L.U32 R5, R8, 0x1f, RZ ;  /* 0x0000001f08057819 */ /* 0x000fe400000006ff */
[----:B------:R-:W-:Y:S02]  /*4300*/  LEA R4, R9, UR39, 0x4 ;  /* 0x0000002709047c11 */ /* 0x000fe4000f8e20ff */
[----:B-1----:R-:W1:Y:S02]  /*4310*/  SYNCS.PHASECHK.TRANS64.TRYWAIT P0, [R2+URZ+0x70], R5 ;  /* 0x00007005020075a7 */ /* 0x002e6400080011ff */
[----:B-1----:R-:W-:Y:S05]  /*4320*/  @!P0 BRA `(.L_x_69) ;  /* 0x0000009000008947 */ /* 0x002fea0003800000 */
.L_x_163:
[----:B-1----:R-:W1:Y:S01]  /*4330*/  LDS.128 R4, [R4+0xd0] ;  /* 0x0000d00004047984 */ /* 0x002e620000000c00 */
[----:B------:R-:W-:Y:S02]  /*4340*/  VIADD R2, R2, 0x80 ;  /* 0x0000008002027836 */ /* 0x000fe40000000000 */
[----:B------:R-:W-:Y:S01]  /*4350*/  VIADD R9, R9, 0x1 ;  /* 0x0000000109097836 */ /* 0x000fe20000000000 */
[----:B------:R-:W-:Y:S01]  /*4360*/  @!PT LDS RZ, [RZ] ;  /* 0x00000000fffff984 */ /* 0x000fe20000000800 */
[----:B------:R-:W-:Y:S01]  /*4370*/  @!PT LDS RZ, [RZ] ;  /* 0x00000000fffff984 */ /* 0x000fe20000000800 */
[----:B------:R-:W-:Y:S01]  /*4380*/  @!PT LDS RZ, [RZ] ;  /* 0x00000000fffff984 */ /* 0x000fe20000000800 */
[----:B------:R-:W-:Y:S01]  /*4390*/  @!PT LDS RZ, [RZ] ;  /* 0x00000000fffff984 */ /* 0x000fe20000000800 */
[----:B------:R2:W-:Y:S06]  /*43a0*/  MEMBAR.ALL.CTA ;  /* 0x0000000000007992 */ /* 0x0005ec0000008000 */
[----:B--2---:R-:W2:Y:S01]  /*43b0*/  FENCE.VIEW.ASYNC.S ;  /* 0x00000000000073c6 */ /* 0x004ea20000000000 */
[----:B------:R-:W-:-:S04]  /*43c0*/  PRMT R2, RZ, 0x654, R2 ;  /* 0x00000654ff027816 */ /* 0x000fc80000000002 */
[----:B--2---:R2:W-:Y:S01]  /*43d0*/  SYNCS.ARRIVE.TRANS64.RED.A1T0 RZ, [R2+URZ], RZ ;  /* 0x000000ff02ff79a7 */ /* 0x0045e200081004ff */
[----:B-1----:R-:W-:Y:S01]  /*43e0*/  LOP3.LUT P2, RZ, R6, 0x1, RZ, 0xc0, !PT ;  /* 0x0000000106ff7812 */ /* 0x002fe2000784c0ff */
[----:B--2---:R-:W-:-:S12]  /*43f0*/  BRA.U UP3, `(.L_x_70) ;  /* 0x0000000d03507547 */ /* 0x004fd8000b800000 */
[----:B------:R-:W1:Y:S01]  /*4400*/  LDCU UR4, c[0x0][0x38c] ;  /* 0x00007180ff0477ac */ /* 0x000e620008000800 */
[----:B------:R-:W-:Y:S01]  /*4410*/  ULOP3.LUT UR34, UR76, 0x1, URZ, 0x3c, !UPT ;  /* 0x000000014c227892 */ /* 0x000fe2000f8e3cff */
[----:B------:R-:W-:Y:S01]  /*4420*/  UMOV UR11, URZ ;  /* 0x000000ff000b7c82 */ /* 0x000fe20008000000 */
[----:B------:R-:W-:Y:S02]  /*4430*/  UMOV UR6, 0x1 ;  /* 0x0000000100067882 */ /* 0x000fe40000000000 */
[----:B------:R-:W-:Y:S01]  /*4440*/  UIMAD UR34, UR34, 0xc0, UR35 ;  /* 0x000000c0222278a4 */ /* 0x000fe2000f8e0223 */
[----:B------:R-:W-:Y:S01]  /*4450*/  UMOV UR37, UR7 ;  /* 0x0000000700257c82 */ /* 0x000fe20008000000 */
[----:B------:R-:W-:Y:S01]  /*4460*/  UMOV UR36, UR77 ;  /* 0x0000004d00247c82 */ /* 0x000fe20008000000 */
[----:B-1----:R-:W-:-:S09]  /*4470*/  UISETP.GE.AND UP0, UPT, UR4, 0x1, UPT ;  /* 0x000000010400788c */ /* 0x002fd2000bf06270 */
[----:B------:R-:W-:Y:S05]  /*4480*/  BRA.U !UP0, `(.L_x_71) ;  /* 0x0000000508b07547 */ /* 0x000fea000b800000 */
[----:B------:R-:W-:Y:S01]  /*4490*/  ULEA UR18, UR7, UR39, 0x3 ;  /* 0x0000002707127291 */ /* 0x000fe2000f8e18ff */
[----:B------:R-:W-:-:S08]  /*44a0*/  SHF.L.U32 R5, R3, 0x1f, RZ ;  /* 0x0000001f03057819 */ /* 0x000fd000000006ff */
[----:B------:R-:W1:Y:S02]  /*44b0*/  SYNCS.PHASECHK.TRANS64.TRYWAIT P0, [UR18], R5 ;  /* 0x00000005ff0075a7 */ /* 0x000e640008001112 */
[----:B-1----:R-:W-:Y:S05]  /*44c0*/  @P0 BRA `(.L_x_72) ;  /* 0x0000000000080947 */ /* 0x002fea0003800000 */
[----:B------:R-:W1:Y:S02]  /*44d0*/  SYNCS.PHASECHK.TRANS64.TRYWAIT P0, [UR18], R5 ;  /* 0x00000005ff0075a7 */ /* 0x000e640008001112 */
[----:B-1----:R-:W-:Y:S05]  /*44e0*/  @!P0 BRA `(.L_x_73) ;  /* 0x0000008c00a48947 */ /* 0x002fea0003800000 */
.L_x_72:
[----:B------:R-:W-:Y:S01]  /*44f0*/  UIADD3 UR37, UPT, UPT, UR7, 0x1, URZ ;  /* 0x0000000107257890 */ /* 0x000fe2000fffe0ff */
[----:B-1----:R-:W-:Y:S01]  /*4500*/  IMAD.U32 R2, RZ, RZ, UR76 ;  /* 0x0000004cff027e24 */ /* 0x002fe2000f8e00ff */
[----:B------:R-:W-:Y:S02]  /*4510*/  UISETP.GE.U32.AND UP1, UPT, UR4, 0x101, UPT ;  /* 0x000001010400788c */ /* 0x000fe4000bf26070 */
[----:B------:R-:W-:Y:S02]  /*4520*/  UISETP.NE.AND UP0, UPT, UR37, 0x2, UPT ;  /* 0x000000022500788c */ /* 0x000fe4000bf05270 */
[----:B------:R-:W-:Y:S01]  /*4530*/  ULEA UR8, UR7, UR74, 0x6 ;  /* 0x0000004a07087291 */ /* 0x000fe2000f8e30ff */
[----:B------:R-:W-:Y:S01]  /*4540*/  SHF.L.U32 R5, R2, 0x1f, RZ ;  /* 0x0000001f02057819 */ /* 0x000fe200000006ff */
[----:B------:R-:W-:Y:S01]  /*4550*/  USEL UR4, URZ, 0x1, UP0 ;  /* 0x00000001ff047887 */ /* 0x000fe20008000000 */
[----:B------:R-:W-:Y:S01]  /*4560*/  PLOP3.LUT P1, PT, PT, PT, UP1, 0x80, 0x8 ;  /* 0x000000000008781c */ /* 0x000fe20003f2f018 */
[----:B------:R-:W-:-:S02]  /*4570*/  USEL UR37, UR37, URZ, UP0 ;  /* 0x000000ff25257287 */ /* 0x000fc40008000000 */
[----:B------:R-:W-:Y:S02]  /*4580*/  UIADD3 UR16, UPT, UPT, UR8, 0x20, URZ ;  /* 0x0000002008107890 */ /* 0x000fe4000fffe0ff */
[----:B------:R-:W-:Y:S01]  /*4590*/  LOP3.LUT R3, R3, UR4, RZ, 0x3c, !PT ;  /* 0x0000000403037c12 */ /* 0x000fe2000f8e3cff */
[----:B------:R-:W-:Y:S02]  /*45a0*/  @UP1 ULEA UR5, UR37, UR39, 0x3 ;  /* 0x0000002725051291 */ /* 0x000fe4000f8e18ff */
[----:B------:R-:W-:Y:S01]  /*45b0*/  ULEA UR4, UR7, UR75, 0x7 ;  /* 0x0000004b07047291 */ /* 0x000fe2000f8e38ff */
[----:B------:R-:W-:Y:S01]  /*45c0*/  UMOV UR9, 0x4008 ;  /* 0x0000400800097882 */ /* 0x000fe20000000000 */
[----:B------:R-:W-:Y:S02]  /*45d0*/  UMOV UR17, 0x4008 ;  /* 0x0000400800117882 */ /* 0x000fe40000000000 */
[----:B------:R-:W-:Y:S01]  /*45e0*/  UIADD3 UR10, UPT, UPT, UR4, 0x20, URZ ;  /* 0x00000020040a7890 */ /* 0x000fe2000fffe0ff */
[----:B------:R-:W-:Y:S01]  /*45f0*/  @P1 SHF.L.U32 R4, R3, 0x1f, RZ ;  /* 0x0000001f03041819 */ /* 0x000fe200000006ff */
[----:B------:R-:W-:-:S02]  /*4600*/  UIADD3 UR12, UPT, UPT, UR4, 0x40, URZ ;  /* 0x00000040040c7890 */ /* 0x000fc4000fffe0ff */
[----:B------:R-:W-:Y:S01]  /*4610*/  UIADD3 UR14, UPT, UPT, UR4, 0x60, URZ ;  /* 0x00000060040e7890 */ /* 0x000fe2000fffe0ff */
[----:B------:R-:W1:Y:S01]  /*4620*/  @P1 SYNCS.PHASECHK.TRANS64.TRYWAIT P0, [UR5], R4 ;  /* 0x00000004ff0015a7 */ /* 0x000e620008001105 */
[----:B------:R-:W-:Y:S01]  /*4630*/  UMOV UR5, 0x4008 ;  /* 0x0000400800057882 */ /* 0x000fe20000000000 */
[----:B------:R2:W-:Y:S01]  /*4640*/  UTCCP.T.S.2CTA.4x32dp128bit tmem[UR35+0x1c0], gdesc[UR8] ;  /* 0x0001c008230079e7 */ /* 0x0005e20009300000 */
[----:B------:R-:W-:Y:S01]  /*4650*/  UMOV UR11, 0x4008 ;  /* 0x00004008000b7882 */ /* 0x000fe20000000000 */
[----:B------:R2:W-:Y:S01]  /*4660*/  UTCCP.T.S.2CTA.4x32dp128bit tmem[UR35+0x1c4], gdesc[UR16] ;  /* 0x0001c410230079e7 */ /* 0x0005e20009300000 */
[----:B------:R-:W-:Y:S01]  /*4670*/  UMOV UR13, 0x4008 ;  /* 0x00004008000d7882 */ /* 0x000fe20000000000 */
[----:B------:R2:W-:Y:S01]  /*4680*/  UTCCP.T.S.2CTA.4x32dp128bit tmem[UR35+0x1c8], gdesc[UR4] ;  /* 0x0001c804230079e7 */ /* 0x0005e20009300000 */
[----:B------:R-:W-:Y:S01]  /*4690*/  UMOV UR15, 0x4008 ;  /* 0x00004008000f7882 */ /* 0x000fe20000000000 */
[----:B------:R2:W-:Y:S01]  /*46a0*/  UTCCP.T.S.2CTA.4x32dp128bit tmem[UR35+0x1cc], gdesc[UR10] ;  /* 0x0001cc0a230079e7 */ /* 0x0005e20009300000 */
[----:B------:R2:W-:Y:S01]  /*46b0*/  UTCCP.T.S.2CTA.4x32dp128bit tmem[UR35+0x1d0], gdesc[UR12] ;  /* 0x0001d00c230079e7 */ /* 0x0005e20009300000 */
[----:B------:R2:W-:Y:S01]  /*46c0*/  UTCCP.T.S.2CTA.4x32dp128bit tmem[UR35+0x1d4], gdesc[UR14] ;  /* 0x0001d40e230079e7 */ /* 0x0005e20009300000 */
[----:B------:R-:W-:Y:S01]  /*46d0*/  UMOV UR6, 0x1 ;  /* 0x0000000100067882 */ /* 0x000fe20000000000 */
[----:B------:R-:W3:Y:S01]  /*46e0*/  SYNCS.PHASECHK.TRANS64.TRYWAIT P3, [UR39+0x98], R5 ;  /* 0x00009805ff0075a7 */ /* 0x000ee20008061127 */
[----:B-1----:R-:W-:Y:S01]  /*46f0*/  @P1 VOTEU.ANY UP0, P0 ;  /* 0x0000000000ff1886 */ /* 0x002fe20000000100 */
[----:B------:R-:W-:Y:S01]  /*4700*/  @UP1 USEL UR6, URZ, 0x1, !UP0 ;  /* 0x00000001ff061887 */ /* 0x000fe2000c000000 */
[----:B--23--:R-:W-:Y:S11]  /*4710*/  @!P3 BRA `(.L_x_74) ;  /* 0x0000008c0030b947 */ /* 0x00cff60003800000 */
.L_x_166:
[----:B-1----:R-:W-:Y:S01]  /*4720*/  MOV.SPILL R5, UR41 ;  /* 0x0000002900057c02 */ /* 0x002fe20009000f00 */
[----:B------:R-:W-:Y:S01]  /*4730*/  ULEA UR4, UR7, UR72, 0xb ;  /* 0x0000004807047291 */ /* 0x000fe2000f8e58ff */
[----:B------:R-:W-:Y:S01]  /*4740*/  MOV.SPILL R4, UR40 ;  /* 0x0000002800047c02 */ /* 0x000fe20009000f00 */
[----:B------:R-:W-:Y:S01]  /*4750*/  ULEA UR8, UR7, UR73, 0xb ;  /* 0x0000004907087291 */ /* 0x000fe2000f8e58ff */
[----:B------:R-:W-:Y:S01]  /*4760*/  R2UR UR40, R26 ;  /* 0x000000001a2872ca */ /* 0x000fe200000e0000 */
[----:B------:R-:W-:Y:S01]  /*4770*/  UIADD3 UR32, UPT, UPT, UR18, 0x10, URZ ;  /* 0x0000001012207890 */ /* 0x000fe2000fffe0ff */
[----:B------:R-:W-:Y:S01]  /*4780*/  R2UR UR41, R27 ;  /* 0x000000001b2972ca */ /* 0x000fe200000e0000 */
[----:B------:R-:W-:Y:S01]  /*4790*/  UIADD3 UR18, UPT, UPT, UR8, 0x2, URZ ;  /* 0x0000000208127890 */ /* 0x000fe2000fffe0ff */
[----:B------:R-:W-:Y:S01]  /*47a0*/  MOV.SPILL R2, UR39 ;  /* 0x0000002700027c02 */ /* 0x000fe20009000f00 */
[----:B------:R-:W-:Y:S01]  /*47b0*/  UIADD3 UR14, UPT, UPT, UR4, 0x2, URZ ;  /* 0x00000002040e7890 */ /* 0x000fe2000fffe0ff */
[----:B------:R-:W-:Y:S01]  /*47c0*/  R2UR UR38, R24 ;  /* 0x00000000182672ca */ /* 0x000fe200000e0000 */
[----:B------:R-:W-:Y:S01]  /*47d0*/  UMOV UR9, 0x40004040 ;  /* 0x4000404000097882 */ /* 0x000fe20000000000 */
[----:B------:R-:W-:Y:S01]  /*47e0*/  R2UR UR39, R25 ;  /* 0x00000000192772ca */ /* 0x000fe200000e0000 */
[----:B------:R-:W-:Y:S01]  /*47f0*/  UMOV UR5, 0x40004040 ;  /* 0x4000404000057882 */ /* 0x000fe20000000000 */
[----:B------:R-:W-:Y:S01]  /*4800*/  UMOV UR19, 0x40004040 ;  /* 0x4000404000137882 */ /* 0x000fe20000000000 */
[----:B------:R-:W-:Y:S01]  /*4810*/  UMOV UR15, 0x40004040 ;  /* 0x40004040000f7882 */ /* 0x000fe20000000000 */
[----:B------:R-:W-:-:S02]  /*4820*/  UIADD3 UR12, UPT, UPT, UR8, 0x4, URZ ;  /* 0x00000004080c7890 */ /* 0x000fc4000fffe0ff */
[----:B------:R-:W-:Y:S01]  /*4830*/  UIADD3 UR10, UPT, UPT, UR4, 0x4, URZ ;  /* 0x00000004040a7890 */ /* 0x000fe2000fffe0ff */
[----:B------:R1:W-:Y:S01]  /*4840*/  UTCQMMA.2CTA gdesc[UR4], gdesc[UR8], tmem[UR34], tmem[UR40], idesc[UR41], tmem[UR70], !UPT ;  /* 0x0046280804007dea */ /* 0x0003e2000fa00322 */
[----:B------:R-:W-:Y:S01]  /*4850*/  UMOV UR13, 0x40004040 ;  /* 0x40004040000d7882 */ /* 0x000fe20000000000 */
[----:B------:R-:W-:Y:S01]  /*4860*/  UMOV UR11, 0x40004040 ;  /* 0x40004040000b7882 */ /* 0x000fe20000000000 */
[----:B------:R-:W-:Y:S01]  /*4870*/  ELECT P0, URZ, PT ;  /* 0x0000000000ff782f */ /* 0x000fe20003800000 */
[----:B------:R-:W-:Y:S02]  /*4880*/  UIADD3 UR24, UPT, UPT, UR8, 0x6, URZ ;  /* 0x0000000608187890 */ /* 0x000fe4000fffe0ff */
[----:B------:R2:W-:Y:S01]  /*4890*/  UTCQMMA.2CTA gdesc[UR14], gdesc[UR18], tmem[UR34], tmem[UR38], idesc[UR39], tmem[UR66], UPT ;  /* 0x004226120e007dea */ /* 0x0005e2000ba00322 */
[----:B------:R-:W-:Y:S01]  /*48a0*/  UIADD3 UR22, UPT, UPT, UR4, 0x6, URZ ;  /* 0x0000000604167890 */ /* 0x000fe2000fffe0ff */
[----:B------:R-:W-:Y:S01]  /*48b0*/  UMOV UR25, 0x40004040 ;  /* 0x4000404000197882 */ /* 0x000fe20000000000 */
[----:B------:R-:W-:Y:S01]  /*48c0*/  UMOV UR23, 0x40004040 ;  /* 0x4000404000177882 */ /* 0x000fe20000000000 */
[----:B------:R-:W-:-:S02]  /*48d0*/  UIADD3 UR30, UPT, UPT, UR8, 0x400, URZ ;  /* 0x00000400081e7890 */ /* 0x000fc4000fffe0ff */
[----:B------:R-:W-:Y:S02]  /*48e0*/  UIADD3 UR28, UPT, UPT, UR4, 0x400, URZ ;  /* 0x00000400041c7890 */ /* 0x000fe4000fffe0ff */
[----:B------:R-:W-:Y:S02]  /*48f0*/  UIADD3 UR26, UPT, UPT, UR8, 0x402, URZ ;  /* 0x00000402081a7890 */ /* 0x000fe4000fffe0ff */
[----:B------:R-:W-:Y:S02]  /*4900*/  UIADD3 UR20, UPT, UPT, UR4, 0x402, URZ ;  /* 0x0000040204147890 */ /* 0x000fe4000fffe0ff */
[----:B------:R-:W-:Y:S01]  /*4910*/  UIADD3 UR16, UPT, UPT, UR8, 0x404, URZ ;  /* 0x0000040408107890 */ /* 0x000fe2000fffe0ff */
[----:B------:R-:W-:Y:S01]  /*4920*/  UMOV UR31, 0x40004040 ;  /* 0x40004040001f7882 */ /* 0x000fe20000000000 */
[----:B------:R-:W-:Y:S01]  /*4930*/  UMOV UR29, 0x40004040 ;  /* 0x40004040001d7882 */ /* 0x000fe20000000000 */
[----:B------:R-:W-:Y:S01]  /*4940*/  UMOV UR27, 0x40004040 ;  /* 0x40004040001b7882 */ /* 0x000fe20000000000 */
[----:B------:R-:W-:Y:S01]  /*4950*/  UMOV UR21, 0x40004040 ;  /* 0x4000404000157882 */ /* 0x000fe20000000000 */
[----:B------:R-:W-:Y:S01]  /*4960*/  UMOV UR17, 0x40004040 ;  /* 0x4000404000117882 */ /* 0x000fe20000000000 */
[----:B-1----:R-:W-:Y:S01]  /*4970*/  UIADD3 UR8, UPT, UPT, UR8, 0x406, URZ ;  /* 0x0000040608087890 */ /* 0x002fe2000fffe0ff */
[----:B------:R-:W-:-:S02]  /*4980*/  R2UR.FILL UR41, R5 ;  /* 0x00000000052972ca */ /* 0x000fc400004e0000 */
[----:B------:R-:W-:Y:S02]  /*4990*/  R2UR.FILL UR40, R4 ;  /* 0x00000000042872ca */ /* 0x000fe400004e0000 */
[----:B--2---:R-:W-:Y:S01]  /*49a0*/  R2UR UR18, R22 ;  /* 0x00000000161272ca */ /* 0x004fe200000e0000 */
[----:B------:R-:W-:Y:S01]  /*49b0*/  UIADD3 UR14, UPT, UPT, UR4, 0x404, URZ ;  /* 0x00000404040e7890 */ /* 0x000fe2000fffe0ff */
[----:B------:R-:W-:Y:S01]  /*49c0*/  R2UR UR19, R23 ;  /* 0x00000000171372ca */ /* 0x000fe200000e0000 */
[----:B------:R-:W-:Y:S01]  /*49d0*/  UIADD3 UR4, UPT, UPT, UR4, 0x406, URZ ;  /* 0x0000040604047890 */ /* 0x000fe2000fffe0ff */
[----:B------:R-:W-:Y:S02]  /*49e0*/  R2UR.FILL UR39, R2 ;  /* 0x00000000022772ca */ /* 0x000fe400004e0000 */
[----:B------:R-:W-:-:S04]  /*49f0*/  @P0 LOP3.LUT R2, R0, 0xffff, RZ, 0xc0, !PT ;  /* 0x0000ffff00020812 */ /* 0x000fc800078ec0ff */
[----:B------:R-:W-:-:S05]  /*4a00*/  @P0 R2UR UR7, R2 ;  /* 0x00000000020702ca */ /* 0x000fca00000e0000 */
[----:B------:R1:W-:Y:S02]  /*4a10*/  UTCQMMA.2CTA gdesc[UR10], gdesc[UR12], tmem[UR34], tmem[UR18], idesc[UR19], tmem[UR64], UPT ;  /* 0x0040120c0a007dea */ /* 0x0003e4000ba00322 */
[----:B-1----:R-:W-:Y:S02]  /*4a20*/  R2UR UR12, R20 ;  /* 0x00000000140c72ca */ /* 0x002fe400000e0000 */
[----:B------:R-:W-:Y:S02]  /*4a30*/  R2UR UR13, R21 ;  /* 0x00000000150d72ca */ /* 0x000fe400000e0000 */
[----:B------:R-:W-:Y:S02]  /*4a40*/  R2UR UR10, R16 ;  /* 0x00000000100a72ca */ /* 0x000fe400000e0000 */
[----:B------:R-:W-:Y:S02]  /*4a50*/  R2UR UR11, R17 ;  /* 0x00000000110b72ca */ /* 0x000fe400000e0000 */
[----:B------:R-:W-:-:S02]  /*4a60*/  R2UR UR18, R14 ;  /* 0x000000000e1272ca */ /* 0x000fc400000e0000 */
[----:B------:R-:W-:-:S05]  /*4a70*/  R2UR UR19, R15 ;  /* 0x000000000f1372ca */ /* 0x000fca00000e0000 */
[----:B------:R1:W-:Y:S02]  /*4a80*/  UTCQMMA.2CTA gdesc[UR22], gdesc[UR24], tmem[UR34], tmem[UR12], idesc[UR13], tmem[UR62], UPT ;  /* 0x003e0c1816007dea */ /* 0x0003e4000ba00322 */
[----:B-1----:R-:W-:Y:S02]  /*4a90*/  R2UR UR24, R18 ;  /* 0x00000000121872ca */ /* 0x002fe400000e0000 */
[----:B------:R-:W-:Y:S02]  /*4aa0*/  R2UR UR25, R19 ;  /* 0x00000000131972ca */ /* 0x000fe400000e0000 */
[----:B------:R-:W-:Y:S02]  /*4ab0*/  R2UR UR12, R12 ;  /* 0x000000000c0c72ca */ /* 0x000fe400000e0000 */
[----:B------:R-:W-:-:S09]  /*4ac0*/  R2UR UR13, R13 ;  /* 0x000000000d0d72ca */ /* 0x000fd200000e0000 */
[----:B------:R-:W-:Y:S01]  /*4ad0*/  UTCQMMA.2CTA gdesc[UR28], gdesc[UR30], tmem[UR34], tmem[UR24], idesc[UR25], tmem[UR68], UPT ;  /* 0x0044181e1c007dea */ /* 0x000fe2000ba00322 */
[----:B------:R1:W-:Y:S01]  /*4ae0*/  UTCQMMA.2CTA gdesc[UR20], gdesc[UR26], tmem[UR34], tmem[UR10], idesc[UR11], tmem[UR60], UPT ;  /* 0x003c0a1a14007dea */ /* 0x0003e2000ba00322 */
[----:B------:R2:W-:Y:S02]  /*4af0*/  UTCQMMA.2CTA gdesc[UR14], gdesc[UR16], tmem[UR34], tmem[UR18], idesc[UR19], tmem[UR58], UPT ;  /* 0x003a12100e007dea */ /* 0x0005e4000ba00322 */
[----:B------:R2:W-:Y:S01]  /*4b00*/  UTCQMMA.2CTA gdesc[UR4], gdesc[UR8], tmem[UR34], tmem[UR12], idesc[UR13], tmem[UR56], UPT ;  /* 0x00380c0804007dea */ /* 0x0005e2000ba00322 */
[----:B------:R2:W-:Y:S01]  /*4b10*/  UTCBAR.2CTA.MULTICAST [UR32], URZ, UR7 ;  /* 0x000000ff200073e9 */ /* 0x0005e20008200807 */
[----:B-1----:R-:W-:Y:S01]  /*4b20*/  UIADD3 UR10, UPT, UPT, UR77, -0x1, URZ ;  /* 0xffffffff4d0a7890 */ /* 0x002fe2000fffe0ff */
[----:B------:R-:W-:-:S06]  /*4b30*/  UMOV UR11, 0x1 ;  /* 0x00000001000b7882 */ /* 0x000fcc0000000000 */
[----:B------:R-:W-:-:S05]  /*4b40*/  UMOV UR36, UR10 ;  /* 0x0000000a00247c82 */ /* 0x000fca0008000000 */
.L_x_71:
[----:B------:R-:W-:-:S09]  /*4b50*/  UISETP.GE.AND UP0, UPT, UR36, 0x1, UPT ;  /* 0x000000012400788c */ /* 0x000fd2000bf06270 */
[----:B------:R-:W-:Y:S05]  /*4b60*/  BRA.U !UP0, `(.L_x_75) ;  /* 0x0000000508607547 */ /* 0x000fea000b800000 */
[----:B--2---:R-:W-:-:S05]  /*4b70*/  UMOV UR7, UR37 ;  /* 0x0000002500077c82 */ /* 0x004fca0008000000 */
.L_x_78:
[----:B------:R-:W-:Y:S02]  /*4b80*/  UISETP.NE.AND UP0, UPT, UR6, URZ, UPT ;  /* 0x000000ff0600728c */ /* 0x000fe4000bf05270 */
[----:B----4-:R-:W-:Y:S07]  /*4b90*/  ULEA UR9, UR7, UR39, 0x3 ;  /* 0x0000002707097291 */ /* 0x010fee000f8e18ff */
[----:B------:R-:W-:Y:S05]  /*4ba0*/  BRA.U UP0, `(.L_x_76) ;  /* 0x00000001000c7547 */ /* 0x000fea000b800000 */
[----:B------:R-:W-:Y:S04]  /*4bb0*/  SHF.L.U32 R5, R3, 0x1f, RZ ;  /* 0x0000001f03057819 */ /* 0x000fe800000006ff */
[----:B------:R-:W1:Y:S02]  /*4bc0*/  SYNCS.PHASECHK.TRANS64.TRYWAIT P0, [UR9], R5 ;  /* 0x00000005ff0075a7 */ /* 0x000e640008001109 */
[----:B-1----:R-:W-:Y:S05]  /*4bd0*/  @!P0 BRA `(.L_x_77) ;  /* 0x0000008800188947 */ /* 0x002fea0003800000 */
.L_x_76:
[----:B------:R-:W-:Y:S02]  /*4be0*/  UISETP.NE.AND UP1, UPT, UR36, 0x1, UPT ;  /* 0x000000012400788c */ /* 0x000fe4000bf25270 */
[----:B------:R-:W-:Y:S02]  /*4bf0*/  UIADD3 UR4, UPT, UPT, UR7, 0x1, URZ ;  /* 0x0000000107047890 */ /* 0x000fe4000fffe0ff */
[----:B------:R-:W-:Y:S02]  /*4c00*/  ULEA UR10, UR7, UR74, 0x6 ;  /* 0x0000004a070a7291 */ /* 0x000fe4000f8e30ff */
[----:B------:R-:W-:Y:S01]  /*4c10*/  UISETP.NE.AND UP0, UPT, UR4, 0x2, UPT ;  /* 0x000000020400788c */ /* 0x000fe2000bf05270 */
[----:B------:R-:W-:Y:S01]  /*4c20*/  PLOP3.LUT P1, PT, PT, PT, UP1, 0x80, 0x8 ;  /* 0x000000000008781c */ /* 0x000fe20003f2f018 */
[----:B------:R-:W-:Y:S02]  /*4c30*/  ULEA UR8, UR7, UR75, 0x7 ;  /* 0x0000004b07087291 */ /* 0x000fe4000f8e38ff */
[----:B------:R-:W-:Y:S02]  /*4c40*/  USEL UR5, URZ, 0x1, UP0 ;  /* 0x00000001ff057887 */ /* 0x000fe40008000000 */
[----:B------:R-:W-:Y:S02]  /*4c50*/  USEL UR37, UR4, URZ, UP0 ;  /* 0x000000ff04257287 */ /* 0x000fe40008000000 */
[----:B------:R-:W-:Y:S02]  /*4c60*/  UIADD3 UR12, UPT, UPT, UR10, 0x20, URZ ;  /* 0x000000200a0c7890 */ /* 0x000fe4000fffe0ff */
[----:B------:R-:W-:Y:S01]  /*4c70*/  @UP1 ULEA UR4, UR37, UR39, 0x3 ;  /* 0x0000002725041291 */ /* 0x000fe2000f8e18ff */
[----:B------:R-:W-:Y:S01]  /*4c80*/  LOP3.LUT R3, R3, UR5, RZ, 0x3c, !PT ;  /* 0x0000000503037c12 */ /* 0x000fe2000f8e3cff */
[----:B------:R-:W-:Y:S02]  /*4c90*/  ULEA UR6, UR7, UR73, 0xb ;  /* 0x0000004907067291 */ /* 0x000fe4000f8e58ff */
[----:B------:R-:W-:Y:S01]  /*4ca0*/  UIADD3 UR14, UPT, UPT, UR8, 0x20, URZ ;  /* 0x00000020080e7890 */ /* 0x000fe2000fffe0ff */
[----:B-1----:R-:W-:Y:S01]  /*4cb0*/  @P1 SHF.L.U32 R2, R3, 0x1f, RZ ;  /* 0x0000001f03021819 */ /* 0x002fe200000006ff */
[----:B------:R-:W-:Y:S02]  /*4cc0*/  UISETP.NE.U32.AND UP0, UPT, UR11, URZ, UPT ;  /* 0x000000ff0b00728c */ /* 0x000fe4000bf05070 */
[----:B------:R-:W-:Y:S01]  /*4cd0*/  UIADD3 UR20, UPT, UPT, UR8, 0x40, URZ ;  /* 0x0000004008147890 */ /* 0x000fe2000fffe0ff */
[----:B------:R1:W2:Y:S01]  /*4ce0*/  @P1 SYNCS.PHASECHK.TRANS64.TRYWAIT P0, [UR4], R2 ;  /* 0x00000002ff0015a7 */ /* 0x0002a20008001104 */
[----:B------:R-:W-:Y:S02]  /*4cf0*/  ULEA UR4, UR7, UR72, 0xb ;  /* 0x0000004807047291 */ /* 0x000fe4000f8e58ff */
[----:B------:R-:W-:Y:S02]  /*4d00*/  UIADD3 UR22, UPT, UPT, UR8, 0x60, URZ ;  /* 0x0000006008167890 */ /* 0x000fe4000fffe0ff */
[----:B------:R-:W-:Y:S02]  /*4d10*/  UIADD3 UR38, UPT, UPT, UR9, 0x10, URZ ;  /* 0x0000001009267890 */ /* 0x000fe4000fffe0ff */
[----:B------:R-:W-:Y:S02]  /*4d20*/  UIADD3 UR30, UPT, UPT, UR6, 0x2, URZ ;  /* 0x00000002061e7890 */ /* 0x000fe4000fffe0ff */
[----:B------:R-:W-:Y:S01]  /*4d30*/  UIADD3 UR24, UPT, UPT, UR4, 0x2, URZ ;  /* 0x0000000204187890 */ /* 0x000fe2000fffe0ff */
[----:B------:R-:W-:Y:S01]  /*4d40*/  ELECT P3, URZ, PT ;  /* 0x0000000000ff782f */ /* 0x000fe20003860000 */
[----:B------:R-:W-:Y:S02]  /*4d50*/  UIADD3 UR18, UPT, UPT, UR6, 0x4, URZ ;  /* 0x0000000406127890 */ /* 0x000fe4000fffe0ff */
[----:B------:R-:W-:Y:S02]  /*4d60*/  UIADD3 UR16, UPT, UPT, UR4, 0x4, URZ ;  /* 0x0000000404107890 */ /* 0x000fe4000fffe0ff */
[----:B------:R-:W-:Y:S02]  /*4d70*/  UIADD3 UR32, UPT, UPT, UR6, 0x400, URZ ;  /* 0x0000040006207890 */ /* 0x000fe4000fffe0ff */
[----:B------:R-:W-:Y:S02]  /*4d80*/  UIADD3 UR28, UPT, UPT, UR4, 0x400, URZ ;  /* 0x00000400041c7890 */ /* 0x000fe4000fffe0ff */
[----:B------:R-:W-:Y:S01]  /*4d90*/  UIADD3 UR26, UPT, UPT, UR6, 0x402, URZ ;  /* 0x00000402061a7890 */ /* 0x000fe2000fffe0ff */
[----:B------:R-:W-:Y:S01]  /*4da0*/  UMOV UR11, 0x4008 ;  /* 0x00004008000b7882 */ /* 0x000fe20000000000 */
[----:B------:R-:W-:Y:S01]  /*4db0*/  UMOV UR13, 0x4008 ;  /* 0x00004008000d7882 */ /* 0x000fe20000000000 */
[----:B------:R3:W-:Y:S01]  /*4dc0*/  UTCCP.T.S.2CTA.4x32dp128bit tmem[UR35+0x1c0], gdesc[UR10] ;  /* 0x0001c00a230079e7 */ /* 0x0007e20009300000 */
[----:B------:R4:W-:Y:S01]  /*4dd0*/  UTCCP.T.S.2CTA.4x32dp128bit tmem[UR35+0x1c4], gdesc[UR12] ;  /* 0x0001c40c230079e7 */ /* 0x0009e20009300000 */
        /* <DEDUP_REMOVED lines=10> */
[----:B------:R-:W-:Y:S01]  /*4e80*/  UMOV UR31, 0x40004040 ;  /* 0x40004040001f7882 */ /* 0x000fe20000000000 */
[----:B------:R4:W-:Y:S01]  /*4e90*/  UTCQMMA.2CTA gdesc[UR4], gdesc[UR6], tmem[UR34], tmem[UR54], idesc[UR55], tmem[UR70], UP0 ;  /* 0x0046360604007dea */ /* 0x0009e20008200322 */
[----:B------:R-:W-:Y:S01]  /*4ea0*/  UISETP.GT.U32.AND UP0, UPT, UR36, 0x1, UPT ;  /* 0x000000012400788c */ /* 0x000fe2000bf04070 */
[----:B-1----:R-:W-:Y:S01]  /*4eb0*/  @P3 LOP3.LUT R2, R0, 0xffff, RZ, 0xc0, !PT ;  /* 0x0000ffff00023812 */ /* 0x002fe200078ec0ff */
[----:B------:R-:W-:Y:S01]  /*4ec0*/  UIADD3 UR36, UPT, UPT, UR36, -0x1, URZ ;  /* 0xffffffff24247890 */ /* 0x000fe2000fffe0ff */
[----:B------:R-:W-:Y:S01]  /*4ed0*/  UMOV UR25, 0x40004040 ;  /* 0x4000404000197882 */ /* 0x000fe20000000000 */
[----:B------:R-:W-:Y:S01]  /*4ee0*/  UMOV UR19, 0x40004040 ;  /* 0x4000404000137882 */ /* 0x000fe20000000000 */
[----:B------:R1:W-:Y:S01]  /*4ef0*/  UTCQMMA.2CTA gdesc[UR24], gdesc[UR30], tmem[UR34], tmem[UR52], idesc[UR53], tmem[UR66], UPT ;  /* 0x0042341e18007dea */ /* 0x0003e2000ba00322 */
[----:B------:R-:W-:Y:S01]  /*4f00*/  UMOV UR17, 0x40004040 ;  /* 0x4000404000117882 */ /* 0x000fe20000000000 */
[----:B------:R-:W-:Y:S01]  /*4f10*/  UMOV UR33, 0x40004040 ;  /* 0x4000404000217882 */ /* 0x000fe20000000000 */
[----:B------:R-:W-:Y:S01]  /*4f20*/  UTCQMMA.2CTA gdesc[UR16], gdesc[UR18], tmem[UR34], tmem[UR50], idesc[UR51], tmem[UR64], UPT ;  /* 0x0040321210007dea */ /* 0x000fe2000ba00322 */
[----:B---3--:R-:W-:Y:S02]  /*4f30*/  UIADD3 UR10, UPT, UPT, UR4, 0x6, URZ ;  /* 0x00000006040a7890 */ /* 0x008fe4000fffe0ff */
[----:B----4-:R-:W-:Y:S02]  /*4f40*/  UIADD3 UR12, UPT, UPT, UR6, 0x6, URZ ;  /* 0x00000006060c7890 */ /* 0x010fe4000fffe0ff */
[----:B------:R-:W-:Y:S02]  /*4f50*/  UIADD3 UR8, UPT, UPT, UR6, 0x406, URZ ;  /* 0x0000040606087890 */ /* 0x000fe4000fffe0ff */
[----:B------:R-:W-:Y:S02]  /*4f60*/  UIADD3 UR14, UPT, UPT, UR4, 0x404, URZ ;  /* 0x00000404040e7890 */ /* 0x000fe4000fffe0ff */
[----:B------:R-:W-:Y:S02]  /*4f70*/  UIADD3 UR20, UPT, UPT, UR6, 0x404, URZ ;  /* 0x0000040406147890 */ /* 0x000fe4000fffe0ff */
[----:B------:R-:W-:Y:S01]  /*4f80*/  UIADD3 UR22, UPT, UPT, UR4, 0x402, URZ ;  /* 0x0000040204167890 */ /* 0x000fe2000fffe0ff */
[----:B------:R-:W-:Y:S01]  /*4f90*/  UMOV UR13, 0x40004040 ;  /* 0x40004040000d7882 */ /* 0x000fe20000000000 */
[----:B------:R-:W-:Y:S01]  /*4fa0*/  UMOV UR11, 0x40004040 ;  /* 0x40004040000b7882 */ /* 0x000fe20000000000 */
[----:B------:R-:W-:Y:S01]  /*4fb0*/  UMOV UR29, 0x40004040 ;  /* 0x40004040001d7882 */ /* 0x000fe20000000000 */
[----:B------:R-:W-:Y:S01]  /*4fc0*/  UIADD3 UR4, UPT, UPT, UR4, 0x406, URZ ;  /* 0x0000040604047890 */ /* 0x000fe2000fffe0ff */
[----:B------:R3:W-:Y:S01]  /*4fd0*/  UTCQMMA.2CTA gdesc[UR10], gdesc[UR12], tmem[UR34], tmem[UR48], idesc[UR49], tmem[UR62], UPT ;  /* 0x003e300c0a007dea */ /* 0x0007e2000ba00322 */
[----:B------:R4:W-:Y:S01]  /*4fe0*/  UTCQMMA.2CTA gdesc[UR28], gdesc[UR32], tmem[UR34], tmem[UR46], idesc[UR47], tmem[UR68], UPT ;  /* 0x00442e201c007dea */ /* 0x0009e2000ba00322 */
[----:B------:R-:W-:Y:S01]  /*4ff0*/  UMOV UR27, 0x40004040 ;  /* 0x40004040001b7882 */ /* 0x000fe20000000000 */
[----:B------:R-:W-:Y:S01]  /*5000*/  UMOV UR23, 0x40004040 ;  /* 0x4000404000177882 */ /* 0x000fe20000000000 */
[----:B------:R-:W-:Y:S01]  /*5010*/  UMOV UR21, 0x40004040 ;  /* 0x4000404000157882 */ /* 0x000fe20000000000 */
[----:B------:R4:W-:Y:S01]  /*5020*/  UTCQMMA.2CTA gdesc[UR22], gdesc[UR26], tmem[UR34], tmem[UR44], idesc[UR45], tmem[UR60], UPT ;  /* 0x003c2c1a16007dea */ /* 0x0009e2000ba00322 */
[----:B-1----:R-:W-:Y:S01]  /*5030*/  @P3 R2UR UR24, R2 ;  /* 0x00000000021832ca */ /* 0x002fe200000e0000 */
[----:B------:R-:W-:Y:S01]  /*5040*/  UMOV UR15, 0x40004040 ;  /* 0x40004040000f7882 */ /* 0x000fe20000000000 */
[----:B------:R-:W-:Y:S01]  /*5050*/  UMOV UR9, 0x40004040 ;  /* 0x4000404000097882 */ /* 0x000fe20000000000 */
[----:B------:R4:W-:Y:S01]  /*5060*/  UTCQMMA.2CTA gdesc[UR14], gdesc[UR20], tmem[UR34], tmem[UR42], idesc[UR43], tmem[UR58], UPT ;  /* 0x003a2a140e007dea */ /* 0x0009e2000ba00322 */
[----:B------:R4:W-:Y:S01]  /*5070*/  UTCQMMA.2CTA gdesc[UR4], gdesc[UR8], tmem[UR34], tmem[UR40], idesc[UR41], tmem[UR56], UPT ;  /* 0x0038280804007dea */ /* 0x0009e2000ba00322 */
[----:B------:R-:W-:Y:S01]  /*5080*/  UMOV UR6, 0x1 ;  /* 0x0000000100067882 */ /* 0x000fe20000000000 */
[----:B------:R-:W-:Y:S07]  /*5090*/  UMOV UR7, UR37 ;  /* 0x0000002500077c82 */ /* 0x000fee0008000000 */
[----:B------:R4:W-:Y:S01]  /*50a0*/  UTCBAR.2CTA.MULTICAST [UR38], URZ, UR24 ;  /* 0x000000ff260073e9 */ /* 0x0009e20008200818 */
[----:B--2---:R-:W-:Y:S01]  /*50b0*/  @P1 VOTEU.ANY UP2, P0 ;  /* 0x0000000000ff1886 */ /* 0x004fe20000040100 */
[----:B------:R-:W-:Y:S01]  /*50c0*/  @UP1 USEL UR6, URZ, 0x1, !UP2 ;  /* 0x00000001ff061887 */ /* 0x000fe2000d000000 */
[----:B---3--:R-:W-:Y:S01]  /*50d0*/  UMOV UR11, 0x1 ;  /* 0x00000001000b7882 */ /* 0x008fe20000000000 */
[----:B------:R-:W-:Y:S10]  /*50e0*/  BRA.U UP0, `(.L_x_78) ;  /* 0xfffffff900a47547 */ /* 0x000ff4000b83ffff */
.L_x_75:
[----:B--2-4-:R-:W-:Y:S01]  /*50f0*/  R2UR UR5, R10 ;  /* 0x000000000a0572ca */ /* 0x014fe200000e0000 */
[----:B------:R-:W-:Y:S01]  /*5100*/  UIADD3 UR4, UPT, UPT, UR39, 0x90, URZ ;  /* 0x0000009027047890 */ /* 0x000fe2000fffe0ff */
[----:B------:R-:W-:-:S11]  /*5110*/  UMOV UR7, UR37 ;  /* 0x0000002500077c82 */ /* 0x000fd60008000000 */
[----:B------:R1:W-:Y:S01]  /*5120*/  UTCBAR.2CTA.MULTICAST [UR4], URZ, UR5 ;  /* 0x000000ff040073e9 */ /* 0x0003e20008200805 */
[----:B------:R-:W-:Y:S01]  /*5130*/  NOP ;  /* 0x0000000000007918 */ /* 0x000fe20000000000 */
.L_x_70:
[----:B------:R-:W-:Y:S01]  /*5140*/  ISETP.NE.AND P0, PT, R9, 0x2, PT ;  /* 0x000000020900780c */ /* 0x000fe20003f05270 */
[----:B------:R-:W-:-:S03]  /*5150*/  ULOP3.LUT UR76, UR76, 0x1, URZ, 0x3c, !UPT ;  /* 0x000000014c4c7892 */ /* 0x000fc6000f8e3cff */
[----:B------:R-:W-:Y:S02]  /*5160*/  SEL R5, RZ, 0x1, P0 ;  /* 0x00000001ff057807 */ /* 0x000fe40000000000 */
[----:B------:R-:W-:Y:S02]  /*5170*/  SEL R9, R9, RZ, P0 ;  /* 0x000000ff09097207 */ /* 0x000fe40000000000 */
[----:B------:R-:W-:Y:S01]  /*5180*/  LOP3.LUT R8, R8, R5, RZ, 0x3c, !PT ;  /* 0x0000000508087212 */ /* 0x000fe200078e3cff */
[----:B------:R-:W-:Y:S06]  /*5190*/  @P2 BRA `(.L_x_79) ;  /* 0xfffffff000502947 */ /* 0x000fec000383ffff */
[----:B------:R-:W2:Y:S01]  /*51a0*/  S2UR UR6, SR_CgaCtaId ;  /* 0x00000000000679c3 */ /* 0x000ea20000008800 */
[----:B------:R-:W-:Y:S01]  /*51b0*/  ELECT P0, URZ, PT ;  /* 0x0000000000ff782f */ /* 0x000fe20003800000 */
[----:B------:R-:W-:Y:S01]  /*51c0*/  IMAD.MOV.U32 R0, RZ, RZ, 0x1 ;  /* 0x00000001ff007424 */ /* 0x000fe200078e00ff */
[----:B-1----:R-:W-:Y:S01]  /*51d0*/  UMOV UR4, 0x40 ;  /* 0x0000004000047882 */ /* 0x002fe20000000000 */
[----:B------:R-:W-:-:S04]  /*51e0*/  SHF.L.U32 R3, RZ, 0x1f, RZ ;  /* 0x0000001fff037819 */ /* 0x000fc800000006ff */
[----:B------:R-:W-:Y:S01]  /*51f0*/  UVIRTCOUNT.DEALLOC.SMPOOL 0x80 ;  /* 0x000000800000784c */ /* 0x000fe20000000000 */
[----:B--2---:R-:W-:-:S09]  /*5200*/  ULEA UR6, UR6, UR4, 0x18 ;  /* 0x0000000406067291 */ /* 0x004fd2000f8ec0ff */
[----:B------:R1:W-:Y:S01]  /*5210*/  @P0 STS.U8 [UR6+0x1c], R0 ;  /* 0x00001c00ff000988 */ /* 0x0003e20008000006 */
[----:B------:R-:W2:Y:S02]  /*5220*/  SYNCS.PHASECHK.TRANS64.TRYWAIT P0, [UR39+0xc0], R3 ;  /* 0x0000c003ff0075a7 */ /* 0x000ea40008001127 */
[----:B-12---:R-:W-:Y:S05]  /*5230*/  @!P0 BRA `(.L_x_80) ;  /* 0x0000008000988947 */ /* 0x006fea0003800000 */
.L_x_169:
[----:B------:R-:W-:Y:S01]  /*5240*/  NOP ;  /* 0x0000000000007918 */ /* 0x000fe20000000000 */
[----:B-1----:R-:W1:Y:S01]  /*5250*/  LDS R0, [UR6+0x14] ;  /* 0x00001406ff007984 */ /* 0x002e620008000800 */
[----:B------:R-:W-:Y:S01]  /*5260*/  ULOP3.LUT UR4, UR35, 0xffff, URZ, 0xc0, !UPT ;  /* 0x0000ffff23047892 */ /* 0x000fe2000f8ec0ff */
[----:B------:R-:W-:Y:S01]  /*5270*/  UMOV UR5, 0xffff ;  /* 0x0000ffff00057882 */ /* 0x000fe20000000000 */
[----:B------:R-:W-:Y:S02]  /*5280*/  UMOV UR7, 0x1 ;  /* 0x0000000100077882 */ /* 0x000fe40000000000 */
[----:B------:R-:W-:-:S04]  /*5290*/  USHF.R.U32.HI UR4, URZ, 0x5, UR4 ;  /* 0x00000005ff047899 */ /* 0x000fc80008011604 */
[----:B------:R-:W-:Y:S02]  /*52a0*/  USHF.L.U32 UR5, UR5, UR4, URZ ;  /* 0x0000000405057299 */ /* 0x000fe400080006ff */
[----:B------:R-:W-:-:S04]  /*52b0*/  USHF.L.U32 UR4, UR7, UR4, URZ ;  /* 0x0000000407047299 */ /* 0x000fc800080006ff */
[----:B-1----:R-:W-:-:S04]  /*52c0*/  LOP3.LUT R0, R0, UR5, RZ, 0xc0, !PT ;  /* 0x0000000500007c12 */ /* 0x002fc8000f8ec0ff */
[----:B------:R-:W-:-:S13]  /*52d0*/  ISETP.NE.AND P0, PT, R0, UR5, PT ;  /* 0x0000000500007c0c */ /* 0x000fda000bf05270 */
[----:B------:R-:W-:Y:S05]  /*52e0*/  @P0 BRA `(.L_x_81) ;  /* 0x0000000000580947 */ /* 0x000fea0003800000 */
[----:B------:R-:W1:Y:S02]  /*52f0*/  LDS R0, [UR6+0x18] ;  /* 0x00001806ff007984 */ /* 0x000e640008000800 */
[----:B-1----:R-:W-:-:S04]  /*5300*/  LOP3.LUT R0, R0, UR4, RZ, 0xc0, !PT ;  /* 0x0000000400007c12 */ /* 0x002fc8000f8ec0ff */
[----:B------:R-:W-:-:S13]  /*5310*/  ISETP.NE.AND P0, PT, R0, UR4, PT ;  /* 0x0000000400007c0c */ /* 0x000fda000bf05270 */
[----:B------:R-:W-:Y:S05]  /*5320*/  @P0 BRA `(.L_x_82) ;  /* 0x00000000003c0947 */ /* 0x000fea0003800000 */
[----:B------:R-:W1:Y:S01]  /*5330*/  S2R R2, SR_LANEID ;  /* 0x0000000000027919 */ /* 0x000e620000000000 */
[----:B------:R-:W-:Y:S01]  /*5340*/  ULOP3.LUT UR5, URZ, UR5, URZ, 0x33, !UPT ;  /* 0x00000005ff057292 */ /* 0x000fe2000f8e33ff */
[----:B------:R-:W-:Y:S01]  /*5350*/  LOP3.LUT R4, RZ, UR4, RZ, 0x33, !PT ;  /* 0x00000004ff047c12 */ /* 0x000fe2000f8e33ff */
[----:B------:R-:W-:Y:S02]  /*5360*/  VOTEU.ANY UR4, UPT, PT ;  /* 0x0000000000047886 */ /* 0x000fe400038e0100 */
[----:B------:R-:W-:Y:S01]  /*5370*/  UFLO.U32 UR4, UR4 ;  /* 0x00000004000472bd */ /* 0x000fe200080e0000 */
[----:B------:R-:W2:Y:S01]  /*5380*/  REDUX UR7, R4 ;  /* 0x00000000040773c4 */ /* 0x000ea20000000000 */
[----:B------:R-:W-:-:S06]  /*5390*/  IMAD.U32 R0, RZ, RZ, UR5 ;  /* 0x00000005ff007e24 */ /* 0x000fcc000f8e00ff */
[----:B------:R3:W-:Y:S01]  /*53a0*/  UTCATOMSWS.AND URZ, UR5 ;  /* 0x0000000500ff79e3 */ /* 0x0007e20008000000 */
[----:B------:R-:W4:Y:S01]  /*53b0*/  REDUX UR8, R0 ;  /* 0x00000000000873c4 */ /* 0x000f220000000000 */
[----:B-1----:R-:W-:Y:S01]  /*53c0*/  ISETP.EQ.U32.AND P0, PT, R2, UR4, PT ;  /* 0x0000000402007c0c */ /* 0x002fe2000bf02070 */
[----:B--2---:R-:W-:Y:S01]  /*53d0*/  IMAD.U32 R2, RZ, RZ, UR7 ;  /* 0x00000007ff027e24 */ /* 0x004fe2000f8e00ff */
[----:B----4-:R-:W-:-:S11]  /*53e0*/  MOV R3, UR8 ;  /* 0x0000000800037c02 */ /* 0x010fd60008000f00 */
[----:B------:R3:W-:Y:S04]  /*53f0*/  @P0 ATOMS.AND RZ, [UR6+0x14], R3 ;  /* 0x00001403ffff098c */ /* 0x0007e8000a800006 */
[----:B------:R3:W-:Y:S01]  /*5400*/  @P0 ATOMS.AND RZ, [UR6+0x18], R2 ;  /* 0x00001802ffff098c */ /* 0x0007e2000a800006 */
[----:B------:R-:W-:Y:S05]  /*5410*/  BRA `(.L_x_83) ;  /* 0x0000000000147947 */ /* 0x000fea0003800000 */
.L_x_82:
[----:B------:R-:W-:Y:S02]  /*5420*/  MOV R2, 0x5440 ;  /* 0x0000544000027802 */ /* 0x000fe40000000f00 */
[----:B-----5:R-:W-:Y:S05]  /*5430*/  CALL.REL.NOINC `($__internal_0_$__cuda_sm10x_tcgen05_guardrail_trap_col_being_dealloced_not_returned_by_alloc) ;  /* 0x0000008400847944 */ /* 0x020fea0003c00000 */
[----:B------:R-:W-:Y:S05]  /*5440*/  BRA `(.L_x_83) ;  /* 0x0000000000087947 */ /* 0x000fea0003800000 */
.L_x_81:
[----:B------:R-:W-:Y:S02]  /*5450*/  MOV R2, 0x5470 ;  /* 0x0000547000027802 */ /* 0x000fe40000000f00 */
[----:B-----5:R-:W-:Y:S05]  /*5460*/  CALL.REL.NOINC `($__internal_2_$__cuda_sm10x_tcgen05_guardrail_trap_unallocated_columns_being_dealloced) ;  /* 0x0000008400907944 */ /* 0x020fea0003c00000 */
.L_x_83:
[----:B------:R-:W-:Y:S01]  /*5470*/  NOP ;  /* 0x0000000000007918 */ /* 0x000fe20000000000 */
[----:B---3--:R-:W-:Y:S05]  /*5480*/  EXIT ;  /* 0x000000000000794d */ /* 0x008fea0003800000 */
.L_x_57:
[----:B------:R-:W-:-:S09]  /*5490*/  UISETP.NE.OR UP0, UPT, UR21, 0x3, !UP4 ;  /* 0x000000031500788c */ /* 0x000fd2000e705670 */
[----:B------:R-:W-:Y:S05]  /*54a0*/  BRA.U UP0, `(.L_x_84) ;  /* 0x0000001100c87547 */ /* 0x000fea000b800000 */
[----:B------:R-:W2:Y:S01]  /*54b0*/  LDCU.64 UR4, c[0x0][0xc88] ;  /* 0x00019100ff0477ac */ /* 0x000ea20008000a00 */
[----:B------:R-:W3:Y:S01]  /*54c0*/  S2UR UR8, SR_CgaCtaId ;  /* 0x00000000000879c3 */ /* 0x000ee20000008800 */
[----:B------:R-:W-:Y:S02]  /*54d0*/  HFMA2 R9, -RZ, RZ, 0, 0 ;  /* 0x00000000ff097431 */ /* 0x000fe400000001ff */
[----:B------:R-:W-:Y:S01]  /*54e0*/  IMAD.MOV.U32 R11, RZ, RZ, 0x1 ;  /* 0x00000001ff0b7424 */ /* 0x000fe200078e00ff */
[----:B------:R-:W4:Y:S01]  /*54f0*/  LDCU UR37, c[0x0][0x370] ;  /* 0x00006e00ff2577ac */ /* 0x000f220008000800 */
[----:B------:R-:W-:Y:S01]  /*5500*/  IMAD.MOV.U32 R10, RZ, RZ, RZ ;  /* 0x000000ffff0a7224 */ /* 0x000fe200078e00ff */
[----:B------:R-:W-:Y:S01]  /*5510*/  MOV R3, 0x4000 ;  /* 0x0000400000037802 */ /* 0x000fe20000000f00 */
[----:B------:R-:W4:Y:S01]  /*5520*/  LDCU.128 UR40, c[0x0][0xf10] ;  /* 0x0001e200ff2877ac */ /* 0x000f220008000c00 */
[----:B------:R-:W1:Y:S01]  /*5530*/  LDC.64 R12, c[0x0][0x348] ;  /* 0x0000d200ff0c7b82 */ /* 0x000e620000000a00 */
[----:B------:R-:W3:Y:S01]  /*5540*/  LDCU UR31, c[0x0][0x374] ;  /* 0x00006e80ff1f77ac */ /* 0x000ee20008000800 */
[----:B------:R-:W3:Y:S01]  /*5550*/  LDCU.64 UR38, c[0x0][0xc90] ;  /* 0x00019200ff2677ac */ /* 0x000ee20008000a00 */
[----:B------:R-:W3:Y:S01]  /*5560*/  LDCU UR15, c[0x0][0xf0c] ;  /* 0x0001e180ff0f77ac */ /* 0x000ee20008000800 */
[----:B--2---:R-:W-:Y:S01]  /*5570*/  UISETP.NE.U32.AND UP0, UPT, UR4, URZ, UPT ;  /* 0x000000ff0400728c */ /* 0x004fe2000bf05070 */
[----:B------:R-:W2:Y:S01]  /*5580*/  LDCU UR53, c[0x0][0xf20] ;  /* 0x0001e400ff3577ac */ /* 0x000ea20008000800 */
[----:B------:R-:W2:Y:S01]  /*5590*/  LDCU UR4, c[0x0][0xf30] ;  /* 0x0001e600ff0477ac */ /* 0x000ea20008000800 */
[----:B------:R-:W-:Y:S01]  /*55a0*/  UMOV UR21, 0x400 ;  /* 0x0000040000157882 */ /* 0x000fe20000000000 */
[----:B----4-:R-:W-:-:S02]  /*55b0*/  UIMAD.WIDE.U32 UR50, UR37, UR40, URZ ;  /* 0x00000028253272a5 */ /* 0x010fc4000f8e00ff */
[----:B---3--:R-:W-:Y:S02]  /*55c0*/  UIMAD.WIDE.U32 UR6, UR31, UR43, URZ ;  /* 0x0000002b1f0672a5 */ /* 0x008fe4000f8e00ff */
[----:B------:R-:W-:Y:S02]  /*55d0*/  ULEA UR21, UR8, UR21, 0x18 ;  /* 0x0000001508157291 */ /* 0x000fe4000f8ec0ff */
[----:B------:R-:W-:Y:S02]  /*55e0*/  UISETP.NE.U32.AND UP6, UPT, UR38, URZ, UPT ;  /* 0x000000ff2600728c */ /* 0x000fe4000bfc5070 */
[----:B------:R-:W-:Y:S02]  /*55f0*/  UIADD3 UR44, UPT, UPT, UR21, 0x38, URZ ;  /* 0x00000038152c7890 */ /* 0x000fe4000fffe0ff */
[----:B------:R-:W-:Y:S02]  /*5600*/  UIADD3 UR33, UPT, UPT, UR21, 0x20, URZ ;  /* 0x0000002015217890 */ /* 0x000fe4000fffe0ff */
[----:B------:R-:W-:-:S02]  /*5610*/  UIADD3 UR25, UPT, UPT, UR21, 0x28, URZ ;  /* 0x0000002815197890 */ /* 0x000fc4000fffe0ff */
[----:B------:R-:W-:Y:S02]  /*5620*/  UIADD3 UR17, UPT, UPT, UR21, 0x30, URZ ;  /* 0x0000003015117890 */ /* 0x000fe4000fffe0ff */
[----:B------:R-:W-:Y:S02]  /*5630*/  UISETP.NE.AND.EX UP5, UPT, UR5, URZ, UPT, UP0 ;  /* 0x000000ff0500728c */ /* 0x000fe4000bfa5300 */
[----:B------:R-:W-:Y:S01]  /*5640*/  UISETP.NE.AND UP0, UPT, UR45, 0x1, UPT ;  /* 0x000000012d00788c */ /* 0x000fe2000bf05270 */
[----:B------:R-:W-:Y:S01]  /*5650*/  UMOV UR50, UR51 ;  /* 0x0000003300327c82 */ /* 0x000fe20008000000 */
[----:B------:R-:W-:Y:S01]  /*5660*/  UMOV UR49, UR7 ;  /* 0x0000000700317c82 */ /* 0x000fe20008000000 */
[----:B------:R-:W-:Y:S01]  /*5670*/  UISETP.NE.AND UP0, UPT, UR15, 0x1, UPT ;  /* 0x000000010f00788c */ /* 0x000fe2000bf05270 */
[----:B------:R-:W-:Y:S01]  /*5680*/  UMOV UR29, URZ ;  /* 0x000000ff001d7c82 */ /* 0x000fe20008000000 */
[----:B------:R-:W-:Y:S02]  /*5690*/  UPLOP3.LUT UP4, UPT, UPT, UPT, UPT, 0x40, 0x4 ;  /* 0x000000000004789c */ /* 0x000fe40003f8e870 */
[----:B------:R-:W-:Y:S01]  /*56a0*/  UISETP.GE.AND UP2, UPT, UR45, 0x1, UPT ;  /* 0x000000012d00788c */ /* 0x000fe2000bf46270 */
[----:B------:R-:W3:Y:S01]  /*56b0*/  LDCU.64 UR22, c[0x0][0xf28] ;  /* 0x0001e500ff1677ac */ /* 0x000ee20008000a00 */
[----:B------:R-:W-:-:S02]  /*56c0*/  UISETP.NE.AND.EX UP6, UPT, UR39, URZ, UPT, UP6 ;  /* 0x000000ff2700728c */ /* 0x000fc4000bfc5360 */
[----:B------:R-:W-:Y:S02]  /*56d0*/  UPRMT UR44, UR8, 0x654, UR44 ;  /* 0x00000654082c7896 */ /* 0x000fe4000800002c */
[----:B------:R-:W-:Y:S02]  /*56e0*/  UPRMT UR48, UR8, 0x654, UR33 ;  /* 0x0000065408307896 */ /* 0x000fe40008000021 */
[----:B------:R-:W-:Y:S02]  /*56f0*/  UPRMT UR47, UR8, 0x654, UR25 ;  /* 0x00000654082f7896 */ /* 0x000fe40008000019 */
[----:B------:R-:W-:Y:S02]  /*5700*/  UPRMT UR46, UR8, 0x654, UR17 ;  /* 0x00000654082e7896 */ /* 0x000fe40008000011 */
[----:B------:R-:W-:Y:S02]  /*5710*/  USHF.R.U32.HI UR50, URZ, UR41, UR50 ;  /* 0x00000029ff327299 */ /* 0x000fe40008011632 */
[----:B--2---:R-:W-:-:S02]  /*5720*/  USHF.R.U32.HI UR49, URZ, UR53, UR49 ;  /* 0x00000035ff317299 */ /* 0x004fc40008011631 */
[----:B------:R-:W-:Y:S02]  /*5730*/  UISETP.NE.AND UP0, UPT, UR42, 0x1, UPT ;  /* 0x000000012a00788c */ /* 0x000fe4000bf05270 */
[----:B-1----:R-:W-:-:S11]  /*5740*/  UISETP.NE.AND UP3, UPT, UR4, 0x1, UPT ;  /* 0x000000010400788c */ /* 0x002fd6000bf65270 */
.L_x_95:
[C---:B------:R-:W-:Y:S02]  /*5750*/  LEA R8, R10.reuse, UR21, 0x3 ;  /* 0x000000150a087c11 */ /* 0x040fe4000f8e18ff */
[----:B------:R-:W-:Y:S02]  /*5760*/  SHF.L.U32 R5, R9, 0x1f, RZ ;  /* 0x0000001f09057819 */ /* 0x000fe400000006ff */
[----:B------:R-:W-:Y:S02]  /*5770*/  LEA R6, R10, UR21, 0x4 ;  /* 0x000000150a067c11 */ /* 0x000fe4000f8e20ff */
[----:B-1----:R-:W1:Y:S02]  /*5780*/  SYNCS.PHASECHK.TRANS64.TRYWAIT P0, [R8+URZ+0x70], R5 ;  /* 0x00007005080075a7 */ /* 0x002e6400080011ff */
[----:B-1----:R-:W-:Y:S05]  /*5790*/  @!P0 BRA `(.L_x_85) ;  /* 0x0000007c00588947 */ /* 0x002fea0003800000 */
.L_x_170:
[----:B-1----:R-:W1:Y:S01]  /*57a0*/  LDS.128 R4, [R6+0xd0] ;  /* 0x0000d00006047984 */ /* 0x002e620000000c00 */
[----:B------:R-:W-:Y:S01]  /*57b0*/  UISETP.GE.AND UP0, UPT, UR45, 0x1, UPT ;  /* 0x000000012d00788c */ /* 0x000fe2000bf06270 */
[----:B------:R-:W-:Y:S01]  /*57c0*/  @!PT LDS RZ, [RZ] ;  /* 0x00000000fffff984 */ /* 0x000fe20000000800 */
[----:B------:R-:W-:Y:S01]  /*57d0*/  @!PT LDS RZ, [RZ] ;  /* 0x00000000fffff984 */ /* 0x000fe20000000800 */
[----:B------:R-:W-:Y:S01]  /*57e0*/  @!PT LDS RZ, [RZ] ;  /* 0x00000000fffff984 */ /* 0x000fe20000000800 */
[----:B------:R-:W-:Y:S01]  /*57f0*/  @!PT LDS RZ, [RZ] ;  /* 0x00000000fffff984 */ /* 0x000fe20000000800 */
[----:B------:R2:W-:Y:S06]  /*5800*/  MEMBAR.ALL.CTA ;  /* 0x0000000000007992 */ /* 0x0005ec0000008000 */
[----:B--2---:R-:W2:Y:S01]  /*5810*/  FENCE.VIEW.ASYNC.S ;  /* 0x00000000000073c6 */ /* 0x004ea20000000000 */
[----:B-1----:R-:W-:Y:S11]  /*5820*/  LOP3.LUT P0, RZ, R6, 0x1, RZ, 0xc0, !PT ;  /* 0x0000000106ff7812 */ /* 0x002ff6000780c0ff */
[----:B------:R-:W-:Y:S02]  /*5830*/  @!UPT UIADD3 URZ, UPT, UPT, URZ, URZ, URZ ;  /* 0x000000fffffff290 */ /* 0x000fe4000fffe0ff */
[----:B--2---:R-:W-:Y:S01]  /*5840*/  VOTEU.ANY UP2, P0 ;  /* 0x0000000000ff7886 */ /* 0x004fe20000040100 */
[----:B------:R-:W-:Y:S11]  /*5850*/  PLOP3.LUT P0, PT, PT, PT, UP2, 0x80, 0x8 ;  /* 0x000000000008781c */ /* 0x000ff60003f0f028 */
[----:B------:R-:W-:Y:S02]  /*5860*/  @!UPT UIADD3 URZ, UPT, UPT, URZ, URZ, URZ ;  /* 0x000000fffffff290 */ /* 0x000fe4000fffe0ff */
[----:B------:R-:W-:Y:S02]  /*5870*/  @P0 SHF.R.U32.HI R0, RZ, 0x10, R5 ;  /* 0x00000010ff000819 */ /* 0x000fe40000011605 */
[----:B------:R-:W-:Y:S02]  /*5880*/  @P0 MOV R2, R4 ;  /* 0x0000000400020202 */ /* 0x000fe40000000f00 */
[----:B------:R-:W-:Y:S01]  /*5890*/  @P0 R2UR UR4, R0 ;  /* 0x00000000000402ca */ /* 0x000fe200000e0000 */
[----:B------:R-:W-:Y:S01]  /*58a0*/  VIADD R0, R8, 0x80 ;  /* 0x0000008008007836 */ /* 0x000fe20000000000 */
[----:B------:R-:W-:Y:S02]  /*58b0*/  @P0 LOP3.LUT R4, R5, 0xffff, RZ, 0xc0, !PT ;  /* 0x0000ffff05040812 */ /* 0x000fe400078ec0ff */
[----:B------:R-:W-:Y:S02]  /*58c0*/  @P0 R2UR UR6, R2 ;  /* 0x00000000020602ca */ /* 0x000fe400000e0000 */
[----:B------:R-:W-:Y:S02]  /*58d0*/  PRMT R0, RZ, 0x654, R0 ;  /* 0x00000654ff007816 */ /* 0x000fe40000000000 */
[----:B------:R-:W-:Y:S02]  /*58e0*/  @P0 R2UR UR5, R4 ;  /* 0x00000000040502ca */ /* 0x000fe400000e0000 */
[----:B------:R1:W-:Y:S03]  /*58f0*/  SYNCS.ARRIVE.TRANS64.RED.A1T0 RZ, [R0+URZ], RZ ;  /* 0x000000ff00ff79a7 */ /* 0x0003e600081004ff */
[----:B------:R-:W-:Y:S04]  /*5900*/  @UP2 UMOV UR30, UR4 ;  /* 0x00000004001e2c82 */ /* 0x000fe80008000000 */
[----:B------:R-:W-:Y:S04]  /*5910*/  @UP2 UMOV UR14, UR6 ;  /* 0x00000006000e2c82 */ /* 0x000fe80008000000 */
[----:B------:R-:W-:Y:S01]  /*5920*/  @UP2 UMOV UR13, UR5 ;  /* 0x00000005000d2c82 */ /* 0x000fe20008000000 */
[----:B------:R-:W-:Y:S05]  /*5930*/  BRA.U !UP0, `(.L_x_86) ;  /* 0x0000000108c07547 */ /* 0x000fea000b800000 */
[----:B------:R-:W-:Y:S02]  /*5940*/  UIMAD.WIDE.U32 UR18, UR13, UR43, URZ ;  /* 0x0000002b0d1272a5 */ /* 0x000fe4000f8e00ff */
[----:B------:R-:W-:Y:S02]  /*5950*/  UP2UR UR16, UPR, URZ, 0x4 ;  /* 0x00000004ff107883 */ /* 0x000fe40008000000 */
[----:B------:R-:W-:Y:S02]  /*5960*/  UISETP.NE.AND UP2, UPT, UR42, 0x1, UPT ;  /* 0x000000012a00788c */ /* 0x000fe4000bf45270 */
[----:B------:R-:W-:Y:S02]  /*5970*/  UIMAD.WIDE.U32 UR26, UR14, UR40, URZ ;  /* 0x000000280e1a72a5 */ /* 0x000fe4000f8e00ff */
[----:B------:R-:W-:Y:S02]  /*5980*/  USEL UR4, UR31, UR49, !UP2 ;  /* 0x000000311f047287 */ /* 0x000fe4000d000000 */
[----:B------:R-:W-:Y:S02]  /*5990*/  UISETP.NE.AND UP0, UPT, UR15, 0x1, UPT ;  /* 0x000000010f00788c */ /* 0x000fe4000bf05270 */
[----:B------:R-:W-:Y:S02]  /*59a0*/  UP2UR UR24, UPR, URZ, 0x2 ;  /* 0x00000002ff187883 */ /* 0x000fe40008000000 */
[----:B------:R-:W-:Y:S02]  /*59b0*/  UISETP.NE.AND UP1, UPT, UR45, 0x1, UPT ;  /* 0x000000012d00788c */ /* 0x000fe4000bf25270 */
[----:B---3--:R-:W-:Y:S02]  /*59c0*/  UIMAD.WIDE.U32 UR8, UR4, UR22, URZ ;  /* 0x00000016040872a5 */ /* 0x008fe4000f8e00ff */
[----:B------:R-:W-:Y:S01]  /*59d0*/  USEL UR7, UR37, UR50, !UP0 ;  /* 0x0000003225077287 */ /* 0x000fe2000c000000 */
[----:B------:R-:W-:Y:S02]  /*59e0*/  UMOV UR5, UR19 ;  /* 0x0000001300057c82 */ /* 0x000fe40008000000 */
[----:B------:R-:W-:Y:S02]  /*59f0*/  USHF.R.U32.HI UR6, URZ, UR53, UR5 ;  /* 0x00000035ff067299 */ /* 0x000fe40008011605 */
[----:B------:R-:W-:Y:S02]  /*5a00*/  UIMAD.WIDE.U32 UR10, UR7, UR22, URZ ;  /* 0x00000016070a72a5 */ /* 0x000fe4000f8e00ff */
[----:B------:R-:W-:Y:S02]  /*5a10*/  USEL UR6, UR13, UR6, !UP2 ;  /* 0x000000060d067287 */ /* 0x000fe4000d000000 */
[----:B------:R-:W-:Y:S01]  /*5a20*/  UISETP.NE.AND UP2, UPT, UR16, URZ, UPT ;  /* 0x000000ff1000728c */ /* 0x000fe2000bf45270 */
[----:B------:R-:W-:Y:S02]  /*5a30*/  UMOV UR5, UR27 ;  /* 0x0000001b00057c82 */ /* 0x000fe40008000000 */
[----:B------:R-:W-:Y:S03]  /*5a40*/  USHF.R.U32.HI UR12, URZ, UR41, UR5 ;  /* 0x00000029ff0c7299 */ /* 0x000fe60008011605 */
[----:B------:R-:W-:Y:S02]  /*5a50*/  UMOV UR5, UR9 ;  /* 0x0000000900057c82 */ /* 0x000fe40008000000 */
[----:B------:R-:W-:Y:S03]  /*5a60*/  @UP1 USHF.R.U32.HI UR4, URZ, UR23, UR5 ;  /* 0x00000017ff041299 */ /* 0x000fe60008011605 */
[----:B------:R-:W-:Y:S01]  /*5a70*/  UMOV UR5, UR11 ;  /* 0x0000000b00057c82 */ /* 0x000fe20008000000 */
[----:B------:R-:W-:Y:S02]  /*5a80*/  UIMAD UR4, UR45, UR4, URZ ;  /* 0x000000042d0472a4 */ /* 0x000fe4000f8e02ff */
[----:B------:R-:W-:Y:S02]  /*5a90*/  @UP1 USHF.R.U32.HI UR7, URZ, UR23, UR5 ;  /* 0x00000017ff071299 */ /* 0x000fe40008011605 */
[----:B------:R-:W-:Y:S02]  /*5aa0*/  USEL UR5, UR14, UR12, !UP0 ;  /* 0x0000000c0e057287 */ /* 0x000fe4000c000000 */
[----:B------:R-:W-:Y:S02]  /*5ab0*/  UIMAD.WIDE.U32 UR10, UR6, UR22, URZ ;  /* 0x00000016060a72a5 */ /* 0x000fe4000f8e00ff */
[----:B------:R-:W-:Y:S02]  /*5ac0*/  UIMAD UR8, UR45, UR7, URZ ;  /* 0x000000072d0872a4 */ /* 0x000fe4000f8e02ff */
[----:B------:R-:W-:Y:S03]  /*5ad0*/  UISETP.GE.AND UP0, UPT, UR6, UR4, UPT ;  /* 0x000000040600728c */ /* 0x000fe6000bf06270 */
[----:B------:R-:W-:Y:S01]  /*5ae0*/  UMOV UR4, UR11 ;  /* 0x0000000b00047c82 */ /* 0x000fe20008000000 */
[----:B------:R-:W-:Y:S02]  /*5af0*/  UISETP.GE.OR UP0, UPT, UR5, UR8, UP0 ;  /* 0x000000080500728c */ /* 0x000fe40008706670 */
[----:B------:R-:W-:Y:S02]  /*5b00*/  USHF.R.U32.HI UR4, URZ, UR23, UR4 ;  /* 0x00000017ff047299 */ /* 0x000fe40008011604 */
[----:B------:R-:W-:Y:S02]  /*5b10*/  UIMAD.WIDE.U32 UR8, UR5, UR22, URZ ;  /* 0x00000016050872a5 */ /* 0x000fe4000f8e00ff */
[----:B------:R-:W-:Y:S04]  /*5b20*/  USEL UR10, UR6, UR4, !UP1 ;  /* 0x00000004060a7287 */ /* 0x000fe8000c800000 */
[----:B------:R-:W-:Y:S01]  /*5b30*/  UIADD3 UR11, UPT, UPT, -UR10, URZ, URZ ;  /* 0x000000ff0a0b7290 */ /* 0x000fe2000fffe1ff */
[----:B------:R-:W-:Y:S02]  /*5b40*/  @!UP0 UMOV UR4, UR9 ;  /* 0x0000000900048c82 */ /* 0x000fe40008000000 */
[----:B------:R-:W-:Y:S02]  /*5b50*/  @!UP0 USHF.R.U32.HI UR4, URZ, UR23, UR4 ;  /* 0x00000017ff048299 */ /* 0x000fe40008011604 */
[----:B------:R-:W-:Y:S02]  /*5b60*/  UIMAD UR8, UR45, UR11, UR6 ;  /* 0x0000000b2d0872a4 */ /* 0x000fe4000f8e0206 */
[----:B------:R-:W-:Y:S02]  /*5b70*/  @!UP0 USEL UR4, UR5, UR4, !UP1 ;  /* 0x0000000405048287 */ /* 0x000fe4000c800000 */
[----:B------:R-:W-:Y:S02]  /*5b80*/  UISETP.NE.AND UP1, UPT, UR24, URZ, UPT ;  /* 0x000000ff1800728c */ /* 0x000fe4000bf25270 */
[----:B------:R-:W-:Y:S02]  /*5b90*/  @!UP0 UIMAD UR8, UR7, UR8, UR4 ;  /* 0x00000008070882a4 */ /* 0x000fe4000f8e0204 */
[----:B------:R-:W-:Y:S02]  /*5ba0*/  @!UP0 UIADD3 UR9, UPT, UPT, UR10, -UR4, URZ ;  /* 0x800000040a098290 */ /* 0x000fe4000fffe0ff */
[----:B------:R-:W-:Y:S02]  /*5bb0*/  UIADD3 UR4, UPT, UPT, -UR5, URZ, URZ ;  /* 0x000000ff05047290 */ /* 0x000fe4000fffe1ff */
[----:B------:R-:W-:Y:S02]  /*5bc0*/  UIADD3 UR7, UPT, UPT, -UR6, URZ, URZ ;  /* 0x000000ff06077290 */ /* 0x000fe4000fffe1ff */
[----:B------:R-:W-:Y:S02]  /*5bd0*/  @!UP0 UIMAD UR6, UR9, UR45, UR5 ;  /* 0x0000002d090682a4 */ /* 0x000fe4000f8e0205 */
[----:B------:R-:W-:Y:S02]  /*5be0*/  UIMAD UR14, UR15, UR4, UR14 ;  /* 0x000000040f0e72a4 */ /* 0x000fe4000f8e020e */
[----:B------:R-:W-:Y:S01]  /*5bf0*/  UIMAD UR13, UR42, UR7, UR13 ;  /* 0x000000072a0d72a4 */ /* 0x000fe2000f8e020d */
[----:B------:R-:W-:Y:S02]  /*5c00*/  @!UP0 UMOV UR5, UR8 ;  /* 0x0000000800058c82 */ /* 0x000fe40008000000 */
[----:B------:R-:W-:Y:S02]  /*5c10*/  UIMAD UR14, UR5, UR15, UR14 ;  /* 0x0000000f050e72a4 */ /* 0x000fe4000f8e020e */
[----:B------:R-:W-:Y:S11]  /*5c20*/  UIMAD UR13, UR6, UR42, UR13 ;  /* 0x0000002a060d72a4 */ /* 0x000ff6000f8e020d */
[----:B------:R-:W-:Y:S01]  /*5c30*/  @!UPT UIADD3 URZ, UPT, UPT, URZ, URZ, URZ ;  /* 0x000000fffffff290 */ /* 0x000fe2000fffe0ff */
.L_x_86:
[----:B------:R-:W2:Y:S01]  /*5c40*/  @!UP3 LDCU.128 UR8, c[0x0][0xf10] ;  /* 0x0001e200ff08b7ac */ /* 0x000ea20008000c00 */
[----:B------:R-:W-:Y:S02]  /*5c50*/  ISETP.NE.U32.AND P0, PT, RZ, UR38, PT ;  /* 0x00000026ff007c0c */ /* 0x000fe4000bf05070 */
[----:B------:R-:W-:Y:S02]  /*5c60*/  SHF.L.U32 R4, R11, 0x1f, RZ ;  /* 0x0000001f0b047819 */ /* 0x000fe400000006ff */
[----:B------:R-:W-:Y:S01]  /*5c70*/  ISETP.NE.AND.EX P0, PT, RZ, UR39, PT, P0 ;  /* 0x00000027ff007c0c */ /* 0x000fe2000bf05300 */
[----:B------:R-:W4:Y:S01]  /*5c80*/  @!UP3 LDCU UR5, c[0x0][0xf0c] ;  /* 0x0001e180ff05b7ac */ /* 0x000f220008000800 */
[----:B------:R-:W-:Y:S02]  /*5c90*/  USHF.L.U32 UR35, UR28, 0x7, URZ ;  /* 0x000000071c237899 */ /* 0x000fe400080006ff */
[----:B--2---:R-:W-:Y:S07]  /*5ca0*/  UIMAD.WIDE.U32 UR6, UR14, UR8, URZ ;  /* 0x000000080e0672a5 */ /* 0x004fee000f8e00ff */
[----:B------:R-:W-:Y:S01]  /*5cb0*/  @!UP3 UMOV UR4, UR7 ;  /* 0x000000070004bc82 */ /* 0x000fe20008000000 */
[----:B----4-:R-:W-:Y:S02]  /*5cc0*/  @!UP3 UISETP.NE.AND UP0, UPT, UR5, 0x1, UPT ;  /* 0x000000010500b88c */ /* 0x010fe4000bf05270 */
[----:B------:R-:W-:Y:S02]  /*5cd0*/  @!UP3 USHF.R.U32.HI UR4, URZ, UR9, UR4 ;  /* 0x00000009ff04b299 */ /* 0x000fe40008011604 */
[----:B------:R-:W-:Y:S02]  /*5ce0*/  UIMAD.WIDE.U32 UR6, UR13, UR11, URZ ;  /* 0x0000000b0d0672a5 */ /* 0x000fe4000f8e00ff */
[----:B------:R-:W-:Y:S02]  /*5cf0*/  @!UP3 USEL UR8, UR14, UR4, !UP0 ;  /* 0x000000040e08b287 */ /* 0x000fe4000c000000 */
[----:B------:R-:W-:Y:S03]  /*5d00*/  @!UP3 UISETP.NE.AND UP0, UPT, UR10, 0x1, UPT ;  /* 0x000000010a00b88c */ /* 0x000fe6000bf05270 */
[----:B------:R-:W-:Y:S01]  /*5d10*/  @!UP3 UMOV UR6, UR7 ;  /* 0x000000070006bc82 */ /* 0x000fe20008000000 */
[----:B------:R-:W-:Y:S01]  /*5d20*/  USHF.L.U32 UR7, UR20, 0x8, URZ ;  /* 0x0000000814077899 */ /* 0x000fe200080006ff */
[----:B------:R-:W2:Y:S02]  /*5d30*/  @!UP3 LDCU UR4, c[0x0][0xf20] ;  /* 0x0001e400ff04b7ac */ /* 0x000ea40008000800 */
[----:B--2---:R-:W-:Y:S04]  /*5d40*/  @!UP3 USHF.R.U32.HI UR6, URZ, UR4, UR6 ;  /* 0x00000004ff06b299 */ /* 0x004fe80008011606 */
[----:B------:R-:W-:Y:S04]  /*5d50*/  @!UP3 USEL UR6, UR13, UR6, !UP0 ;  /* 0x000000060d06b287 */ /* 0x000fe8000c000000 */
[----:B------:R-:W-:Y:S02]  /*5d60*/  @!UP3 UIADD3 UR4, UPT, UPT, -UR8, UR6, URZ ;  /* 0x000000060804b290 */ /* 0x000fe4000fffe1ff */
[----:B------:R-:W-:Y:S02]  /*5d70*/  @!UP3 UIADD3 UR6, UPT, UPT, UR8, -UR6, URZ ;  /* 0x800000060806b290 */ /* 0x000fe4000fffe0ff */
[----:B------:R-:W-:Y:S02]  /*5d80*/  @!UP3 UIMAD UR14, UR4, UR5, UR14 ;  /* 0x00000005040eb2a4 */ /* 0x000fe4000f8e020e */
[----:B------:R-:W-:Y:S01]  /*5d90*/  @!UP3 UIMAD UR13, UR6, UR10, UR13 ;  /* 0x0000000a060db2a4 */ /* 0x000fe2000f8e020d */
[----:B------:R-:W-:Y:S11]  /*5da0*/  BRA.U UP4, `(.L_x_87) ;  /* 0x0000000104107547 */ /* 0x000ff6000b800000 */
[----:B-1----:R-:W-:Y:S04]  /*5db0*/  MOV R0, UR58 ;  /* 0x0000003a00007c02 */ /* 0x002fe80008000f00 */
[----:B------:R-:W-:Y:S04]  /*5dc0*/  SHF.L.U32 R5, R0, 0x1f, RZ ;  /* 0x0000001f00057819 */ /* 0x000fe800000006ff */
[----:B------:R-:W1:Y:S02]  /*5dd0*/  SYNCS.PHASECHK.TRANS64.TRYWAIT P1, [UR21+0x68], R5 ;  /* 0x00006805ff0075a7 */ /* 0x000e640008021115 */
[----:B-1----:R-:W-:Y:S05]  /*5de0*/  @!P1 BRA `(.L_x_88) ;  /* 0x0000007400d89947 */ /* 0x002fea0003800000 */
.L_x_87:
[----:B------:R-:W-:Y:S05]  /*5df0*/  BRA.U !UP6, `(.L_x_89) ;  /* 0x000000010e387547 */ /* 0x000fea000b800000 */
[----:B------:R-:W-:Y:S01]  /*5e00*/  UPLOP3.LUT UP1, UPT, UPT, UPT, UP5, 0x80, 0x8 ;  /* 0x000000000008789c */ /* 0x000fe20003f2f050 */
[----:B-1----:R-:W-:Y:S01]  /*5e10*/  HFMA2 R0, -RZ, RZ, 0, 5.9604644775390625e-08 ;  /* 0x00000001ff007431 */ /* 0x002fe200000001ff */
[----:B------:R-:W1:Y:S01]  /*5e20*/  LDCU.64 UR8, c[0x0][0x358] ;  /* 0x00006b00ff0877ac */ /* 0x000e620008000a00 */
[----:B------:R-:W-:Y:S03]  /*5e30*/  IMAD.MOV.U32 R139, RZ, RZ, 0x1 ;  /* 0x00000001ff8b7424 */ /* 0x000fe600078e00ff */
[----:B------:R-:W-:Y:S05]  /*5e40*/  PLOP3.LUT P1, PT, PT, PT, UP1, 0x80, 0x8 ;  /* 0x000000000008781c */ /* 0x000fea0003f2f018 */
[----:B------:R-:W2:Y:S01]  /*5e50*/  @UP1 LDCU.64 UR4, c[0x0][0xc88] ;  /* 0x00019100ff0417ac */ /* 0x000ea20008000a00 */
[----:B------:R-:W-:Y:S07]  /*5e60*/  @UP1 UIMAD UR6, UR52, UR38, URZ ;  /* 0x00000026340612a4 */ /* 0x000fee000f8e02ff */
[----:B------:R-:W-:Y:S01]  /*5e70*/  @!P1 PRMT R139, R0, 0x7610, R139 ;  /* 0x00007610008b9816 */ /* 0x000fe2000000008b */
[----:B--2---:R-:W-:Y:S06]  /*5e80*/  @UP1 UIMAD.WIDE UR4, UR6, 0x4, UR4 ;  /* 0x00000004060418a5 */ /* 0x004fec000f8e0204 */
[----:B------:R-:W-:Y:S01]  /*5e90*/  IMAD.U32 R6, RZ, RZ, UR4 ;  /* 0x00000004ff067e24 */ /* 0x000fe2000f8e00ff */
[----:B------:R-:W-:Y:S04]  /*5ea0*/  MOV R7, UR5 ;  /* 0x0000000500077c02 */ /* 0x000fe80008000f00 */
[----:B------:R-:W2:Y:S01]  /*5eb0*/  @!UP1 LDCU UR4, c[0x0][0xc80] ;  /* 0x00019000ff0497ac */ /* 0x000ea20008000800 */
[----:B-1---5:R4:W5:Y:S02]  /*5ec0*/  @P1 LDG.E R71, desc[UR8][R6.64] ;  /* 0x0000000806471981 */ /* 0x022964000c1e1900 */
[----:B--2-4-:R-:W-:Y:S07]  /*5ed0*/  @!P1 IMAD.U32 R71, RZ, RZ, UR4 ;  /* 0x00000004ff479e24 */ /* 0x014fee000f8e00ff */
.L_x_89:
[----:B-----5:R-:W-:Y:S01]  /*5ee0*/  @!P0 FSETP.EQ.AND P2, PT, R71, RZ, PT ;  /* 0x000000ff4700820b */ /* 0x020fe20003f42000 */
[----:B------:R-:W-:Y:S01]  /*5ef0*/  @!UPT UIADD3 URZ, UPT, UPT, URZ, URZ, URZ ;  /* 0x000000fffffff290 */ /* 0x000fe2000fffe0ff */
[----:B------:R-:W-:Y:S11]  /*5f00*/  @!P0 BRA `(.L_x_90) ;  /* 0x0000000000148947 */ /* 0x000ff60003800000 */
[----:B------:R-:W-:Y:S02]  /*5f10*/  LOP3.LUT P0, RZ, R139, 0xff, RZ, 0xc0, !PT ;  /* 0x000000ff8bff7812 */ /* 0x000fe4000780c0ff */
[----:B------:R-:W-:Y:S04]  /*5f20*/  PLOP3.LUT P2, PT, PT, PT, UP1, 0x80, 0x8 ;  /* 0x000000000008781c */ /* 0x000fe80003f4f018 */
[----:B------:R-:W-:Y:S07]  /*5f30*/  PLOP3.LUT P2, PT, P2, PT, PT, 0x8, 0x80 ;  /* 0x000000000080781c */ /* 0x000fee000174e170 */
[----:B------:R-:W-:Y:S11]  /*5f40*/  @P0 FSETP.EQ.AND P2, PT, R71, RZ, PT ;  /* 0x000000ff4700020b */ /* 0x000ff60003f42000 */
[----:B------:R-:W-:Y:S02]  /*5f50*/  @!UPT UIADD3 URZ, UPT, UPT, URZ, URZ, URZ ;  /* 0x000000fffffff290 */ /* 0x000fe4000fffe0ff */
.L_x_90:
[----:B------:R-:W2:Y:S01]  /*5f60*/  SYNCS.PHASECHK.TRANS64.TRYWAIT P0, [UR21+0x40], R4 ;  /* 0x00004004ff0075a7 */ /* 0x000ea20008001115 */
[----:B------:R-:W-:Y:S04]  /*5f70*/  ELECT P1, URZ, PT ;  /* 0x0000000000ff782f */ /* 0x000fe80003820000 */
[----:B------:R-:W-:Y:S01]  /*5f80*/  PLOP3.LUT P1, PT, P2, P1, PT, 0xf2, 0x2f ;  /* 0x00000000002f781c */ /* 0x000fe20001723e72 */
[----:B------:R-:W-:Y:S01]  /*5f90*/  @!UPT UIADD3 URZ, UPT, UPT, URZ, URZ, URZ ;  /* 0x000000fffffff290 */ /* 0x000fe2000fffe0ff */
[----:B--2---:R-:W-:Y:S11]  /*5fa0*/  @!P0 BRA `(.L_x_91) ;  /* 0x0000007400808947 */ /* 0x004ff60003800000 */
.L_x_173:
[----:B------:R-:W-:Y:S01]  /*5fb0*/  @!P1 IADD3 R2, P0, PT, R12, 0x980, RZ ;  /* 0x000009800c029810 */ /* 0x000fe20007f1e0ff */
[----:B------:R-:W-:Y:S01]  /*5fc0*/  ULOP3.LUT UR4, UR29, 0x1, URZ, 0xc0, !UPT ;  /* 0x000000011d047892 */ /* 0x000fe2000f8ec0ff */
[----:B------:R-:W-:Y:S02]  /*5fd0*/  VOTEU.ALL UP0, P1 ;  /* 0x0000000000ff7886 */ /* 0x000fe40000800000 */
[----:B------:R-:W-:Y:S01]  /*5fe0*/  @!P1 R2UR UR6, R2 ;  /* 0x00000000020692ca */ /* 0x000fe200000e0000 */
[----:B-1----:R-:W-:Y:S01]  /*5ff0*/  @!P1 IMAD.X R0, RZ, RZ, R13, P0 ;  /* 0x000000ffff009224 */ /* 0x002fe200000e060d */
[----:B------:R-:W-:Y:S01]  /*6000*/  UMOV UR10, 0x0 ;  /* 0x00000000000a7882 */ /* 0x000fe20000000000 */
[----:B------:R-:W-:Y:S01]  /*6010*/  ISETP.NE.AND P0, PT, RZ, UR4, !P1 ;  /* 0x00000004ff007c0c */ /* 0x000fe2000cf05270 */
[----:B------:R-:W-:Y:S02]  /*6020*/  @!UP0 UIADD3 UR8, UPT, UPT, UR7, 0xc0, URZ ;  /* 0x000000c007088890 */ /* 0x000fe4000fffe0ff */
[----:B------:R-:W-:Y:S01]  /*6030*/  @!P1 R2UR UR5, R0 ;  /* 0x00000000000592ca */ /* 0x000fe200000e0000 */
[----:B------:R-:W-:Y:S01]  /*6040*/  @!UP0 UIADD3 UR32, UPT, UPT, UR21, 0x400, URZ ;  /* 0x0000040015208890 */ /* 0x000fe2000fffe0ff */
[----:B------:R-:W-:Y:S02]  /*6050*/  VOTEU.ALL UP0, P1 ;  /* 0x0000000000ff7886 */ /* 0x000fe40000800000 */
[----:B------:R-:W-:Y:S01]  /*6060*/  @!P1 IMAD.U32 R0, RZ, RZ, UR8 ;  /* 0x00000008ff009e24 */ /* 0x000fe2000f8e00ff */
[----:B------:R-:W-:Y:S01]  /*6070*/  UMOV UR11, 0x10000000 ;  /* 0x10000000000b7882 */ /* 0x000fe20000000000 */
[----:B------:R-:W-:Y:S01]  /*6080*/  UMOV UR36, UR52 ;  /* 0x0000003400247c82 */ /* 0x000fe20008000000 */
[----:B------:R-:W-:Y:S03]  /*6090*/  IMAD.U32 R6, RZ, RZ, UR6 ;  /* 0x00000006ff067e24 */ /* 0x000fe6000f8e00ff */
[----:B------:R-:W-:Y:S01]  /*60a0*/  @P0 IMAD R0, RZ, RZ, UR7 ;  /* 0x00000007ff000e24 */ /* 0x000fe2000f8e02ff */
[----:B------:R-:W-:Y:S02]  /*60b0*/  PLOP3.LUT P0, PT, P1, PT, PT, 0x8, 0x80 ;  /* 0x000000000080781c */ /* 0x000fe40000f0e170 */
[----:B------:R-:W-:Y:S01]  /*60c0*/  IMAD.U32 R7, RZ, RZ, UR5 ;  /* 0x00000005ff077e24 */ /* 0x000fe2000f8e00ff */
[----:B------:R-:W-:Y:S10]  /*60d0*/  @!P1 R2UR UR8, R6 ;  /* 0x00000000060892ca */ /* 0x000ff400000e0000 */
[----:B------:R-:W-:Y:S01]  /*60e0*/  @P0 R2UR.BROADCAST UR34, R0 ;  /* 0x00000000002202ca */ /* 0x000fe200008e0000 */
[----:B------:R-:W-:Y:S01]  /*60f0*/  @!P1 IMAD.MOV.U32 R0, RZ, RZ, 0x4000 ;  /* 0x00004000ff009424 */ /* 0x000fe200078e00ff */
[----:B------:R-:W-:Y:S11]  /*6100*/  @!P1 R2UR UR9, R7 ;  /* 0x00000000070992ca */ /* 0x000ff600000e0000 */
[----:B------:R-:W-:Y:S02]  /*6110*/  @!UPT UIADD3 URZ, UPT, UPT, URZ, URZ, URZ ;  /* 0x000000fffffff290 */ /* 0x000fe4000fffe0ff */
[----:B------:R1:W-:Y:S01]  /*6120*/  @!UP0 UTMALDG.3D [UR32], [UR8], desc[UR10] ;  /* 0x00000a20080085b4 */ /* 0x0003e20008011000 */
[----:B------:R1:W-:Y:S01]  /*6130*/  @!P1 SYNCS.ARRIVE.TRANS64.RED.A0TR RZ, [UR21+0x20], R0 ;  /* 0x00002000ffff99a7 */ /* 0x0003e20008300415 */
[----:B------:R-:W-:Y:S01]  /*6140*/  SYNCS.ARRIVE.TRANS64.RED.A1T0 RZ, [UR48], RZ ;  /* 0x000000ffffff79a7 */ /* 0x000fe20008100430 */
[----:B------:R-:W2:Y:S02]  /*6150*/  SYNCS.PHASECHK.TRANS64.TRYWAIT P0, [UR21+0x48], R4 ;  /* 0x00004804ff0075a7 */ /* 0x000ea40008001115 */
[----:B-12---:R-:W-:Y:S05]  /*6160*/  @!P0 BRA `(.L_x_92) ;  /* 0x0000007400288947 */ /* 0x006fea0003800000 */
.L_x_175:
[----:B------:R-:W-:Y:S01]  /*6170*/  VOTEU.ALL UP0, P1 ;  /* 0x0000000000ff7886 */ /* 0x000fe20000800000 */
[----:B------:R-:W-:Y:S01]  /*6180*/  @!P1 IADD3 R2, P0, PT, R12, 0x980, RZ ;  /* 0x000009800c029810 */ /* 0x000fe20007f1e0ff */
[----:B------:R-:W-:Y:S01]  /*6190*/  UMOV UR10, 0x0 ;  /* 0x00000000000a7882 */ /* 0x000fe20000000000 */
[----:B------:R-:W-:Y:S01]  /*61a0*/  UMOV UR11, 0x10000000 ;  /* 0x10000000000b7882 */ /* 0x000fe20000000000 */
[----:B------:R-:W-:Y:S01]  /*61b0*/  UMOV UR27, UR35 ;  /* 0x00000023001b7c82 */ /* 0x000fe20008000000 */
[----:B------:R-:W-:Y:S01]  /*61c0*/  @!UP0 UIMAD UR5, UR4, -0x40, UR7 ;  /* 0xffffffc0040588a4 */ /* 0x000fe2000f8e0207 */
[----:B------:R-:W-:Y:S01]  /*61d0*/  @!P1 IMAD.X R0, RZ, RZ, R13, P0 ;  /* 0x000000ffff009224 */ /* 0x000fe200000e060d */
[----:B------:R-:W-:Y:S01]  /*61e0*/  @!P1 R2UR UR6, R2 ;  /* 0x00000000020692ca */ /* 0x000fe200000e0000 */
[----:B------:R-:W-:Y:S02]  /*61f0*/  @!UP0 UIADD3 UR24, UPT, UPT, UR21, 0x4400, URZ ;  /* 0x0000440015188890 */ /* 0x000fe4000fffe0ff */
[----:B------:R-:W-:Y:S02]  /*6200*/  @!UP0 UIADD3 UR26, UPT, UPT, UR5, 0x80, URZ ;  /* 0x00000080051a8890 */ /* 0x000fe4000fffe0ff */
[----:B------:R-:W-:Y:S01]  /*6210*/  @!P1 R2UR UR5, R0 ;  /* 0x00000000000592ca */ /* 0x000fe200000e0000 */
[----:B------:R-:W-:Y:S01]  /*6220*/  VOTEU.ALL UP0, P1 ;  /* 0x0000000000ff7886 */ /* 0x000fe20000800000 */
[----:B------:R-:W-:Y:S01]  /*6230*/  @!P1 IMAD.MOV.U32 R0, RZ, RZ, 0x4000 ;  /* 0x00004000ff009424 */ /* 0x000fe200078e00ff */
[----:B------:R-:W-:Y:S05]  /*6240*/  UMOV UR28, UR52 ;  /* 0x00000034001c7c82 */ /* 0x000fea0008000000 */
[----:B------:R-:W-:Y:S05]  /*6250*/  IMAD.U32 R6, RZ, RZ, UR6 ;  /* 0x00000006ff067e24 */ /* 0x000fea000f8e00ff */
[----:B------:R-:W-:Y:S01]  /*6260*/  IMAD.U32 R7, RZ, RZ, UR5 ;  /* 0x00000005ff077e24 */ /* 0x000fe2000f8e00ff */
[----:B------:R-:W-:Y:S04]  /*6270*/  @!P1 R2UR UR8, R6 ;  /* 0x00000000060892ca */ /* 0x000fe800000e0000 */
[----:B------:R-:W-:Y:S11]  /*6280*/  @!P1 R2UR UR9, R7 ;  /* 0x00000000070992ca */ /* 0x000ff600000e0000 */
[----:B------:R-:W-:Y:S02]  /*6290*/  @!UPT UIADD3 URZ, UPT, UPT, URZ, URZ, URZ ;  /* 0x000000fffffff290 */ /* 0x000fe4000fffe0ff */
[----:B------:R2:W-:Y:S01]  /*62a0*/  @!UP0 UTMALDG.3D [UR24], [UR8], desc[UR10] ;  /* 0x00000a18080085b4 */ /* 0x0005e20008011000 */
[----:B------:R2:W-:Y:S01]  /*62b0*/  @!P1 SYNCS.ARRIVE.TRANS64.RED.A0TR RZ, [UR21+0x28], R0 ;  /* 0x00002800ffff99a7 */ /* 0x0005e20008300415 */
[----:B------:R-:W-:Y:S01]  /*62c0*/  SYNCS.ARRIVE.TRANS64.RED.A1T0 RZ, [UR47], RZ ;  /* 0x000000ffffff79a7 */ /* 0x000fe2000810042f */
[----:B------:R-:W4:Y:S02]  /*62d0*/  SYNCS.PHASECHK.TRANS64.TRYWAIT P0, [UR21+0x50], R4 ;  /* 0x00005004ff0075a7 */ /* 0x000f240008001115 */
[----:B--2-4-:R-:W-:Y:S05]  /*62e0*/  @!P0 BRA `(.L_x_93) ;  /* 0x0000007000e08947 */ /* 0x014fea0003800000 */
.L_x_177:
[----:B------:R-:W-:Y:S01]  /*62f0*/  VOTEU.ALL UP0, P1 ;  /* 0x0000000000ff7886 */ /* 0x000fe20000800000 */
[----:B------:R-:W-:Y:S01]  /*6300*/  @!P1 IADD3 R2, P0, PT, R12, 0x980, RZ ;  /* 0x000009800c029810 */ /* 0x000fe20007f1e0ff */
[----:B------:R-:W-:Y:S01]  /*6310*/  UMOV UR10, 0x0 ;  /* 0x00000000000a7882 */ /* 0x000fe20000000000 */
[----:B------:R-:W-:Y:S01]  /*6320*/  UMOV UR11, 0x10000000 ;  /* 0x10000000000b7882 */ /* 0x000fe20000000000 */
[----:B------:R-:W-:Y:S01]  /*6330*/  UMOV UR19, UR35 ;  /* 0x0000002300137c82 */ /* 0x000fe20008000000 */
[----:B------:R-:W-:Y:S01]  /*6340*/  @!UP0 ULEA UR5, UR4, UR7, 0x6 ;  /* 0x0000000704058291 */ /* 0x000fe2000f8e30ff */
        /* <DEDUP_REMOVED lines=18> */
.L_x_179:
[----:B------:R-:W-:Y:S01]  /*6470*/  @!P1 IADD3 R2, P0, PT, R12, 0x980, RZ ;  /* 0x000009800c029810 */ /* 0x000fe20007f1e0ff */
[----:B------:R-:W-:Y:S01]  /*6480*/  UMOV UR11, UR35 ;  /* 0x00000023000b7c82 */ /* 0x000fe20008000000 */
[----:B------:R-:W-:Y:S01]  /*6490*/  R2UR UR18, R141 ;  /* 0x000000008d1272ca */ /* 0x000fe200000e0000 */
[----:B------:R-:W-:Y:S01]  /*64a0*/  UMOV UR12, UR52 ;  /* 0x00000034000c7c82 */ /* 0x000fe20008000000 */
[----:B------:R-:W-:Y:S01]  /*64b0*/  @!P1 R2UR UR6, R2 ;  /* 0x00000000020692ca */ /* 0x000fe200000e0000 */
[----:B------:R-:W-:Y:S01]  /*64c0*/  @!P1 IMAD.X R0, RZ, RZ, R13, P0 ;  /* 0x000000ffff009224 */ /* 0x000fe200000e060d */
[----:B------:R-:W-:Y:S01]  /*64d0*/  ISETP.NE.OR P0, PT, RZ, UR4, P1 ;  /* 0x00000004ff007c0c */ /* 0x000fe20008f05670 */
[----:B------:R-:W-:Y:S01]  /*64e0*/  VOTEU.ALL UP0, P1 ;  /* 0x0000000000ff7886 */ /* 0x000fe20000800000 */
[----:B------:R-:W-:Y:S01]  /*64f0*/  VIADD R10, R10, 0x1 ;  /* 0x000000010a0a7836 */ /* 0x000fe20000000000 */
[----:B------:R-:W-:Y:S01]  /*6500*/  R2UR UR16, R142 ;  /* 0x000000008e1072ca */ /* 0x000fe200000e0000 */
[----:B------:R-:W-:Y:S01]  /*6510*/  UIADD3 UR29, UPT, UPT, UR29, 0x1, URZ ;  /* 0x000000011d1d7890 */ /* 0x000fe2000fffe0ff */
[----:B------:R-:W-:Y:S01]  /*6520*/  @!P1 R2UR UR5, R0 ;  /* 0x00000000000592ca */ /* 0x000fe200000e0000 */
[----:B------:R-:W-:Y:S01]  /*6530*/  @!UP0 UIADD3 UR10, UPT, UPT, UR7, 0xc0, URZ ;  /* 0x000000c0070a8890 */ /* 0x000fe2000fffe0ff */
[----:B------:R-:W-:Y:S01]  /*6540*/  LOP3.LUT R11, R11, 0x1, RZ, 0x3c, !PT ;  /* 0x000000010b0b7812 */ /* 0x000fe200078e3cff */
[----:B------:R-:W-:Y:S02]  /*6550*/  @!UP0 UIADD3 UR8, UPT, UPT, UR21, 0xc400, URZ ;  /* 0x0000c40015088890 */ /* 0x000fe4000fffe0ff */
[----:B------:R-:W-:Y:S01]  /*6560*/  @!UP0 UIADD3 UR9, UPT, UPT, UR21, 0x38, URZ ;  /* 0x0000003815098890 */ /* 0x000fe2000fffe0ff */
[----:B-1----:R-:W-:Y:S01]  /*6570*/  IMAD.U32 R4, RZ, RZ, UR6 ;  /* 0x00000006ff047e24 */ /* 0x002fe2000f8e00ff */
[----:B------:R-:W-:Y:S01]  /*6580*/  VOTEU.ALL UP0, P1 ;  /* 0x0000000000ff7886 */ /* 0x000fe20000800000 */
[----:B------:R-:W-:Y:S01]  /*6590*/  @!P1 IMAD.U32 R0, RZ, RZ, UR10 ;  /* 0x0000000aff009e24 */ /* 0x000fe2000f8e00ff */
[----:B------:R-:W-:Y:S01]  /*65a0*/  UMOV UR6, 0x0 ;  /* 0x0000000000067882 */ /* 0x000fe20000000000 */
[----:B------:R-:W-:Y:S01]  /*65b0*/  @!P0 IMAD R0, RZ, RZ, UR7 ;  /* 0x00000007ff008e24 */ /* 0x000fe2000f8e02ff */
[----:B------:R-:W-:Y:S01]  /*65c0*/  @!P1 R2UR UR4, R4 ;  /* 0x00000000040492ca */ /* 0x000fe200000e0000 */
[----:B------:R-:W-:Y:S01]  /*65d0*/  UMOV UR7, 0x10000000 ;  /* 0x1000000000077882 */ /* 0x000fe20000000000 */
[----:B------:R-:W-:Y:S01]  /*65e0*/  IMAD.U32 R5, RZ, RZ, UR5 ;  /* 0x00000005ff057e24 */ /* 0x000fe2000f8e00ff */
[----:B------:R-:W-:Y:S01]  /*65f0*/  PLOP3.LUT P0, PT, P1, PT, PT, 0x8, 0x80 ;  /* 0x000000000080781c */ /* 0x000fe20000f0e170 */
[----:B------:R-:W-:Y:S11]  /*6600*/  UIADD3 UR20, UPT, UPT, UR13, UR18, URZ ;  /* 0x000000120d147290 */ /* 0x000ff6000fffe0ff */
[----:B------:R-:W-:Y:S01]  /*6610*/  @!UPT UIADD3 URZ, UPT, UPT, URZ, URZ, URZ ;  /* 0x000000fffffff290 */ /* 0x000fe2000fffe0ff */
[----:B------:R-:W-:Y:S01]  /*6620*/  @P0 R2UR.BROADCAST UR10, R0 ;  /* 0x00000000000a02ca */ /* 0x000fe200008e0000 */
[----:B------:R-:W-:Y:S01]  /*6630*/  UIADD3 UR28, UPT, UPT, UR14, UR16, URZ ;  /* 0x000000100e1c7290 */ /* 0x000fe2000fffe0ff */
[----:B------:R-:W-:Y:S01]  /*6640*/  @!P1 R2UR UR5, R5 ;  /* 0x00000000050592ca */ /* 0x000fe200000e0000 */
[----:B------:R-:W-:Y:S01]  /*6650*/  UMOV UR52, UR30 ;  /* 0x0000001e00347c82 */ /* 0x000fe20008000000 */
[C---:B------:R-:W-:Y:S01]  /*6660*/  ISETP.NE.AND P0, PT, R10.reuse, 0x2, PT ;  /* 0x000000020a00780c */ /* 0x040fe20003f05270 */
[----:B------:R-:W-:Y:S03]  /*6670*/  UPLOP3.LUT UP4, UPT, UPT, UPT, UPT, 0x80, 0x8 ;  /* 0x000000000008789c */ /* 0x000fe60003f8f070 */
[----:B------:R-:W-:Y:S02]  /*6680*/  SEL R0, RZ, 0x1, P0 ;  /* 0x00000001ff007807 */ /* 0x000fe40000000000 */
[----:B------:R-:W-:Y:S02]  /*6690*/  SEL R10, R10, RZ, P0 ;  /* 0x000000ff0a0a7207 */ /* 0x000fe40000000000 */
[----:B------:R-:W-:Y:S03]  /*66a0*/  LOP3.LUT R9, R9, R0, RZ, 0x3c, !PT ;  /* 0x0000000009097212 */ /* 0x000fe600078e3cff */
[----:B------:R1:W-:Y:S01]  /*66b0*/  @!UP0 UTMALDG.3D [UR8], [UR4], desc[UR6] ;  /* 0x00000608040085b4 */ /* 0x0003e20008011000 */
[----:B------:R1:W-:Y:S01]  /*66c0*/  @!P1 SYNCS.ARRIVE.TRANS64.RED.A0TR RZ, [UR21+0x38], R3 ;  /* 0x00003803ffff99a7 */ /* 0x0003e20008300415 */
[----:B------:R-:W-:Y:S01]  /*66d0*/  SYNCS.ARRIVE.TRANS64.RED.A1T0 RZ, [UR44], RZ ;  /* 0x000000ffffff79a7 */ /* 0x000fe2000810042c */
[----:B------:R-:W-:Y:S05]  /*66e0*/  BRA.U UP2, `(.L_x_95) ;  /* 0xfffffff102187547 */ /* 0x000fea000b83ffff */
[----:B-1----:R-:W-:-:S04]  /*66f0*/  SHF.L.U32 R3, R11, 0x1f, RZ ;  /* 0x0000001f0b037819 */ /* 0x002fc800000006ff */
[----:B------:R-:W1:Y:S02]  /*6700*/  SYNCS.PHASECHK.TRANS64.TRYWAIT P0, [UR21+0x40], R3 ;  /* 0x00004003ff0075a7 */ /* 0x000e640008001115 */
[----:B-1----:R-:W-:Y:S05]  /*6710*/  @!P0 BRA `(.L_x_96) ;  /* 0x0000007000048947 */ /* 0x002fea0003800000 */
.L_x_181:
[----:B------:R-:W2:Y:S02]  /*6720*/  SYNCS.PHASECHK.TRANS64.TRYWAIT P0, [UR21+0x48], R3 ;  /* 0x00004803ff0075a7 */ /* 0x000ea40008001115 */
[----:B--2---:R-:W-:Y:S05]  /*6730*/  @!P0 BRA `(.L_x_97) ;  /* 0x0000007000148947 */ /* 0x004fea0003800000 */
.L_x_183:
[----:B------:R-:W2:Y:S02]  /*6740*/  SYNCS.PHASECHK.TRANS64.TRYWAIT P0, [UR21+0x50], R3 ;  /* 0x00005003ff0075a7 */ /* 0x000ea40008001115 */
[----:B--2---:R-:W-:Y:S05]  /*6750*/  @!P0 BRA `(.L_x_98) ;  /* 0x0000007000248947 */ /* 0x004fea0003800000 */
.L_x_185:
[----:B-1----:R-:W-:-:S07]  /*6760*/  MOV R0, UR21 ;  /* 0x0000001500007c02 */ /* 0x002fce0008000f00 */
.L_x_99:
[----:B-1----:R-:W-:-:S04]  /*6770*/  SHF.L.U32 R3, R11, 0x1f, RZ ;  /* 0x0000001f0b037819 */ /* 0x002fc800000006ff */
[----:B------:R1:W2:Y:S03]  /*6780*/  SYNCS.PHASECHK.TRANS64.TRYWAIT P0, [R0+URZ+0x58], R3 ;  /* 0x00005803000075a7 */ /* 0x0002a600080011ff */
[----:B--2---:R-:W-:Y:S05]  /*6790*/  @!P0 NANOSLEEP.SYNCS 0x989680 ;  /* 0x009896800000895d */ /* 0x004fea0003900000 */
[----:B------:R-:W2:Y:S02]  /*67a0*/  @!P0 SYNCS.PHASECHK.TRANS64 P0, [R0+URZ+0x58], R3 ;  /* 0x00005803000085a7 */ /* 0x000ea400080010ff */
[----:B--23--:R-:W-:Y:S05]  /*67b0*/  @P0 EXIT ;  /* 0x000000000000094d */ /* 0x00cfea0003800000 */
[----:B------:R-:W-:Y:S05]  /*67c0*/  BRA `(.L_x_99) ;  /* 0xfffffffc00e87947 */ /* 0x000fea000383ffff */
.L_x_84:
[----:B------:R-:W-:-:S06]  /*67d0*/  UISETP.GE.AND UP0, UPT, UR21, 0x4, UPT ;  /* 0x000000041500788c */ /* 0x000fcc000bf06270 */
[----:B------:R-:W-:-:S13]  /*67e0*/  PLOP3.LUT P0, PT, PT, PT, UP0, 0x80, 0x8 ;  /* 0x000000000008781c */ /* 0x000fda0003f0f008 */
[----:B-1----:R-:W-:Y:S05]  /*67f0*/  @!P0 EXIT ;  /* 0x000000000000894d */ /* 0x002fea0003800000 */
[----:B------:R-:W1:Y:S08]  /*6800*/  S2UR UR4, SR_CgaCtaId ;  /* 0x00000000000479c3 */ /* 0x000e700000008800 */
[----:B------:R-:W-:Y:S01]  /*6810*/  BAR.SYNC.DEFER_BLOCKING 0x6, 0xa0 ;  /* 0x0182800000007b1d */ /* 0x000fe20000010000 */
[C---:B------:R-:W-:Y:S01]  /*6820*/  IMAD.SHL.U32 R0, R152.reuse, 0x40, RZ ;  /* 0x0000004098007824 */ /* 0x040fe200078e00ff */
[C---:B------:R-:W-:Y:S01]  /*6830*/  LOP3.LUT R138, R152.reuse, 0x1, RZ, 0xc0, !PT ;  /* 0x00000001988a7812 */ /* 0x040fe200078ec0ff */
[----:B------:R-:W-:-:S02]  /*6840*/  IMAD.SHL.U32 R133, R152, 0x8, RZ ;  /* 0x0000000898857824 */ /* 0x000fc400078e00ff */
[----:B------:R-:W-:Y:S02]  /*6850*/  HFMA2 R151, -RZ, RZ, 0, 1.1920928955078125e-07 ;  /* 0x00000002ff977431 */ /* 0x000fe400000001ff */
[----:B------:R-:W-:Y:S01]  /*6860*/  IMAD.U32 R2, R152, 0x10000, RZ ;  /* 0x0001000098027824 */ /* 0x000fe200078e00ff */
[----:B------:R-:W-:Y:S01]  /*6870*/  UMOV UR44, 0x400 ;  /* 0x00000400002c7882 */ /* 0x000fe20000000000 */
[----:B------:R-:W2:Y:S01]  /*6880*/  LDC.64 R136, c[0x0][0xcb0] ;  /* 0x00032c00ff887b82 */ /* 0x000ea20000000a00 */
[----:B------:R-:W-:Y:S01]  /*6890*/  LOP3.LUT R4, R0, 0x1c0, RZ, 0xc0, !PT ;  /* 0x000001c000047812 */ /* 0x000fe200078ec0ff */
[----:B------:R-:W-:Y:S01]  /*68a0*/  IMAD.MOV.U32 R150, RZ, RZ, 0x4 ;  /* 0x00000004ff967424 */ /* 0x000fe200078e00ff */
[----:B------:R-:W-:Y:S01]  /*68b0*/  ISETP.NE.U32.AND P0, PT, R138, 0x1, PT ;  /* 0x000000018a00780c */ /* 0x000fe20003f05070 */
[----:B------:R-:W-:Y:S01]  /*68c0*/  IMAD.MOV.U32 R149, RZ, RZ, 0x1 ;  /* 0x00000001ff957424 */ /* 0x000fe200078e00ff */
[----:B------:R-:W-:Y:S01]  /*68d0*/  LOP3.LUT R133, R4, 0x38, R133, 0xf8, !PT ;  /* 0x0000003804857812 */ /* 0x000fe200078ef885 */
[----:B------:R-:W-:Y:S01]  /*68e0*/  IMAD.MOV.U32 R146, RZ, RZ, RZ ;  /* 0x000000ffff927224 */ /* 0x000fe200078e00ff */
[----:B------:R-:W-:Y:S01]  /*68f0*/  LOP3.LUT R2, R2, 0x600000, RZ, 0xc0, !PT ;  /* 0x0060000002027812 */ /* 0x000fe200078ec0ff */
[----:B------:R-:W3:Y:S01]  /*6900*/  LDC.64 R134, c[0x0][0xca8] ;  /* 0x00032a00ff867b82 */ /* 0x000ee20000000a00 */
[----:B------:R-:W-:Y:S01]  /*6910*/  R2P PR, R152, 0x6 ;  /* 0x0000000698007804 */ /* 0x000fe20000000000 */
[----:B------:R-:W4:Y:S01]  /*6920*/  LDCU UR62, c[0x0][0x370] ;  /* 0x00006e00ff3e77ac */ /* 0x000f220008000800 */
[----:B------:R-:W-:-:S02]  /*6930*/  LOP3.LUT R133, R133, 0x1e00, R0, 0xf8, !PT ;  /* 0x00001e0085857812 */ /* 0x000fc400078ef800 */
[----:B------:R-:W-:Y:S01]  /*6940*/  P2R R0, PR, RZ, 0x1 ;  /* 0x00000001ff007803 */ /* 0x000fe20000000000 */
[----:B------:R-:W-:Y:S01]  /*6950*/  UMOV UR38, URZ ;  /* 0x000000ff00267c82 */ /* 0x000fe20008000000 */
[----:B------:R-:W-:Y:S01]  /*6960*/  LOP3.LUT R152, R152, 0x60, RZ, 0xc0, !PT ;  /* 0x0000006098987812 */ /* 0x000fe200078ec0ff */
[----:B-1----:R-:W-:Y:S01]  /*6970*/  ULEA UR44, UR4, UR44, 0x18 ;  /* 0x0000002c042c7291 */ /* 0x002fe2000f8ec0ff */
[----:B------:R-:W-:Y:S01]  /*6980*/  MOV R148, RZ ;  /* 0x000000ff00947202 */ /* 0x000fe20000000f00 */
[----:B------:R-:W1:Y:S01]  /*6990*/  LDCU.64 UR4, c[0x0][0xc90] ;  /* 0x00019200ff0477ac */ /* 0x000e620008000a00 */
[----:B------:R-:W-:Y:S02]  /*69a0*/  SEL R151, R151, 0xfffffffe, !P1 ;  /* 0xfffffffe97977807 */ /* 0x000fe40004800000 */
[----:B------:R-:W-:Y:S01]  /*69b0*/  SEL R150, R150, 0xfffffffc, !P2 ;  /* 0xfffffffc96967807 */ /* 0x000fe20005000000 */
[----:B------:R-:W2:Y:S03]  /*69c0*/  LDCU UR41, c[0x0][0xf0c] ;  /* 0x0001e180ff2977ac */ /* 0x000ea60008000800 */
[----:B------:R-:W4:Y:S01]  /*69d0*/  LDS R3, [UR44+0xf0] ;  /* 0x0000f02cff037984 */ /* 0x000f220008000800 */
[----:B------:R-:W2:Y:S01]  /*69e0*/  LDCU UR40, c[0x0][0xf30] ;  /* 0x0001e600ff2877ac */ /* 0x000ea20008000800 */
[----:B------:R-:W2:Y:S01]  /*69f0*/  LDCU.64 UR60, c[0x0][0xc88] ;  /* 0x00019100ff3c77ac */ /* 0x000ea20008000a00 */
[----:B------:R-:W2:Y:S01]  /*6a00*/  LDCU.64 UR42, c[0x0][0xf28] ;  /* 0x0001e500ff2a77ac */ /* 0x000ea20008000a00 */
[----:B-1----:R-:W-:Y:S01]  /*6a10*/  IMAD.U32 R153, RZ, RZ, UR5 ;  /* 0x00000005ff997e24 */ /* 0x002fe2000f8e00ff */
[----:B------:R-:W-:Y:S01]  /*6a20*/  UIADD3 UR5, UPT, UPT, UR44, 0x98, URZ ;  /* 0x000000982c057890 */ /* 0x000fe2000fffe0ff */
[----:B------:R-:W-:Y:S01]  /*6a30*/  IMAD.U32 R154, RZ, RZ, UR4 ;  /* 0x00000004ff9a7e24 */ /* 0x000fe2000f8e00ff */
[----:B------:R-:W-:-:S02]  /*6a40*/  UIADD3 UR4, UPT, UPT, UR44, 0x400, URZ ;  /* 0x000004002c047890 */ /* 0x000fc4000fffe0ff */
[----:B------:R-:W-:Y:S01]  /*6a50*/  ULOP3.LUT UR5, UR5, 0xfefffff8, URZ, 0xc0, !UPT ;  /* 0xfefffff805057892 */ /* 0x000fe2000f8ec0ff */
[----:B------:R-:W1:Y:S03]  /*6a60*/  LDCU.128 UR56, c[0x0][0xf10] ;  /* 0x0001e200ff3877ac */ /* 0x000e660008000c00 */
[----:B------:R-:W-:Y:S02]  /*6a70*/  IMAD.U32 R144, RZ, RZ, UR4 ;  /* 0x00000004ff907e24 */ /* 0x000fe4000f8e00ff */
[----:B------:R-:W-:Y:S01]  /*6a80*/  IMAD.U32 R155, RZ, RZ, UR5 ;  /* 0x00000005ff9b7e24 */ /* 0x000fe2000f8e00ff */
[----:B------:R-:W1:Y:S01]  /*6a90*/  LDCU UR55, c[0x0][0x374] ;  /* 0x00006e80ff3777ac */ /* 0x000e620008000800 */
[----:B------:R-:W-:Y:S01]  /*6aa0*/  UMOV UR54, URZ ;  /* 0x000000ff00367c82 */ /* 0x000fe20008000000 */
[----:B------:R-:W-:Y:S01]  /*6ab0*/  UMOV UR47, URZ ;  /* 0x000000ff002f7c82 */ /* 0x000fe20008000000 */
[----:B--234-:R-:W-:-:S07]  /*6ac0*/  IMAD.IADD R2, R3, 0x1, R2 ;  /* 0x0000000103027824 */ /* 0x01cfce00078e0202 */
.L_x_144:
[----:B-1----:R-:W-:Y:S02]  /*6ad0*/  LEA R8, R146, UR44, 0x3 ;  /* 0x0000002c92087c11 */ /* 0x002fe4000f8e18ff */
[----:B------:R-:W-:Y:S02]  /*6ae0*/  SHF.L.U32 R3, R148, 0x1f, RZ ;  /* 0x0000001f94037819 */ /* 0x000fe400000006ff */
[----:B------:R-:W-:Y:S02]  /*6af0*/  LEA R5, R146, UR44, 0x4 ;  /* 0x0000002c92057c11 */ /* 0x000fe4000f8e20ff */
[----:B--2---:R-:W2:Y:S02]  /*6b00*/  SYNCS.PHASECHK.TRANS64.TRYWAIT P0, [R8+URZ+0x70], R3 ;  /* 0x00007003080075a7 */ /* 0x004ea400080011ff */
[----:B--2---:R-:W-:Y:S05]  /*6b10*/  @!P0 BRA `(.L_x_100) ;  /* 0x0000006c004c8947 */ /* 0x004fea0003800000 */
.L_x_186:
[----:B------:R-:W3:Y:S01]  /*6b20*/  LDS.128 R4, [R5+0xd0] ;  /* 0x0000d00005047984 */ /* 0x000ee20000000c00 */
[----:B------:R-:W-:Y:S01]  /*6b30*/  UISETP.GE.AND UP0, UPT, UR45, 0x1, UPT ;  /* 0x000000012d00788c */ /* 0x000fe2000bf06270 */
[----:B------:R-:W-:Y:S01]  /*6b40*/  @!PT LDS RZ, [RZ] ;  /* 0x00000000fffff984 */ /* 0x000fe20000000800 */
[----:B------:R-:W-:Y:S01]  /*6b50*/  @!PT LDS RZ, [RZ] ;  /* 0x00000000fffff984 */ /* 0x000fe20000000800 */
[----:B------:R-:W-:Y:S01]  /*6b60*/  @!PT LDS RZ, [RZ] ;  /* 0x00000000fffff984 */ /* 0x000fe20000000800 */
[----:B------:R-:W-:Y:S01]  /*6b70*/  @!PT LDS RZ, [RZ] ;  /* 0x00000000fffff984 */ /* 0x000fe20000000800 */
[----:B------:R4:W-:Y:S06]  /*6b80*/  MEMBAR.ALL.CTA ;  /* 0x0000000000007992 */ /* 0x0009ec0000008000 */
[----:B----4-:R-:W4:Y:S01]  /*6b90*/  FENCE.VIEW.ASYNC.S ;  /* 0x00000000000073c6 */ /* 0x010f220000000000 */
[----:B---3--:R-:W-:Y:S11]  /*6ba0*/  LOP3.LUT P0, RZ, R6, 0x1, RZ, 0xc0, !PT ;  /* 0x0000000106ff7812 */ /* 0x008ff6000780c0ff */
[----:B------:R-:W-:Y:S02]  /*6bb0*/  @!UPT UIADD3 URZ, UPT, UPT, URZ, URZ, URZ ;  /* 0x000000fffffff290 */ /* 0x000fe4000fffe0ff */
[----:B----4-:R-:W-:Y:S01]  /*6bc0*/  VOTEU.ANY UP1, P0 ;  /* 0x0000000000ff7886 */ /* 0x010fe20000020100 */
[----:B------:R-:W-:Y:S01]  /*6bd0*/  PLOP3.LUT P0, PT, PT, PT, UP1, 0x80, 0x8 ;  /* 0x000000000008781c */ /* 0x000fe20003f0f018 */
[----:B------:R-:W-:Y:S06]  /*6be0*/  UP2UR UR4, UPR, URZ, 0x2 ;  /* 0x00000002ff047883 */ /* 0x000fec0008000000 */
[----:B------:R-:W-:Y:S06]  /*6bf0*/  IMAD.U32 R156, RZ, RZ, UR4 ;  /* 0x00000004ff9c7e24 */ /* 0x000fec000f8e00ff */
[----:B------:R-:W-:Y:S02]  /*6c00*/  @P0 SHF.R.U32.HI R0, RZ, 0x10, R5 ;  /* 0x00000010ff000819 */ /* 0x000fe40000011605 */
[----:B--2---:R-:W-:Y:S02]  /*6c10*/  @P0 MOV R3, R4 ;  /* 0x0000000400030202 */ /* 0x004fe40000000f00 */
        /* <DEDUP_REMOVED lines=11> */
[----:B------:R-:W3:Y:S01]  /*6cd0*/  LDCU UR12, c[0x0][0xf20] ;  /* 0x0001e400ff0c77ac */ /* 0x000ee20008000800 */
[----:B-1----:R-:W-:Y:S02]  /*6ce0*/  UIMAD.WIDE.U32 UR4, UR55, UR59, URZ ;  /* 0x0000003b370472a5 */ /* 0x002fe4000f8e00ff */
[----:B------:R-:W-:Y:S02]  /*6cf0*/  UIMAD.WIDE.U32 UR6, UR62, UR56, URZ ;  /* 0x000000383e0672a5 */ /* 0x000fe4000f8e00ff */
[----:B------:R-:W-:Y:S02]  /*6d00*/  UISETP.NE.AND UP0, UPT, UR58, 0x1, UPT ;  /* 0x000000013a00788c */ /* 0x000fe4000bf05270 */
[----:B------:R-:W-:Y:S02]  /*6d10*/  UIMAD.WIDE.U32 UR8, UR36, UR59, URZ ;  /* 0x0000003b240872a5 */ /* 0x000fe4000f8e00ff */
[----:B------:R-:W-:Y:S02]  /*6d20*/  UISETP.NE.AND UP1, UPT, UR41, 0x1, UPT ;  /* 0x000000012900788c */ /* 0x000fe4000bf25270 */
[----:B------:R-:W-:Y:S02]  /*6d30*/  UIMAD.WIDE.U32 UR10, UR37, UR56, URZ ;  /* 0x00000038250a72a5 */ /* 0x000fe4000f8e00ff */
[----:B------:R-:W-:Y:S01]  /*6d40*/  UISETP.NE.AND UP2, UPT, UR45, 0x1, UPT ;  /* 0x000000012d00788c */ /* 0x000fe2000bf45270 */
[----:B------:R-:W-:Y:S02]  /*6d50*/  UMOV UR4, UR5 ;  /* 0x0000000500047c82 */ /* 0x000fe40008000000 */
[----:B---3--:R-:W-:Y:S03]  /*6d60*/  USHF.R.U32.HI UR5, URZ, UR12, UR4 ;  /* 0x0000000cff057299 */ /* 0x008fe60008011604 */
[----:B------:R-:W-:Y:S02]  /*6d70*/  UMOV UR4, UR7 ;  /* 0x0000000700047c82 */ /* 0x000fe40008000000 */
[----:B------:R-:W-:Y:S02]  /*6d80*/  USHF.R.U32.HI UR7, URZ, UR57, UR4 ;  /* 0x00000039ff077299 */ /* 0x000fe40008011604 */
[----:B------:R-:W-:Y:S02]  /*6d90*/  USEL UR4, UR55, UR5, !UP0 ;  /* 0x0000000537047287 */ /* 0x000fe4000c000000 */
[----:B------:R-:W-:Y:S01]  /*6da0*/  USEL UR7, UR62, UR7, !UP1 ;  /* 0x000000073e077287 */ /* 0x000fe2000c800000 */
[----:B------:R-:W-:Y:S01]  /*6db0*/  UMOV UR5, UR9 ;  /* 0x0000000900057c82 */ /* 0x000fe20008000000 */
[----:B------:R-:W-:Y:S02]  /*6dc0*/  UIMAD.WIDE.U32 UR8, UR4, UR42, URZ ;  /* 0x0000002a040872a5 */ /* 0x000fe4000f8e00ff */
[----:B------:R-:W-:Y:S03]  /*6dd0*/  USHF.R.U32.HI UR6, URZ, UR12, UR5 ;  /* 0x0000000cff067299 */ /* 0x000fe60008011605 */
[----:B------:R-:W-:Y:S01]  /*6de0*/  UMOV UR5, UR11 ;  /* 0x0000000b00057c82 */ /* 0x000fe20008000000 */
[----:B------:R-:W-:Y:S02]  /*6df0*/  UIMAD.WIDE.U32 UR10, UR7, UR42, URZ ;  /* 0x0000002a070a72a5 */ /* 0x000fe4000f8e00ff */
[----:B------:R-:W-:Y:S02]  /*6e00*/  USEL UR6, UR36, UR6, !UP0 ;  /* 0x0000000624067287 */ /* 0x000fe4000c000000 */
[----:B------:R-:W-:Y:S01]  /*6e10*/  USHF.R.U32.HI UR5, URZ, UR57, UR5 ;  /* 0x00000039ff057299 */ /* 0x000fe20008011605 */
[----:B------:R-:W-:Y:S02]  /*6e20*/  UMOV UR8, UR9 ;  /* 0x0000000900087c82 */ /* 0x000fe40008000000 */
[----:B------:R-:W-:Y:S01]  /*6e30*/  UMOV UR10, UR11 ;  /* 0x0000000b000a7c82 */ /* 0x000fe20008000000 */
[----:B------:R-:W-:Y:S02]  /*6e40*/  @UP2 USHF.R.U32.HI UR4, URZ, UR43, UR8 ;  /* 0x0000002bff042299 */ /* 0x000fe40008011608 */
[----:B------:R-:W-:Y:S02]  /*6e50*/  @UP2 USHF.R.U32.HI UR7, URZ, UR43, UR10 ;  /* 0x0000002bff072299 */ /* 0x000fe4000801160a */
[----:B------:R-:W-:Y:S02]  /*6e60*/  UIMAD UR4, UR45, UR4, URZ ;  /* 0x000000042d0472a4 */ /* 0x000fe4000f8e02ff */
[----:B------:R-:W-:Y:S02]  /*6e70*/  UIMAD.WIDE.U32 UR10, UR6, UR42, URZ ;  /* 0x0000002a060a72a5 */ /* 0x000fe4000f8e00ff */
[----:B------:R-:W-:Y:S02]  /*6e80*/  USEL UR5, UR37, UR5, !UP1 ;  /* 0x0000000525057287 */ /* 0x000fe4000c800000 */
[----:B------:R-:W-:Y:S02]  /*6e90*/  UIMAD UR8, UR45, UR7, URZ ;  /* 0x000000072d0872a4 */ /* 0x000fe4000f8e02ff */
[----:B------:R-:W-:Y:S03]  /*6ea0*/  UISETP.GE.AND UP0, UPT, UR6, UR4, UPT ;  /* 0x000000040600728c */ /* 0x000fe6000bf06270 */
[----:B------:R-:W-:Y:S01]  /*6eb0*/  UMOV UR4, UR11 ;  /* 0x0000000b00047c82 */ /* 0x000fe20008000000 */
[----:B------:R-:W-:Y:S02]  /*6ec0*/  UISETP.GE.OR UP0, UPT, UR5, UR8, UP0 ;  /* 0x000000080500728c */ /* 0x000fe40008706670 */
[----:B------:R-:W-:Y:S02]  /*6ed0*/  USHF.R.U32.HI UR4, URZ, UR43, UR4 ;  /* 0x0000002bff047299 */ /* 0x000fe40008011604 */
[----:B------:R-:W-:Y:S02]  /*6ee0*/  UIMAD.WIDE.U32 UR8, UR5, UR42, URZ ;  /* 0x0000002a050872a5 */ /* 0x000fe4000f8e00ff */
[----:B------:R-:W-:Y:S02]  /*6ef0*/  USEL UR11, UR6, UR4, !UP2 ;  /* 0x00000004060b7287 */ /* 0x000fe4000d000000 */
[----:B------:R-:W-:Y:S02]  /*6f00*/  UIADD3 UR8, UPT, UPT, -UR5, URZ, URZ ;  /* 0x000000ff05087290 */ /* 0x000fe4000fffe1ff */
[----:B------:R-:W-:Y:S01]  /*6f10*/  UIADD3 UR10, UPT, UPT, -UR11, URZ, URZ ;  /* 0x000000ff0b0a7290 */ /* 0x000fe2000fffe1ff */
[----:B------:R-:W-:Y:S01]  /*6f20*/  @!UP0 UMOV UR4, UR9 ;  /* 0x0000000900048c82 */ /* 0x000fe20008000000 */
[----:B------:R-:W-:Y:S02]  /*6f30*/  UIADD3 UR9, UPT, UPT, -UR6, URZ, URZ ;  /* 0x000000ff06097290 */ /* 0x000fe4000fffe1ff */
[----:B------:R-:W-:Y:S02]  /*6f40*/  @!UP0 USHF.R.U32.HI UR4, URZ, UR43, UR4 ;  /* 0x0000002bff048299 */ /* 0x000fe40008011604 */
[----:B------:R-:W-:Y:S02]  /*6f50*/  UIMAD UR10, UR45, UR10, UR6 ;  /* 0x0000000a2d0a72a4 */ /* 0x000fe4000f8e0206 */
[----:B------:R-:W-:Y:S04]  /*6f60*/  @!UP0 USEL UR4, UR5, UR4, !UP2 ;  /* 0x0000000405048287 */ /* 0x000fe8000d000000 */
[----:B------:R-:W-:Y:S02]  /*6f70*/  @!UP0 UIMAD UR10, UR7, UR10, UR4 ;  /* 0x0000000a070a82a4 */ /* 0x000fe4000f8e0204 */
[----:B------:R-:W-:Y:S02]  /*6f80*/  @!UP0 UIADD3 UR11, UPT, UPT, UR11, -UR4, URZ ;  /* 0x800000040b0b8290 */ /* 0x000fe4000fffe0ff */
[----:B------:R-:W-:Y:S02]  /*6f90*/  UIMAD UR7, UR41, UR8, UR37 ;  /* 0x00000008290772a4 */ /* 0x000fe4000f8e0225 */
[----:B------:R-:W-:Y:S02]  /*6fa0*/  @!UP0 UIMAD UR6, UR11, UR45, UR5 ;  /* 0x0000002d0b0682a4 */ /* 0x000fe4000f8e0205 */
[----:B------:R-:W-:Y:S01]  /*6fb0*/  UIMAD UR4, UR58, UR9, UR36 ;  /* 0x000000093a0472a4 */ /* 0x000fe2000f8e0224 */
[----:B------:R-:W-:Y:S02]  /*6fc0*/  @!UP0 UMOV UR5, UR10 ;  /* 0x0000000a00058c82 */ /* 0x000fe40008000000 */
[----:B------:R-:W-:Y:S02]  /*6fd0*/  UIMAD UR37, UR5, UR41, UR7 ;  /* 0x00000029052572a4 */ /* 0x000fe4000f8e0207 */
[----:B------:R-:W-:Y:S11]  /*6fe0*/  UIMAD UR36, UR6, UR58, UR4 ;  /* 0x0000003a062472a4 */ /* 0x000ff6000f8e0204 */
[----:B------:R-:W-:Y:S01]  /*6ff0*/  @!UPT UIADD3 URZ, UPT, UPT, URZ, URZ, URZ ;  /* 0x000000fffffff290 */ /* 0x000fe2000fffe0ff */
.L_x_101:
[----:B------:R-:W-:Y:S01]  /*7000*/  UISETP.NE.AND UP0, UPT, UR40, 0x1, UPT ;  /* 0x000000012800788c */ /* 0x000fe2000bf05270 */
[----:B------:R-:W-:Y:S01]  /*7010*/  LOP3.LUT P0, RZ, R144, 0x3f0, RZ, 0xc0, !PT ;  /* 0x000003f090ff7812 */ /* 0x000fe2000780c0ff */
[----:B------:R-:W-:Y:S01]  /*7020*/  USHF.L.U32 UR53, UR20, 0x8, URZ ;  /* 0x0000000814357899 */ /* 0x000fe200080006ff */
[----:B------:R-:W-:Y:S01]  /*7030*/  BSSY.RECONVERGENT B6, `(.L_x_102) ;  /* 0x0000034000067945 */ /* 0x000fe20003800200 */
[----:B------:R-:W-:Y:S01]  /*7040*/  USHF.L.U32 UR50, UR28, 0x7, URZ ;  /* 0x000000071c327899 */ /* 0x000fe200080006ff */
[----:B------:R-:W-:Y:S06]  /*7050*/  IADD3 R146, PT, PT, R146, 0x1, RZ ;  /* 0x0000000192927810 */ /* 0x000fec0007ffe0ff */
[----:B------:R-:W3:Y:S01]  /*7060*/  @!UP0 LDCU.128 UR12, c[0x0][0xf10] ;  /* 0x0001e200ff0c87ac */ /* 0x000ee20008000c00 */
[----:B------:R-:W4:Y:S01]  /*7070*/  @!UP0 LDCU UR5, c[0x0][0xf0c] ;  /* 0x0001e180ff0587ac */ /* 0x000f220008000800 */
[----:B------:R-:W1:Y:S01]  /*7080*/  @!UP0 LDCU UR10, c[0x0][0xf20] ;  /* 0x0001e400ff0a87ac */ /* 0x000e620008000800 */
[----:B---3--:R-:W-:Y:S02]  /*7090*/  UIMAD.WIDE.U32 UR8, UR37, UR12, URZ ;  /* 0x0000000c250872a5 */ /* 0x008fe4000f8e00ff */
[----:B------:R-:W-:Y:S02]  /*70a0*/  UIMAD.WIDE.U32 UR6, UR36, UR15, URZ ;  /* 0x0000000f240672a5 */ /* 0x000fe4000f8e00ff */
[----:B------:R-:W-:Y:S03]  /*70b0*/  @!UP0 UISETP.NE.AND UP1, UPT, UR14, 0x1, UPT ;  /* 0x000000010e00888c */ /* 0x000fe6000bf25270 */
[----:B------:R-:W-:Y:S01]  /*70c0*/  @!UP0 UMOV UR4, UR9 ;  /* 0x0000000900048c82 */ /* 0x000fe20008000000 */
[----:B----4-:R-:W-:Y:S02]  /*70d0*/  @!UP0 UISETP.NE.AND UP2, UPT, UR5, 0x1, UPT ;  /* 0x000000010500888c */ /* 0x010fe4000bf45270 */
[----:B------:R-:W-:Y:S01]  /*70e0*/  @!UP0 USHF.R.U32.HI UR4, URZ, UR13, UR4 ;  /* 0x0000000dff048299 */ /* 0x000fe20008011604 */
[----:B------:R-:W-:Y:S02]  /*70f0*/  @!UP0 UMOV UR6, UR7 ;  /* 0x0000000700068c82 */ /* 0x000fe40008000000 */
[----:B-1----:R-:W-:Y:S02]  /*7100*/  @!UP0 USHF.R.U32.HI UR6, URZ, UR10, UR6 ;  /* 0x0000000aff068299 */ /* 0x002fe40008011606 */
[----:B------:R-:W-:Y:S02]  /*7110*/  @!UP0 USEL UR7, UR37, UR4, !UP2 ;  /* 0x0000000425078287 */ /* 0x000fe4000d000000 */
[----:B------:R-:W-:Y:S04]  /*7120*/  @!UP0 USEL UR6, UR36, UR6, !UP1 ;  /* 0x0000000624068287 */ /* 0x000fe8000c800000 */
[----:B------:R-:W-:Y:S02]  /*7130*/  @!UP0 UIADD3 UR4, UPT, UPT, -UR7, UR6, URZ ;  /* 0x0000000607048290 */ /* 0x000fe4000fffe1ff */
[----:B------:R-:W-:Y:S02]  /*7140*/  @!UP0 UIADD3 UR6, UPT, UPT, UR7, -UR6, URZ ;  /* 0x8000000607068290 */ /* 0x000fe4000fffe0ff */
[----:B------:R-:W-:Y:S02]  /*7150*/  @!UP0 UIMAD UR37, UR4, UR5, UR37 ;  /* 0x00000005042582a4 */ /* 0x000fe4000f8e0225 */
[----:B------:R-:W-:Y:S01]  /*7160*/  @!UP0 UIMAD UR36, UR6, UR14, UR36 ;  /* 0x0000000e062482a4 */ /* 0x000fe2000f8e0224 */
[----:B------:R-:W-:Y:S11]  /*7170*/  @!P0 BRA `(.L_x_103) ;  /* 0x00000000007c8947 */ /* 0x000ff60003800000 */
[----:B------:R-:W1:Y:S01]  /*7180*/  LDCU.64 UR8, c[0x4][0x80] ;  /* 0x01001000ff0877ac */ /* 0x000e620008000a00 */
[----:B------:R-:W-:Y:S01]  /*7190*/  MOV R16, 0x0 ;  /* 0x0000000000107802 */ /* 0x000fe20000000f00 */
[----:B------:R-:W-:Y:S02]  /*71a0*/  HFMA2 R12, -RZ, RZ, 0, 5.9604644775390625e-08 ;  /* 0x00000001ff0c7431 */ /* 0x000fe400000001ff */
[----:B------:R-:W-:Y:S01]  /*71b0*/  IMAD.MOV.U32 R8, RZ, RZ, 0x70 ;  /* 0x00000070ff087424 */ /* 0x000fe200078e00ff */
[----:B------:R3:W4:Y:S01]  /*71c0*/  LDC.64 R14, c[0x4][R16] ;  /* 0x01000000100e7b82 */ /* 0x0007220000000a00 */
[----:B------:R-:W2:Y:S01]  /*71d0*/  LDCU.64 UR6, c[0x4][0x88] ;  /* 0x01001100ff0677ac */ /* 0x000ea20008000a00 */
[----:B------:R-:W-:Y:S01]  /*71e0*/  IMAD.MOV.U32 R13, RZ, RZ, RZ ;  /* 0x000000ffff0d7224 */ /* 0x000fe200078e00ff */
[----:B------:R-:W2:Y:S01]  /*71f0*/  LDCU.64 UR4, c[0x4][0x8] ;  /* 0x01000100ff0477ac */ /* 0x000ea20008000a00 */
[----:B-1----:R-:W-:Y:S01]  /*7200*/  MOV R5, UR9 ;  /* 0x0000000900057c02 */ /* 0x002fe20008000f00 */
[----:B------:R-:W-:Y:S01]  /*7210*/  IMAD.U32 R4, RZ, RZ, UR8 ;  /* 0x00000008ff047e24 */ /* 0x000fe2000f8e00ff */
[----:B--2---:R-:W-:Y:S01]  /*7220*/  MOV R7, UR7 ;  /* 0x0000000700077c02 */ /* 0x004fe20008000f00 */
[----:B------:R-:W-:Y:S01]  /*7230*/  IMAD.U32 R6, RZ, RZ, UR6 ;  /* 0x00000006ff067e24 */ /* 0x000fe2000f8e00ff */
[----:B------:R-:W-:Y:S01]  /*7240*/  MOV R11, UR5 ;  /* 0x00000005000b7c02 */ /* 0x000fe20008000f00 */
[----:B------:R-:W-:Y:S02]  /*7250*/  IMAD.U32 R10, RZ, RZ, UR4 ;  /* 0x00000004ff0a7e24 */ /* 0x000fe4000f8e00ff */
[----:B------:R-:W-:Y:S07]  /*7260*/  LEPC R20, `(.L_x_104) ;  /* 0x000000001014794e */ /* 0x000fee0000000000 */
[----:B---345:R-:W-:Y:S05]  /*7270*/  CALL.ABS.NOINC R14 ;  /* 0x000000000e007343 */ /* 0x038fea0003c00000 */
.L_x_104:
[----:B------:R-:W1:Y:S01]  /*7280*/  LDCU.64 UR8, c[0x4][0x80] ;  /* 0x01001000ff0877ac */ /* 0x000e620008000a00 */
[----:B------:R-:W2:Y:S01]  /*7290*/  LDC.64 R16, c[0x4][R16] ;  /* 0x0100000010107b82 */ /* 0x000ea20000000a00 */
[----:B------:R-:W-:Y:S02]  /*72a0*/  HFMA2 R12, -RZ, RZ, 0, 5.9604644775390625e-08 ;  /* 0x00000001ff0c7431 */ /* 0x000fe400000001ff */
[----:B------:R-:W-:Y:S02]  /*72b0*/  IMAD.MOV.U32 R8, RZ, RZ, 0x70 ;  /* 0x00000070ff087424 */ /* 0x000fe400078e00ff */
[----:B------:R-:W-:Y:S01]  /*72c0*/  IMAD.MOV.U32 R13, RZ, RZ, RZ ;  /* 0x000000ffff0d7224 */ /* 0x000fe200078e00ff */
[----:B------:R-:W3:Y:S01]  /*72d0*/  LDCU.64 UR6, c[0x4][0x88] ;  /* 0x01001100ff0677ac */ /* 0x000ee20008000a00 */
[----:B------:R-:W4:Y:S01]  /*72e0*/  LDCU.64 UR4, c[0x4][0x8] ;  /* 0x01000100ff0477ac */ /* 0x000f220008000a00 */
[----:B-1----:R-:W-:Y:S02]  /*72f0*/  MOV R4, UR8 ;  /* 0x0000000800047c02 */ /* 0x002fe40008000f00 */
[----:B------:R-:W-:Y:S02]  /*7300*/  MOV R5, UR9 ;  /* 0x0000000900057c02 */ /* 0x000fe40008000f00 */
[----:B---3--:R-:W-:Y:S01]  /*7310*/  MOV R7, UR7 ;  /* 0x0000000700077c02 */ /* 0x008fe20008000f00 */
[----:B------:R-:W-:Y:S01]  /*7320*/  IMAD.U32 R6, RZ, RZ, UR6 ;  /* 0x00000006ff067e24 */ /* 0x000fe2000f8e00ff */
[----:B----4-:R-:W-:Y:S01]  /*7330*/  MOV R11, UR5 ;  /* 0x00000005000b7c02 */ /* 0x010fe20008000f00 */
[----:B------:R-:W-:Y:S02]  /*7340*/  IMAD.U32 R10, RZ, RZ, UR4 ;  /* 0x00000004ff0a7e24 */ /* 0x000fe4000f8e00ff */
[----:B------:R-:W-:Y:S07]  /*7350*/  LEPC R20, `(.L_x_103) ;  /* 0x000000001014794e */ /* 0x000fee0000000000 */
[----:B--2---:R-:W-:Y:S05]  /*7360*/  CALL.ABS.NOINC R16 ;  /* 0x0000000010007343 */ /* 0x004fea0003c00000 */
.L_x_103:
[----:B------:R-:W-:Y:S05]  /*7370*/  BSYNC.RECONVERGENT B6 ;  /* 0x0000000000067941 */ /* 0x000fea0003800200 */
.L_x_102:
[----:B------:R-:W-:Y:S02]  /*7380*/  R2UR UR6, R143 ;  /* 0x000000008f0672ca */ /* 0x000fe400000e0000 */
[----:B------:R-:W-:Y:S02]  /*7390*/  R2UR UR5, R154 ;  /* 0x000000009a0572ca */ /* 0x000fe400000e0000 */
[----:B------:R-:W-:Y:S02]  /*73a0*/  R2UR UR4, R153 ;  /* 0x00000000990472ca */ /* 0x000fe400000e0000 */
[----:B------:R-:W-:Y:S02]  /*73b0*/  ISETP.NE.U32.AND P4, PT, R136, RZ, PT ;  /* 0x000000ff8800720c */ /* 0x000fe40003f85070 */
[----:B------:R-:W-:Y:S02]  /*73c0*/  ISETP.NE.U32.AND P2, PT, RZ, UR60, PT ;  /* 0x0000003cff007c0c */ /* 0x000fe4000bf45070 */
[----:B------:R-:W-:Y:S02]  /*73d0*/  ISETP.NE.AND.EX P4, PT, R137, RZ, PT, P4 ;  /* 0x000000ff8900720c */ /* 0x000fe40003f85340 */
[----:B------:R-:W-:Y:S01]  /*73e0*/  ISETP.NE.AND.EX P2, PT, RZ, UR61, PT, P2 ;  /* 0x0000003dff007c0c */ /* 0x000fe2000bf45320 */
[----:B------:R-:W-:Y:S02]  /*73f0*/  UISETP.NE.AND UP2, UPT, UR6, URZ, UPT ;  /* 0x000000ff0600728c */ /* 0x000fe4000bf45270 */
[----:B------:R-:W-:Y:S04]  /*7400*/  UISETP.NE.U32.AND UP0, UPT, UR5, URZ, UPT ;  /* 0x000000ff0500728c */ /* 0x000fe8000bf05070 */
[----:B------:R-:W-:Y:S01]  /*7410*/  UISETP.NE.AND.EX UP1, UPT, UR4, URZ, UPT, UP0 ;  /* 0x000000ff0400728c */ /* 0x000fe2000bf25300 */
[----:B------:R-:W-:Y:S01]  /*7420*/  PLOP3.LUT P1, PT, PT, PT, UP2, 0x80, 0x8 ;  /* 0x000000000008781c */ /* 0x000fe20003f2f028 */
[----:B------:R-:W-:Y:S03]  /*7430*/  UPLOP3.LUT UP0, UPT, UPT, UPT, UPT, 0x40, 0x4 ;  /* 0x000000000004789c */ /* 0x000fe60003f0e870 */
[----:B------:R-:W-:Y:S06]  /*7440*/  @UP2 UPLOP3.LUT UP0, UPT, UPT, UPT, UP1, 0x80, 0x8 ;  /* 0x000000000008289c */ /* 0x000fec0003f0f010 */
[----:B------:R-:W-:Y:S01]  /*7450*/  PLOP3.LUT P0, PT, PT, PT, UP0, 0x80, 0x8 ;  /* 0x000000000008781c */ /* 0x000fe20003f0f008 */
[----:B------:R-:W-:Y:S01]  /*7460*/  @!UPT UIADD3 URZ, UPT, UPT, URZ, URZ, URZ ;  /* 0x000000fffffff290 */ /* 0x000fe2000fffe0ff */
[----:B------:R-:W-:Y:S11]  /*7470*/  BRA.U !UP1, `(.L_x_105) ;  /* 0x0000000109407547 */ /* 0x000ff6000b800000 */
[----:B------:R-:W-:Y:S01]  /*7480*/  UISETP.NE.U32.AND UP0, UPT, UR60, URZ, UPT ;  /* 0x000000ff3c00728c */ /* 0x000fe2000bf05070 */
[----:B------:R-:W-:Y:S01]  /*7490*/  R2UR UR6, R154 ;  /* 0x000000009a0672ca */ /* 0x000fe200000e0000 */
[----:B------:R-:W1:Y:S01]  /*74a0*/  LDCU.64 UR8, c[0x0][0x358] ;  /* 0x00006b00ff0877ac */ /* 0x000e620008000a00 */
[----:B------:R-:W-:Y:S02]  /*74b0*/  HFMA2 R139, -RZ, RZ, 0, 5.9604644775390625e-08 ;  /* 0x00000001ff8b7431 */ /* 0x000fe400000001ff */
[----:B--2---:R-:W-:Y:S01]  /*74c0*/  IMAD.MOV.U32 R0, RZ, RZ, 0x1 ;  /* 0x00000001ff007424 */ /* 0x004fe200078e00ff */
[----:B------:R-:W-:Y:S06]  /*74d0*/  UISETP.NE.AND.EX UP0, UPT, UR61, URZ, UPT, UP0 ;  /* 0x000000ff3d00728c */ /* 0x000fec000bf05300 */
[----:B------:R-:W-:Y:S05]  /*74e0*/  PLOP3.LUT P3, PT, PT, PT, UP0, 0x80, 0x8 ;  /* 0x000000000008781c */ /* 0x000fea0003f6f008 */
[----:B------:R-:W2:Y:S01]  /*74f0*/  @UP0 LDCU.64 UR4, c[0x0][0xc88] ;  /* 0x00019100ff0407ac */ /* 0x000ea20008000a00 */
[----:B------:R-:W-:Y:S07]  /*7500*/  @UP0 UIMAD UR6, UR52, UR6, URZ ;  /* 0x00000006340602a4 */ /* 0x000fee000f8e02ff */
[----:B------:R-:W-:Y:S01]  /*7510*/  @!P3 PRMT R139, R0, 0x7610, R139 ;  /* 0x00007610008bb816 */ /* 0x000fe2000000008b */
[----:B--2---:R-:W-:Y:S06]  /*7520*/  @UP0 UIMAD.WIDE UR4, UR6, 0x4, UR4 ;  /* 0x00000004060408a5 */ /* 0x004fec000f8e0204 */
[----:B------:R-:W-:Y:S02]  /*7530*/  IMAD.U32 R4, RZ, RZ, UR4 ;  /* 0x00000004ff047e24 */ /* 0x000fe4000f8e00ff */
[----:B------:R-:W-:Y:S03]  /*7540*/  IMAD.U32 R5, RZ, RZ, UR5 ;  /* 0x00000005ff057e24 */ /* 0x000fe6000f8e00ff */
[----:B------:R-:W2:Y:S02]  /*7550*/  @!UP0 LDCU UR4, c[0x0][0xc80] ;  /* 0x00019000ff0487ac */ /* 0x000ea40008000800 */
[----:B-1---5:R1:W5:Y:S02]  /*7560*/  @P3 LDG.E R71, desc[UR8][R4.64] ;  /* 0x0000000804473981 */ /* 0x022364000c1e1900 */
[----:B-12---:R-:W-:Y:S02]  /*7570*/  @!P3 MOV R71, UR4 ;  /* 0x000000040047bc02 */ /* 0x006fe40008000f00 */
.L_x_105:
[----:B------:R-:W-:Y:S05]  /*7580*/  @!P4 BRA `(.L_x_106) ;  /* 0x000000000024c947 */ /* 0x000fea0003800000 */
[----:B------:R-:W-:Y:S01]  /*7590*/  ISETP.NE.U32.AND P3, PT, R134, RZ, PT ;  /* 0x000000ff8600720c */ /* 0x000fe20003f65070 */
[----:B------:R-:W1:Y:S03]  /*75a0*/  LDCU.64 UR4, c[0x0][0x358] ;  /* 0x00006b00ff0477ac */ /* 0x000e660008000a00 */
[----:B------:R-:W-:Y:S11]  /*75b0*/  ISETP.NE.AND.EX P3, PT, R135, RZ, PT, P3 ;  /* 0x000000ff8700720c */ /* 0x000ff60003f65330 */
[----:B------:R-:W-:Y:S02]  /*75c0*/  @!UPT UIADD3 URZ, UPT, UPT, URZ, URZ, URZ ;  /* 0x000000fffffff290 */ /* 0x000fe4000fffe0ff */
[----:B------:R-:W3:Y:S01]  /*75d0*/  @P3 LDC.64 R4, c[0x0][0xca8] ;  /* 0x00032a00ff043b82 */ /* 0x000ee20000000a00 */
[----:B--2---:R-:W-:Y:S04]  /*75e0*/  @P3 IMAD R0, R136, UR52, RZ ;  /* 0x0000003488003c24 */ /* 0x004fe8000f8e02ff */
[----:B---3--:R-:W-:Y:S05]  /*75f0*/  @P3 IMAD.WIDE R4, R0, 0x4, R4 ;  /* 0x0000000400043825 */ /* 0x008fea00078e0204 */
[----:B-1---5:R1:W5:Y:S02]  /*7600*/  @P3 LDG.E R68, desc[UR4][R4.64] ;  /* 0x0000000404443981 */ /* 0x022364000c1e1900 */
[----:B-1----:R-:W3:Y:S02]  /*7610*/  @!P3 LDC R68, c[0x0][0xca0] ;  /* 0x00032800ff44bb82 */ /* 0x002ee40000000800 */
.L_x_106:
[----:B-----5:R-:W-:Y:S01]  /*7620*/  FSETP.NEU.AND P3, PT, R71, RZ, PT ;  /* 0x000000ff4700720b */ /* 0x020fe20003f6d000 */
[----:B------:R-:W-:Y:S01]  /*7630*/  IMAD.SHL.U32 R164, R133, 0x2, RZ ;  /* 0x0000000285a47824 */ /* 0x000fe200078e00ff */
[----:B------:R-:W-:Y:S01]  /*7640*/  SEL R5, RZ, 0xffffffff, P2 ;  /* 0xffffffffff057807 */ /* 0x000fe20001000000 */
[----:B------:R-:W-:Y:S01]  /*7650*/  IMAD.SHL.U32 R78, R150, 0x10, RZ ;  /* 0x00000010964e7824 */ /* 0x000fe200078e00ff */
[----:B------:R-:W-:Y:S01]  /*7660*/  @P1 LOP3.LUT P2, RZ, R139, 0xff, RZ, 0xc0, !PT ;  /* 0x000000ff8bff1812 */ /* 0x000fe2000784c0ff */
[----:B------:R-:W-:Y:S01]  /*7670*/  VIADD R163, R164, UR44 ;  /* 0x0000002ca4a37c36 */ /* 0x000fe20008000000 */
[----:B------:R-:W-:Y:S01]  /*7680*/  @P1 SEL R4, RZ, 0xffffffff, P3 ;  /* 0xffffffffff041807 */ /* 0x000fe20001800000 */
[----:B------:R-:W-:Y:S01]  /*7690*/  IMAD.MOV.U32 R94, RZ, RZ, -0x10 ;  /* 0xfffffff0ff5e7424 */ /* 0x000fe200078e00ff */
[----:B------:R-:W-:Y:S01]  /*76a0*/  LOP3.LUT R149, R149, 0x1, RZ, 0x3c, !PT ;  /* 0x0000000195957812 */ /* 0x000fe200078e3cff */
[----:B------:R-:W-:Y:S01]  /*76b0*/  IMAD.SHL.U32 R92, R151, 0x10, RZ ;  /* 0x00000010975c7824 */ /* 0x000fe200078e00ff */
[----:B------:R-:W-:Y:S01]  /*76c0*/  @P0 SEL R4, R5, R4, !P2 ;  /* 0x0000000405040207 */ /* 0x000fe20005000000 */
[C---:B------:R-:W-:Y:S01]  /*76d0*/  IMAD.IADD R147, R163.reuse, 0x1, R78 ;  /* 0x00000001a3937824 */ /* 0x040fe200078e024e */
[----:B------:R-:W-:Y:S01]  /*76e0*/  PLOP3.LUT P0, PT, PT, PT, UP1, 0x80, 0x8 ;  /* 0x000000000008781c */ /* 0x000fe20003f0f018 */
[----:B------:R-:W-:Y:S01]  /*76f0*/  IMAD.U32 R3, RZ, RZ, UR38 ;  /* 0x00000026ff037e24 */ /* 0x000fe2000f8e00ff */
[----:B------:R-:W-:Y:S01]  /*7700*/  @P1 LOP3.LUT R4, R4, 0x1, RZ, 0xc0, !PT ;  /* 0x0000000104041812 */ /* 0x000fe200078ec0ff */
[----:B------:R-:W-:Y:S01]  /*7710*/  IMAD.IADD R162, R163, 0x1, R92 ;  /* 0x00000001a3a27824 */ /* 0x000fe200078e025c */
[----:B------:R-:W-:Y:S01]  /*7720*/  LOP3.LUT P4, R145, R139, 0xff, RZ, 0xc0, !PT ;  /* 0x000000ff8b917812 */ /* 0x000fe2000788c0ff */
[--C-:B------:R-:W-:Y:S01]  /*7730*/  IMAD.IADD R159, R92, 0x1, R147.reuse ;  /* 0x000000015c9f7824 */ /* 0x100fe200078e0293 */
[----:B------:R-:W-:Y:S01]  /*7740*/  ISETP.NE.U32.OR P5, PT, R4, 0x1, !P1 ;  /* 0x000000010400780c */ /* 0x000fe20004fa5470 */
[----:B------:R-:W-:Y:S01]  /*7750*/  IMAD.U32 R4, RZ, RZ, UR38 ;  /* 0x00000026ff047e24 */ /* 0x000fe2000f8e00ff */
[----:B------:R-:W-:Y:S01]  /*7760*/  BSSY B1, `(.L_x_107) ;  /* 0x000004a000017945 */ /* 0x000fe20003800000 */
[----:B------:R-:W-:Y:S01]  /*7770*/  IMAD.MOV.U32 R79, RZ, RZ, 0x1 ;  /* 0x00000001ff4f7424 */ /* 0x000fe200078e00ff */
[----:B------:R-:W-:Y:S01]  /*7780*/  P2R R157, PR, RZ, 0x20 ;  /* 0x00000020ff9d7803 */ /* 0x000fe20000000000 */
[----:B------:R-:W-:Y:S01]  /*7790*/  IMAD.MOV.U32 R77, RZ, RZ, RZ ;  /* 0x000000ffff4d7224 */ /* 0x000fe200078e00ff */
[----:B--2---:R-:W-:Y:S02]  /*77a0*/  SHF.L.U32 R0, R4, 0x1f, RZ ;  /* 0x0000001f04007819 */ /* 0x004fe400000006ff */
[----:B------:R-:W-:Y:S02]  /*77b0*/  CS2R R130, SRZ ;  /* 0x0000000000827805 */ /* 0x000fe4000001ff00 */
[----:B------:R-:W-:Y:S02]  /*77c0*/  SEL R4, RZ, 0xffffffff, P3 ;  /* 0xffffffffff047807 */ /* 0x000fe40001800000 */
[----:B------:R-:W-:Y:S02]  /*77d0*/  CS2R R128, SRZ ;  /* 0x0000000000807805 */ /* 0x000fe4000001ff00 */
[----:B------:R-:W-:Y:S02]  /*77e0*/  CS2R R122, SRZ ;  /* 0x00000000007a7805 */ /* 0x000fe4000001ff00 */
[----:B------:R-:W-:Y:S02]  /*77f0*/  CS2R R120, SRZ ;  /* 0x0000000000787805 */ /* 0x000fe4000001ff00 */
[----:B------:R-:W-:Y:S02]  /*7800*/  @P0 SEL R4, R5, R4, !P4 ;  /* 0x0000000405040207 */ /* 0x000fe40006000000 */
[----:B------:R-:W-:Y:S02]  /*7810*/  CS2R R114, SRZ ;  /* 0x0000000000727805 */ /* 0x000fe4000001ff00 */
[----:B------:R-:W-:Y:S02]  /*7820*/  @P5 SHF.L.U32 R6, R149, 0x1f, RZ ;  /* 0x0000001f95065819 */ /* 0x000fe400000006ff */
[----:B------:R-:W-:Y:S02]  /*7830*/  CS2R R112, SRZ ;  /* 0x0000000000707805 */ /* 0x000fe4000001ff00 */
[----:B------:R-:W-:Y:S02]  /*7840*/  LOP3.LUT R4, R4, 0x1, RZ, 0xc0, !PT ;  /* 0x0000000104047812 */ /* 0x000fe400078ec0ff */
[----:B------:R-:W-:Y:S01]  /*7850*/  CS2R R106, SRZ ;  /* 0x00000000006a7805 */ /* 0x000fe2000001ff00 */
[----:B------:R-:W1:Y:S01]  /*7860*/  @P5 SYNCS.PHASECHK.TRANS64.TRYWAIT P2, [UR44+0x20], R6 ;  /* 0x00002006ff0055a7 */ /* 0x000e62000804112c */
[----:B------:R-:W-:Y:S02]  /*7870*/  ISETP.NE.AND P0, PT, RZ, UR38, PT ;  /* 0x00000026ff007c0c */ /* 0x000fe4000bf05270 */
[----:B------:R-:W-:Y:S02]  /*7880*/  CS2R R104, SRZ ;  /* 0x0000000000687805 */ /* 0x000fe4000001ff00 */
[----:B------:R-:W-:Y:S02]  /*7890*/  ISETP.NE.U32.AND P3, PT, R4, 0x1, PT ;  /* 0x000000010400780c */ /* 0x000fe40003f65070 */
[----:B------:R-:W-:Y:S02]  /*78a0*/  CS2R R98, SRZ ;  /* 0x0000000000627805 */ /* 0x000fe4000001ff00 */
[----:B------:R-:W-:Y:S02]  /*78b0*/  CS2R R96, SRZ ;  /* 0x0000000000607805 */ /* 0x000fe4000001ff00 */
[----:B------:R-:W-:Y:S02]  /*78c0*/  CS2R R90, SRZ ;  /* 0x00000000005a7805 */ /* 0x000fe4000001ff00 */
[----:B------:R-:W-:Y:S02]  /*78d0*/  P2R R93, PR, RZ, 0x8 ;  /* 0x00000008ff5d7803 */ /* 0x000fe40000000000 */
[----:B------:R-:W-:Y:S02]  /*78e0*/  CS2R R88, SRZ ;  /* 0x0000000000587805 */ /* 0x000fe4000001ff00 */
[----:B------:R-:W-:Y:S02]  /*78f0*/  ISETP.NE.U32.AND P3, PT, R138, 0x1, PT ;  /* 0x000000018a00780c */ /* 0x000fe40003f65070 */
[----:B------:R-:W-:Y:S02]  /*7900*/  CS2R R82, SRZ ;  /* 0x0000000000527805 */ /* 0x000fe4000001ff00 */
[----:B------:R-:W-:Y:S02]  /*7910*/  CS2R R80, SRZ ;  /* 0x0000000000507805 */ /* 0x000fe4000001ff00 */
[----:B------:R-:W-:Y:S02]  /*7920*/  CS2R R86, SRZ ;  /* 0x0000000000567805 */ /* 0x000fe4000001ff00 */
[----:B------:R-:W-:Y:S02]  /*7930*/  SEL R94, R94, 0x10, !P3 ;  /* 0x000000105e5e7807 */ /* 0x000fe40005800000 */
[----:B------:R-:W-:Y:S01]  /*7940*/  CS2R R84, SRZ ;  /* 0x0000000000547805 */ /* 0x000fe2000001ff00 */
[----:B------:R-:W-:Y:S01]  /*7950*/  IMAD R69, R3, 0xc0, R2 ;  /* 0x000000c003457824 */ /* 0x000fe200078e0202 */
[----:B------:R2:W4:Y:S01]  /*7960*/  SYNCS.PHASECHK.TRANS64.TRYWAIT P1, [UR44+0x90], R0 ;  /* 0x00009000ff0075a7 */ /* 0x000522000802112c */
[----:B------:R-:W-:Y:S01]  /*7970*/  SEL R70, RZ, 0xc0, P0 ;  /* 0x000000c0ff467807 */ /* 0x000fe20000000000 */
[----:B------:R-:W-:Y:S02]  /*7980*/  IMAD.IADD R163, R163, 0x1, R94 ;  /* 0x00000001a3a37824 */ /* 0x000fe400078e025e */
[C---:B------:R-:W-:Y:S02]  /*7990*/  IMAD.IADD R161, R94.reuse, 0x1, R162 ;  /* 0x000000015ea17824 */ /* 0x040fe400078e02a2 */
[C---:B------:R-:W-:Y:S02]  /*79a0*/  IMAD.IADD R160, R94.reuse, 0x1, R147 ;  /* 0x000000015ea07824 */ /* 0x040fe400078e0293 */
[----:B------:R-:W-:Y:S01]  /*79b0*/  IMAD.IADD R158, R94, 0x1, R159 ;  /* 0x000000015e9e7824 */ /* 0x000fe200078e029f */
[----:B-1----:R-:W-:Y:S01]  /*79c0*/  @P5 SEL R79, RZ, 0x1, !P2 ;  /* 0x00000001ff4f5807 */ /* 0x002fe20005000000 */
[----:B--2---:R-:W-:Y:S06]  /*79d0*/  @!P5 BRA `(.L_x_108) ;  /* 0x000000000088d947 */ /* 0x004fec0003800000 */
[----:B------:R-:W-:Y:S01]  /*79e0*/  IMAD.MOV.U32 R131, RZ, RZ, RZ ;  /* 0x000000ffff837224 */ /* 0x000fe200078e00ff */
[----:B------:R-:W-:Y:S01]  /*79f0*/  ISETP.NE.AND P0, PT, R79, RZ, PT ;  /* 0x000000ff4f00720c */ /* 0x000fe20003f05270 */
[----:B------:R-:W-:Y:S01]  /*7a00*/  BSSY B0, `(.L_x_109) ;  /* 0x0000014000007945 */ /* 0x000fe20003800000 */
[----:B------:R-:W-:Y:S02]  /*7a10*/  CS2R R86, SRZ ;  /* 0x0000000000567805 */ /* 0x000fe4000001ff00 */
        /* <DEDUP_REMOVED lines=13> */
[----:B------:R-:W-:Y:S01]  /*7af0*/  CS2R R128, SRZ ;  /* 0x0000000000807805 */ /* 0x000fe2000001ff00 */
[----:B------:R-:W-:Y:S06]  /*7b00*/  @P0 BRA `(.L_x_110) ;  /* 0x00000000000c0947 */ /* 0x000fec0003800000 */
[----:B------:R-:W-:Y:S04]  /*7b10*/  SHF.L.U32 R4, R149, 0x1f, RZ ;  /* 0x0000001f95047819 */ /* 0x000fe800000006ff */
[----:B------:R-:W1:Y:S02]  /*7b20*/  SYNCS.PHASECHK.TRANS64.TRYWAIT P0, [UR44+0x20], R4 ;  /* 0x00002004ff0075a7 */ /* 0x000e64000800112c */
[----:B-1----:R-:W-:Y:S05]  /*7b30*/  @!P0 BRA `(.L_x_111) ;  /* 0x0000005c00588947 */ /* 0x002fea0003800000 */
.L_x_110:
[----:B------:R-:W-:Y:S05]  /*7b40*/  BSYNC B0 ;  /* 0x0000000000007941 */ /* 0x000fea0003800000 */
.L_x_109:
[----:B------:R-:W-:Y:S01]  /*7b50*/  ISETP.NE.AND P0, PT, R93, RZ, PT ;  /* 0x000000ff5d00720c */ /* 0x000fe20003f05270 */
[----:B------:R-:W-:Y:S11]  /*7b60*/  HFMA2 R77, -RZ, RZ, 0, 5.9604644775390625e-08 ;  /* 0x00000001ff4d7431 */ /* 0x000ff600000001ff */
[----:B------:R-:W-:Y:S01]  /*7b70*/  @!UPT UIADD3 URZ, UPT, UPT, URZ, URZ, URZ ;  /* 0x000000fffffff290 */ /* 0x000fe2000fffe0ff */
[----:B------:R2:W1:Y:S04]  /*7b80*/  @P0 LDS.128 R84, [R164+UR44+0x400] ;  /* 0x0004002ca4540984 */ /* 0x0004680008000c00 */
[----:B------:R2:W1:Y:S04]  /*7b90*/  @P0 LDS.128 R80, [R163+0x400] ;  /* 0x00040000a3500984 */ /* 0x0004680000000c00 */
[----:B------:R2:W1:Y:S04]  /*7ba0*/  @P0 LDS.128 R88, [R162+0x400] ;  /* 0x00040000a2580984 */ /* 0x0004680000000c00 */
[----:B------:R2:W1:Y:S04]  /*7bb0*/  @P0 LDS.128 R96, [R161+0x400] ;  /* 0x00040000a1600984 */ /* 0x0004680000000c00 */
[----:B------:R2:W1:Y:S04]  /*7bc0*/  @P0 LDS.128 R104, [R147+0x400] ;  /* 0x0004000093680984 */ /* 0x0004680000000c00 */
[----:B------:R2:W1:Y:S04]  /*7bd0*/  @P0 LDS.128 R112, [R160+0x400] ;  /* 0x00040000a0700984 */ /* 0x0004680000000c00 */
[----:B------:R2:W1:Y:S04]  /*7be0*/  @P0 LDS.128 R120, [R159+0x400] ;  /* 0x000400009f780984 */ /* 0x0004680000000c00 */
[----:B------:R2:W1:Y:S02]  /*7bf0*/  @P0 LDS.128 R128, [R158+0x400] ;  /* 0x000400009e800984 */ /* 0x0004640000000c00 */
.L_x_108:
[----:B------:R-:W-:Y:S05]  /*7c00*/  BSYNC B1 ;  /* 0x0000000000017941 */ /* 0x000fea0003800000 */
.L_x_107:
[----:B------:R-:W-:Y:S05]  /*7c10*/  IMAD.IADD R64, R69, 0x1, R70 ;  /* 0x0000000145407824 */ /* 0x000fea00078e0246 */
[----:B-1----:R-:W-:Y:S04]  /*7c20*/  SHF.R.U32.HI R3, RZ, 0x15, R64 ;  /* 0x00000015ff037819 */ /* 0x002fe80000011640 */
[----:B------:R-:W-:Y:S01]  /*7c30*/  LOP3.LUT P0, RZ, R3, 0x3, R140, 0x48, !PT ;  /* 0x0000000303ff7812 */ /* 0x000fe2000780488c */
[----:B------:R-:W-:Y:S01]  /*7c40*/  @!UPT UIADD3 URZ, UPT, UPT, URZ, URZ, URZ ;  /* 0x000000fffffff290 */ /* 0x000fe2000fffe0ff */
[----:B----4-:R-:W-:Y:S11]  /*7c50*/  @P1 BRA `(.L_x_112) ;  /* 0x0000000000081947 */ /* 0x010ff60003800000 */
[----:B------:R-:W1:Y:S02]  /*7c60*/  SYNCS.PHASECHK.TRANS64.TRYWAIT P1, [UR44+0x90], R0 ;  /* 0x00009000ff0075a7 */ /* 0x000e64000802112c */
[----:B-1----:R-:W-:Y:S05]  /*7c70*/  @!P1 BRA `(.L_x_113) ;  /* 0x0000005c00209947 */ /* 0x002fea0003800000 */
.L_x_112:
[----:B------:R-:W-:Y:S05]  /*7c80*/  @!P0 BRA `(.L_x_114) ;  /* 0x0000000000408947 */ /* 0x000fea0003800000 */
[----:B------:R-:W4:Y:S01]  /*7c90*/  LDCU.64 UR8, c[0x4][0x70] ;  /* 0x01000e00ff0877ac */ /* 0x000f220008000a00 */
[----:B------:R-:W-:Y:S01]  /*7ca0*/  MOV R15, 0x0 ;  /* 0x00000000000f7802 */ /* 0x000fe20000000f00 */
[----:B------:R-:W-:Y:S02]  /*7cb0*/  HFMA2 R12, -RZ, RZ, 0, 5.9604644775390625e-08 ;  /* 0x00000001ff0c7431 */ /* 0x000fe400000001ff */
[----:B------:R-:W-:Y:S02]  /*7cc0*/  IMAD.MOV.U32 R8, RZ, RZ, 0x192 ;  /* 0x00000192ff087424 */ /* 0x000fe400078e00ff */
[----:B------:R-:W-:Y:S01]  /*7cd0*/  IMAD.MOV.U32 R13, RZ, RZ, RZ ;  /* 0x000000ffff0d7224 */ /* 0x000fe200078e00ff */
[----:B------:R-:W5:Y:S01]  /*7ce0*/  LDCU.64 UR6, c[0x4][0x78] ;  /* 0x01000f00ff0677ac */ /* 0x000f620008000a00 */
[----:B------:R-:W1:Y:S01]  /*7cf0*/  LDC.64 R14, c[0x4][R15] ;  /* 0x010000000f0e7b82 */ /* 0x000e620000000a00 */
[----:B------:R-:W2:Y:S01]  /*7d00*/  LDCU.64 UR4, c[0x4][0x10] ;  /* 0x01000200ff0477ac */ /* 0x000ea20008000a00 */
[----:B----4-:R-:W-:Y:S01]  /*7d10*/  MOV R5, UR9 ;  /* 0x0000000900057c02 */ /* 0x010fe20008000f00 */
[----:B------:R-:W-:Y:S01]  /*7d20*/  IMAD.U32 R4, RZ, RZ, UR8 ;  /* 0x00000008ff047e24 */ /* 0x000fe2000f8e00ff */
[----:B-----5:R-:W-:Y:S01]  /*7d30*/  MOV R7, UR7 ;  /* 0x0000000700077c02 */ /* 0x020fe20008000f00 */
[----:B------:R-:W-:Y:S01]  /*7d40*/  IMAD.U32 R6, RZ, RZ, UR6 ;  /* 0x00000006ff067e24 */ /* 0x000fe2000f8e00ff */
[----:B--2---:R-:W-:Y:S01]  /*7d50*/  MOV R11, UR5 ;  /* 0x00000005000b7c02 */ /* 0x004fe20008000f00 */
[----:B------:R-:W-:Y:S02]  /*7d60*/  IMAD.U32 R10, RZ, RZ, UR4 ;  /* 0x00000004ff0a7e24 */ /* 0x000fe4000f8e00ff */
[----:B------:R-:W-:Y:S07]  /*7d70*/  LEPC R20, `(.L_x_114) ;  /* 0x000000001014794e */ /* 0x000fee0000000000 */
[----:B-1-3--:R-:W-:Y:S05]  /*7d80*/  CALL.ABS.NOINC R14 ;  /* 0x000000000e007343 */ /* 0x00afea0003c00000 */
.L_x_114:
[----:B------:R-:W-:Y:S01]  /*7d90*/  SHF.L.U32 R72, R84, 0x10, RZ ;  /* 0x0000001054487819 */ /* 0x000fe200000006ff */
[----:B------:R-:W-:Y:S05]  /*7da0*/  WARPSYNC.ALL ;  /* 0x0000000000007948 */ /* 0x000fea0003800000 */
[----:B------:R-:W-:Y:S01]  /*7db0*/  R2UR UR4, R64 ;  /* 0x00000000400472ca */ /* 0x000fe200000e0000 */
[----:B------:R-:W-:Y:S01]  /*7dc0*/  BSSY.RECONVERGENT B0, `(.L_x_115) ;  /* 0x0000101000007945 */ /* 0x000fe20003800200 */
[----:B------:R-:W-:Y:S02]  /*7dd0*/  LOP3.LUT R74, R84, 0xffff0000, RZ, 0xc0, !PT ;  /* 0xffff0000544a7812 */ /* 0x000fe400078ec0ff */
[----:B------:R-:W-:Y:S02]  /*7de0*/  LOP3.LUT R76, R85, 0xffff0000, RZ, 0xc0, !PT ;  /* 0xffff0000554c7812 */ /* 0x000fe400078ec0ff */
[----:B------:R-:W-:Y:S02]  /*7df0*/  SHF.L.U32 R73, R86, 0x10, RZ ;  /* 0x0000001056497819 */ /* 0x000fe400000006ff */
[----:B------:R-:W-:Y:S02]  /*7e00*/  SHF.L.U32 R75, R80, 0x10, RZ ;  /* 0x00000010504b7819 */ /* 0x000fe400000006ff */
[----:B------:R-:W-:Y:S02]  /*7e10*/  R2UR UR5, R155 ;  /* 0x000000009b0572ca */ /* 0x000fe400000e0000 */
[----:B------:R-:W-:Y:S01]  /*7e20*/  ISETP.NE.AND P0, PT, R152, RZ, PT ;  /* 0x000000ff9800720c */ /* 0x000fe20003f05270 */
[----:B------:R-:W4:Y:S01]  /*7e30*/  LDTM.x64 R4, tmem[UR4] ;  /* 0x00000004000479ee */ /* 0x000f220008340000 */
[----:B------:R-:W-:Y:S09]  /*7e40*/  NOP ;  /* 0x0000000000007918 */ /* 0x000ff20000000000 */
[----:B----4-:R-:W-:Y:S01]  /*7e50*/  SYNCS.ARRIVE.TRANS64.RED.A1T0 RZ, [UR5], RZ ;  /* 0x000000ffffff79a7 */ /* 0x010fe20008100405 */
[C---:B-1-3--:R-:W-:Y:S01]  /*7e60*/  FMUL R0, R68.reuse, R4 ;  /* 0x0000000444007220 */ /* 0x04afe20000400000 */
[C---:B------:R-:W-:Y:S01]  /*7e70*/  FMUL R3, R68.reuse, R5 ;  /* 0x0000000544037220 */ /* 0x040fe20000400000 */
[C---:B------:R-:W-:Y:S01]  /*7e80*/  FMUL R6, R68.reuse, R6 ;  /* 0x0000000644067220 */ /* 0x040fe20000400000 */
[C---:B------:R-:W-:Y:S01]  /*7e90*/  FMUL R7, R68.reuse, R7 ;  /* 0x0000000744077220 */ /* 0x040fe20000400000 */
[----:B------:R-:W-:Y:S01]  /*7ea0*/  FFMA R0, R71, R72, R0 ;  /* 0x0000004847007223 */ /* 0x000fe20000000000 */
[----:B------:R-:W-:Y:S01]  /*7eb0*/  SHF.L.U32 R72, R85, 0x10, RZ ;  /* 0x0000001055487819 */ /* 0x000fe200000006ff */
[C---:B------:R-:W-:Y:S01]  /*7ec0*/  FMUL R4, R68.reuse, R8 ;  /* 0x0000000844047220 */ /* 0x040fe20000400000 */
[----:B------:R-:W-:Y:S01]  /*7ed0*/  FFMA R3, R71, R74, R3 ;  /* 0x0000004a47037223 */ /* 0x000fe20000000003 */
[----:B------:R-:W-:Y:S01]  /*7ee0*/  LOP3.LUT R74, R87, 0xffff0000, RZ, 0xc0, !PT ;  /* 0xffff0000574a7812 */ /* 0x000fe200078ec0ff */
[----:B------:R-:W-:Y:S01]  /*7ef0*/  FMUL R5, R68, R9 ;  /* 0x0000000944057220 */ /* 0x000fe20000400000 */
[C---:B------:R-:W-:Y:S01]  /*7f00*/  FFMA R6, R71.reuse, R72, R6 ;  /* 0x0000004847067223 */ /* 0x040fe20000000006 */
[----:B------:R-:W-:Y:S01]  /*7f10*/  LOP3.LUT R72, R86, 0xffff0000, RZ, 0xc0, !PT ;  /* 0xffff000056487812 */ /* 0x000fe200078ec0ff */
[----:B------:R-:W-:Y:S01]  /*7f20*/  FFMA R7, R71, R76, R7 ;  /* 0x0000004c47077223 */ /* 0x000fe20000000007 */
[----:B------:R-:W-:Y:S01]  /*7f30*/  LOP3.LUT R76, R83, 0xffff0000, RZ, 0xc0, !PT ;  /* 0xffff0000534c7812 */ /* 0x000fe200078ec0ff */
[----:B------:R-:W-:Y:S01]  /*7f40*/  FFMA R4, R71, R73, R4 ;  /* 0x0000004947047223 */ /* 0x000fe20000000004 */
[----:B------:R-:W-:Y:S01]  /*7f50*/  SHF.L.U32 R73, R87, 0x10, RZ ;  /* 0x0000001057497819 */ /* 0x000fe200000006ff */
[----:B------:R-:W-:Y:S01]  /*7f60*/  FMUL R10, R68, R10 ;  /* 0x0000000a440a7220 */ /* 0x000fe20000400000 */
[----:B------:R-:W-:Y:S01]  /*7f70*/  F2FP.BF16.F32.PACK_AB R100, R3, R0 ;  /* 0x000000000364723e */ /* 0x000fe200000010ff */
[----:B------:R-:W-:Y:S01]  /*7f80*/  FFMA R5, R71, R72, R5 ;  /* 0x0000004847057223 */ /* 0x000fe20000000005 */
[----:B------:R-:W-:Y:S01]  /*7f90*/  LOP3.LUT R72, R80, 0xffff0000, RZ, 0xc0, !PT ;  /* 0xffff000050487812 */ /* 0x000fe200078ec0ff */
[C---:B------:R-:W-:Y:S01]  /*7fa0*/  FMUL R11, R68.reuse, R11 ;  /* 0x0000000b440b7220 */ /* 0x040fe20000400000 */
[----:B------:R-:W-:Y:S01]  /*7fb0*/  F2FP.BF16.F32.PACK_AB R101, R7, R6 ;  /* 0x000000060765723e */ /* 0x000fe200000010ff */
[C---:B------:R-:W-:Y:S01]  /*7fc0*/  FMUL R8, R68.reuse, R12 ;  /* 0x0000000c44087220 */ /* 0x040fe20000400000 */
[----:B------:R-:W-:Y:S01]  /*7fd0*/  F2FP.BF16.F32.PACK_AB R102, R5, R4 ;  /* 0x000000040566723e */ /* 0x000fe200000010ff */
[----:B------:R-:W-:Y:S01]  /*7fe0*/  FFMA R10, R71, R73, R10 ;  /* 0x00000049470a7223 */ /* 0x000fe2000000000a */
[----:B------:R-:W-:Y:S01]  /*7ff0*/  SHF.L.U32 R73, R81, 0x10, RZ ;  /* 0x0000001051497819 */ /* 0x000fe200000006ff */
[----:B------:R-:W-:Y:S01]  /*8000*/  FMUL R9, R68, R13 ;  /* 0x0000000d44097220 */ /* 0x000fe20000400000 */
[C---:B------:R-:W-:Y:S01]  /*8010*/  FFMA R11, R71.reuse, R74, R11 ;  /* 0x0000004a470b7223 */ /* 0x040fe2000000000b */
[----:B------:R-:W-:Y:S01]  /*8020*/  LOP3.LUT R74, R82, 0xffff0000, RZ, 0xc0, !PT ;  /* 0xffff0000524a7812 */ /* 0x000fe200078ec0ff */
[----:B------:R-:W-:Y:S01]  /*8030*/  FMUL R14, R68, R14 ;  /* 0x0000000e440e7220 */ /* 0x000fe20000400000 */
[----:B------:R-:W-:Y:S01]  /*8040*/  FFMA R8, R71, R75, R8 ;  /* 0x0000004b47087223 */ /* 0x000fe20000000008 */
[----:B------:R-:W-:Y:S01]  /*8050*/  SHF.L.U32 R75, R83, 0x10, RZ ;  /* 0x00000010534b7819 */ /* 0x000fe200000006ff */
[----:B------:R-:W-:Y:S01]  /*8060*/  FFMA R9, R71, R72, R9 ;  /* 0x0000004847097223 */ /* 0x000fe20000000009 */
[----:B------:R-:W-:Y:S01]  /*8070*/  LOP3.LUT R72, R81, 0xffff0000, RZ, 0xc0, !PT ;  /* 0xffff000051487812 */ /* 0x000fe200078ec0ff */
[----:B------:R-:W-:Y:S01]  /*8080*/  FFMA R14, R71, R73, R14 ;  /* 0x00000049470e7223 */ /* 0x000fe2000000000e */
[----:B------:R-:W-:Y:S01]  /*8090*/  SHF.L.U32 R73, R82, 0x10, RZ ;  /* 0x0000001052497819 */ /* 0x000fe200000006ff */
[C---:B------:R-:W-:Y:S01]  /*80a0*/  FMUL R15, R68.reuse, R15 ;  /* 0x0000000f440f7220 */ /* 0x040fe20000400000 */
[----:B------:R-:W-:Y:S01]  /*80b0*/  F2FP.BF16.F32.PACK_AB R103, R11, R10 ;  /* 0x0000000a0b67723e */ /* 0x000fe200000010ff */
[C---:B------:R-:W-:Y:S01]  /*80c0*/  FMUL R12, R68.reuse, R16 ;  /* 0x00000010440c7220 */ /* 0x040fe20000400000 */
[----:B------:R-:W-:Y:S01]  /*80d0*/  F2FP.BF16.F32.PACK_AB R108, R9, R8 ;  /* 0x00000008096c723e */ /* 0x000fe200000010ff */
[----:B------:R-:W-:Y:S01]  /*80e0*/  FMUL R13, R68, R17 ;  /* 0x00000011440d7220 */ /* 0x000fe20000400000 */
[C---:B------:R-:W-:Y:S01]  /*80f0*/  FFMA R15, R71.reuse, R72, R15 ;  /* 0x00000048470f7223 */ /* 0x040fe2000000000f */
[----:B------:R-:W-:Y:S01]  /*8100*/  SHF.L.U32 R72, R88, 0x10, RZ ;  /* 0x0000001058487819 */ /* 0x000fe200000006ff */
[C---:B------:R-:W-:Y:S01]  /*8110*/  FMUL R18, R68.reuse, R18 ;  /* 0x0000001244127220 */ /* 0x040fe20000400000 */
[----:B------:R-:W-:Y:S01]  /*8120*/  FMUL R19, R68, R19 ;  /* 0x0000001344137220 */ /* 0x000fe20000400000 */
[----:B------:R-:W-:Y:S01]  /*8130*/  FFMA R12, R71, R73, R12 ;  /* 0x00000049470c7223 */ /* 0x000fe2000000000c */
[----:B------:R-:W-:Y:S01]  /*8140*/  SHF.L.U32 R73, R90, 0x10, RZ ;  /* 0x000000105a497819 */ /* 0x000fe200000006ff */
[----:B------:R-:W-:Y:S01]  /*8150*/  FMUL R16, R68, R20 ;  /* 0x0000001444107220 */ /* 0x000fe20000400000 */
[----:B------:R-:W-:Y:S01]  /*8160*/  F2FP.BF16.F32.PACK_AB R109, R15, R14 ;  /* 0x0000000e0f6d723e */ /* 0x000fe200000010ff */
[C---:B------:R-:W-:Y:S01]  /*8170*/  FFMA R13, R71.reuse, R74, R13 ;  /* 0x0000004a470d7223 */ /* 0x040fe2000000000d */
[----:B------:R-:W-:Y:S01]  /*8180*/  LOP3.LUT R74, R88, 0xffff0000, RZ, 0xc0, !PT ;  /* 0xffff0000584a7812 */ /* 0x000fe200078ec0ff */
        /* <DEDUP_REMOVED lines=8> */
[----:B------:R-:W-:Y:S01]  /*8210*/  FMUL R22, R68, R22 ;  /* 0x0000001644167220 */ /* 0x000fe20000400000 */
[----:B------:R-:W-:Y:S01]  /*8220*/  F2FP.BF16.F32.PACK_AB R111, R19, R18 ;  /* 0x00000012136f723e */ /* 0x000fe200000010ff */
[C---:B------:R-:W-:Y:S01]  /*8230*/  FFMA R17, R71.reuse, R74, R17 ;  /* 0x0000004a47117223 */ /* 0x040fe20000000011 */
[----:B------:R-:W-:Y:S01]  /*8240*/  LOP3.LUT R74, R90, 0xffff0000, RZ, 0xc0, !PT ;  /* 0xffff00005a4a7812 */ /* 0x000fe200078ec0ff */
[----:B------:R-:W-:Y:S01]  /*8250*/  FFMA R22, R71, R72, R22 ;  /* 0x0000004847167223 */ /* 0x000fe20000000016 */
[----:B------:R-:W-:Y:S01]  /*8260*/  LOP3.LUT R72, R89, 0xffff0000, RZ, 0xc0, !PT ;  /* 0xffff000059487812 */ /* 0x000fe200078ec0ff */
[C---:B------:R-:W-:Y:S01]  /*8270*/  FMUL R23, R68.reuse, R23 ;  /* 0x0000001744177220 */ /* 0x040fe20000400000 */
[----:B------:R-:W-:Y:S01]  /*8280*/  F2FP.BF16.F32.PACK_AB R116, R17, R16 ;  /* 0x000000101174723e */ /* 0x000fe200000010ff */
[C---:B------:R-:W-:Y:S01]  /*8290*/  FMUL R20, R68.reuse, R24 ;  /* 0x0000001844147220 */ /* 0x040fe20000400000 */
[----:B------:R-:W-:Y:S01]  /*82a0*/  FMUL R21, R68, R25 ;  /* 0x0000001944157220 */ /* 0x000fe20000400000 */
[C---:B------:R-:W-:Y:S01]  /*82b0*/  FFMA R23, R71.reuse, R72, R23 ;  /* 0x0000004847177223 */ /* 0x040fe20000000017 */
[----:B------:R-:W-:Y:S01]  /*82c0*/  SHF.L.U32 R72, R96, 0x10, RZ ;  /* 0x0000001060487819 */ /* 0x000fe200000006ff */
[C---:B------:R-:W-:Y:S01]  /*82d0*/  FMUL R26, R68.reuse, R26 ;  /* 0x0000001a441a7220 */ /* 0x040fe20000400000 */
[C---:B------:R-:W-:Y:S01]  /*82e0*/  FMUL R27, R68.reuse, R27 ;  /* 0x0000001b441b7220 */ /* 0x040fe20000400000 */
        /* <DEDUP_REMOVED lines=9> */
[----:B------:R-:W-:Y:S01]  /*8380*/  F2FP.BF16.F32.PACK_AB R118, R21, R20 ;  /* 0x000000141576723e */ /* 0x000fe200000010ff */
[----:B------:R-:W-:Y:S01]  /*8390*/  FFMA R24, R71, R72, R24 ;  /* 0x0000004847187223 */ /* 0x000fe20000000018 */
[----:B------:R-:W-:Y:S01]  /*83a0*/  LOP3.LUT R72, R97, 0xffff0000, RZ, 0xc0, !PT ;  /* 0xffff000061487812 */ /* 0x000fe200078ec0ff */
[C---:B------:R-:W-:Y:S01]  /*83b0*/  FMUL R25, R68.reuse, R29 ;  /* 0x0000001d44197220 */ /* 0x040fe20000400000 */
[----:B------:R-:W-:Y:S01]  /*83c0*/  F2FP.BF16.F32.PACK_AB R119, R27, R26 ;  /* 0x0000001a1b77723e */ /* 0x000fe200000010ff */
[C---:B------:R-:W-:Y:S01]  /*83d0*/  FMUL R30, R68.reuse, R30 ;  /* 0x0000001e441e7220 */ /* 0x040fe20000400000 */
[----:B------:R-:W-:Y:S01]  /*83e0*/  LOP3.LUT R76, R131, 0xffff0000, RZ, 0xc0, !PT ;  /* 0xffff0000834c7812 */ /* 0x000fe200078ec0ff */
[----:B------:R-:W-:Y:S01]  /*83f0*/  FMUL R31, R68, R31 ;  /* 0x0000001f441f7220 */ /* 0x000fe20000400000 */
[----:B------:R-:W-:Y:S01]  /*8400*/  FFMA R25, R71, R74, R25 ;  /* 0x0000004a47197223 */ /* 0x000fe20000000019 */
[----:B------:R-:W-:Y:S01]  /*8410*/  LOP3.LUT R74, R99, 0xffff0000, RZ, 0xc0, !PT ;  /* 0xffff0000634a7812 */ /* 0x000fe200078ec0ff */
[C---:B------:R-:W-:Y:S01]  /*8420*/  FFMA R30, R71.reuse, R73, R30 ;  /* 0x00000049471e7223 */ /* 0x040fe2000000001e */
[C---:B------:R-:W-:Y:S01]  /*8430*/  SHF.L.U32 R73, R98.reuse, 0x10, RZ ;  /* 0x0000001062497819 */ /* 0x040fe200000006ff */
[C---:B------:R-:W-:Y:S01]  /*8440*/  FFMA R31, R71.reuse, R72, R31 ;  /* 0x00000048471f7223 */ /* 0x040fe2000000001f */
[----:B------:R-:W-:Y:S01]  /*8450*/  LOP3.LUT R72, R98, 0xffff0000, RZ, 0xc0, !PT ;  /* 0xffff000062487812 */ /* 0x000fe200078ec0ff */
[C---:B------:R-:W-:Y:S01]  /*8460*/  FMUL R28, R68.reuse, R32 ;  /* 0x00000020441c7220 */ /* 0x040fe20000400000 */
[C---:B------:R-:W-:Y:S01]  /*8470*/  FMUL R29, R68.reuse, R33 ;  /* 0x00000021441d7220 */ /* 0x040fe20000400000 */
[C---:B------:R-:W-:Y:S01]  /*8480*/  FMUL R34, R68.reuse, R34 ;  /* 0x0000002244227220 */ /* 0x040fe20000400000 */
[----:B------:R-:W-:Y:S01]  /*8490*/  FMUL R35, R68, R35 ;  /* 0x0000002344237220 */ /* 0x000fe20000400000 */
[----:B------:R-:W-:Y:S01]  /*84a0*/  FFMA R28, R71, R73, R28 ;  /* 0x00000049471c7223 */ /* 0x000fe2000000001c */
[----:B------:R-:W-:Y:S01]  /*84b0*/  SHF.L.U32 R73, R105, 0x10, RZ ;  /* 0x0000001069497819 */ /* 0x000fe200000006ff */
[C---:B------:R-:W-:Y:S01]  /*84c0*/  FFMA R29, R71.reuse, R72, R29 ;  /* 0x00000048471d7223 */ /* 0x040fe2000000001d */
[C---:B------:R-:W-:Y:S01]  /*84d0*/  SHF.L.U32 R72, R104.reuse, 0x10, RZ ;  /* 0x0000001068487819 */ /* 0x040fe200000006ff */
[----:B------:R-:W-:Y:S01]  /*84e0*/  FFMA R34, R71, R75, R34 ;  /* 0x0000004b47227223 */ /* 0x000fe20000000022 */
[----:B------:R-:W-:Y:S01]  /*84f0*/  SHF.L.U32 R75, R107, 0x10, RZ ;  /* 0x000000106b4b7819 */ /* 0x000fe200000006ff */
[C---:B------:R-:W-:Y:S01]  /*8500*/  FFMA R35, R71.reuse, R74, R35 ;  /* 0x0000004a47237223 */ /* 0x040fe20000000023 */
[----:B------:R-:W-:Y:S01]  /*8510*/  LOP3.LUT R74, R104, 0xffff0000, RZ, 0xc0, !PT ;  /* 0xffff0000684a7812 */ /* 0x000fe200078ec0ff */
[C---:B------:R-:W-:Y:S01]  /*8520*/  FMUL R32, R68.reuse, R36 ;  /* 0x0000002444207220 */ /* 0x040fe20000400000 */
[C---:B------:R-:W-:Y:S01]  /*8530*/  FMUL R33, R68.reuse, R37 ;  /* 0x0000002544217220 */ /* 0x040fe20000400000 */
[----:B------:R-:W-:Y:S01]  /*8540*/  FMUL R38, R68, R38 ;  /* 0x0000002644267220 */ /* 0x000fe20000400000 */
[----:B------:R1:W-:Y:S01]  /*8550*/  STS.128 [R164+UR44+0x400], R100 ;  /* 0x00040064a4007988 */ /* 0x0003e20008000c2c */
[----:B------:R-:W-:Y:S01]  /*8560*/  FFMA R32, R71, R72, R32 ;  /* 0x0000004847207223 */ /* 0x000fe20000000020 */
[----:B------:R-:W-:Y:S01]  /*8570*/  LOP3.LUT R72, R105, 0xffff0000, RZ, 0xc0, !PT ;  /* 0xffff000069487812 */ /* 0x000fe200078ec0ff */
[C---:B------:R-:W-:Y:S01]  /*8580*/  FFMA R33, R71.reuse, R74, R33 ;  /* 0x0000004a47217223 */ /* 0x040fe20000000021 */
[----:B------:R-:W-:Y:S01]  /*8590*/  LOP3.LUT R74, R106, 0xffff0000, RZ, 0xc0, !PT ;  /* 0xffff00006a4a7812 */ /* 0x000fe200078ec0ff */
[----:B------:R-:W-:Y:S01]  /*85a0*/  FMUL R39, R68, R39 ;  /* 0x0000002744277220 */ /* 0x000fe20000400000 */
[C---:B------:R-:W-:Y:S01]  /*85b0*/  FFMA R38, R71.reuse, R73, R38 ;  /* 0x0000004947267223 */ /* 0x040fe20000000026 */
[----:B------:R-:W-:Y:S01]  /*85c0*/  SHF.L.U32 R73, R106, 0x10, RZ ;  /* 0x000000106a497819 */ /* 0x000fe200000006ff */
[C---:B------:R-:W-:Y:S01]  /*85d0*/  FMUL R36, R68.reuse, R40 ;  /* 0x0000002844247220 */ /* 0x040fe20000400000 */
[----:B------:R-:W-:Y:S01]  /*85e0*/  FFMA R39, R71, R72, R39 ;  /* 0x0000004847277223 */ /* 0x000fe20000000027 */
[----:B------:R-:W-:Y:S01]  /*85f0*/  LOP3.LUT R72, R107, 0xffff0000, RZ, 0xc0, !PT ;  /* 0xffff00006b487812 */ /* 0x000fe200078ec0ff */
[C---:B------:R-:W-:Y:S01]  /*8600*/  FMUL R37, R68.reuse, R41 ;  /* 0x0000002944257220 */ /* 0x040fe20000400000 */
[C---:B------:R-:W-:Y:S01]  /*8610*/  FMUL R42, R68.reuse, R42 ;  /* 0x0000002a442a7220 */ /* 0x040fe20000400000 */
[----:B------:R-:W-:Y:S01]  /*8620*/  FMUL R43, R68, R43 ;  /* 0x0000002b442b7220 */ /* 0x000fe20000400000 */
[C---:B------:R-:W-:Y:S01]  /*8630*/  FFMA R36, R71.reuse, R73, R36 ;  /* 0x0000004947247223 */ /* 0x040fe20000000024 */
[C---:B------:R-:W-:Y:S01]  /*8640*/  SHF.L.U32 R73, R112.reuse, 0x10, RZ ;  /* 0x0000001070497819 */ /* 0x040fe200000006ff */
[----:B------:R3:W-:Y:S01]  /*8650*/  STS.128 [R163+0x400], R108 ;  /* 0x0004006ca3007388 */ /* 0x0007e20000000c00 */
[----:B------:R-:W-:Y:S01]  /*8660*/  FFMA R37, R71, R74, R37 ;  /* 0x0000004a47257223 */ /* 0x000fe20000000025 */
[----:B------:R-:W-:Y:S01]  /*8670*/  LOP3.LUT R74, R113, 0xffff0000, RZ, 0xc0, !PT ;  /* 0xffff0000714a7812 */ /* 0x000fe200078ec0ff */
[----:B------:R-:W-:Y:S01]  /*8680*/  FFMA R42, R71, R75, R42 ;  /* 0x0000004b472a7223 */ /* 0x000fe2000000002a */
[----:B------:R-:W-:Y:S01]  /*8690*/  SHF.L.U32 R75, R113, 0x10, RZ ;  /* 0x00000010714b7819 */ /* 0x000fe200000006ff */
        /* <DEDUP_REMOVED lines=8> */
[----:B------:R4:W-:Y:S01]  /*8720*/  STS.128 [R162+0x400], R116 ;  /* 0x00040074a2007388 */ /* 0x0009e20000000c00 */
[C---:B------:R-:W-:Y:S01]  /*8730*/  FFMA R41, R71.reuse, R72, R41 ;  /* 0x0000004847297223 */ /* 0x040fe20000000029 */
[C---:B------:R-:W-:Y:S01]  /*8740*/  SHF.L.U32 R72, R114.reuse, 0x10, RZ ;  /* 0x0000001072487819 */ /* 0x040fe200000006ff */
[----:B------:R-:W-:Y:S01]  /*8750*/  FFMA R46, R71, R75, R46 ;  /* 0x0000004b472e7223 */ /* 0x000fe2000000002e */
[----:B------:R-:W-:Y:S01]  /*8760*/  SHF.L.U32 R75, R121, 0x10, RZ ;  /* 0x00000010794b7819 */ /* 0x000fe200000006ff */
[----:B------:R-:W-:Y:S01]  /*8770*/  FFMA R47, R71, R74, R47 ;  /* 0x0000004a472f7223 */ /* 0x000fe2000000002f */
[----:B------:R-:W-:Y:S01]  /*8780*/  LOP3.LUT R74, R114, 0xffff0000, RZ, 0xc0, !PT ;  /* 0xffff0000724a7812 */ /* 0x000fe200078ec0ff */
[C---:B------:R-:W-:Y:S01]  /*8790*/  FMUL R44, R68.reuse, R48 ;  /* 0x00000030442c7220 */ /* 0x040fe20000400000 */
[----:B-1----:R-:W-:Y:S01]  /*87a0*/  F2FP.BF16.F32.PACK_AB R100, R25, R24 ;  /* 0x000000181964723e */ /* 0x002fe200000010ff */
[C---:B------:R-:W-:Y:S01]  /*87b0*/  FMUL R45, R68.reuse, R49 ;  /* 0x00000031442d7220 */ /* 0x040fe20000400000 */
[----:B------:R-:W-:Y:S01]  /*87c0*/  F2FP.BF16.F32.PACK_AB R101, R31, R30 ;  /* 0x0000001e1f65723e */ /* 0x000fe200000010ff */
[----:B------:R-:W-:Y:S01]  /*87d0*/  FMUL R50, R68, R50 ;  /* 0x0000003244327220 */ /* 0x000fe20000400000 */
[----:B------:R-:W-:Y:S01]  /*87e0*/  F2FP.BF16.F32.PACK_AB R102, R29, R28 ;  /* 0x0000001c1d66723e */ /* 0x000fe200000010ff */
[----:B------:R-:W-:Y:S01]  /*87f0*/  FFMA R44, R71, R72, R44 ;  /* 0x00000048472c7223 */ /* 0x000fe2000000002c */
[----:B------:R-:W-:Y:S01]  /*8800*/  LOP3.LUT R72, R115, 0xffff0000, RZ, 0xc0, !PT ;  /* 0xffff000073487812 */ /* 0x000fe200078ec0ff */
[----:B------:R-:W-:Y:S01]  /*8810*/  FFMA R45, R71, R74, R45 ;  /* 0x0000004a472d7223 */ /* 0x000fe2000000002d */
[----:B------:R-:W-:Y:S01]  /*8820*/  LOP3.LUT R74, R120, 0xffff0000, RZ, 0xc0, !PT ;  /* 0xffff0000784a7812 */ /* 0x000fe200078ec0ff */
[----:B------:R-:W-:Y:S01]  /*8830*/  FMUL R51, R68, R51 ;  /* 0x0000003344337220 */ /* 0x000fe20000400000 */
[----:B------:R-:W-:Y:S01]  /*8840*/  F2FP.BF16.F32.PACK_AB R103, R35, R34 ;  /* 0x000000222367723e */ /* 0x000fe200000010ff */
[----:B------:R-:W-:Y:S01]  /*8850*/  FFMA R50, R71, R73, R50 ;  /* 0x0000004947327223 */ /* 0x000fe20000000032 */
[----:B------:R-:W-:Y:S01]  /*8860*/  SHF.L.U32 R73, R120, 0x10, RZ ;  /* 0x0000001078497819 */ /* 0x000fe200000006ff */
[C---:B------:R-:W-:Y:S01]  /*8870*/  FMUL R48, R68.reuse, R52 ;  /* 0x0000003444307220 */ /* 0x040fe20000400000 */
[----:B---3--:R-:W-:Y:S01]  /*8880*/  F2FP.BF16.F32.PACK_AB R108, R33, R32 ;  /* 0x00000020216c723e */ /* 0x008fe200000010ff */
[----:B------:R-:W-:Y:S01]  /*8890*/  FFMA R51, R71, R72, R51 ;  /* 0x0000004847337223 */ /* 0x000fe20000000033 */
[----:B------:R-:W-:Y:S01]  /*88a0*/  LOP3.LUT R72, R121, 0xffff0000, RZ, 0xc0, !PT ;  /* 0xffff000079487812 */ /* 0x000fe200078ec0ff */
[----:B------:R1:W-:Y:S01]  /*88b0*/  STS.128 [R161+0x400], R100 ;  /* 0x00040064a1007388 */ /* 0x0003e20000000c00 */
[----:B------:R-:W-:Y:S01]  /*88c0*/  F2FP.BF16.F32.PACK_AB R109, R39, R38 ;  /* 0x00000026276d723e */ /* 0x000fe200000010ff */
[C---:B------:R-:W-:Y:S01]  /*88d0*/  FMUL R49, R68.reuse, R53 ;  /* 0x0000003544317220 */ /* 0x040fe20000400000 */
[----:B------:R-:W-:Y:S01]  /*88e0*/  F2FP.BF16.F32.PACK_AB R110, R37, R36 ;  /* 0x00000024256e723e */ /* 0x000fe200000010ff */
[C---:B------:R-:W-:Y:S01]  /*88f0*/  FMUL R54, R68.reuse, R54 ;  /* 0x0000003644367220 */ /* 0x040fe20000400000 */
[----:B------:R-:W-:Y:S01]  /*8900*/  F2FP.BF16.F32.PACK_AB R111, R43, R42 ;  /* 0x0000002a2b6f723e */ /* 0x000fe200000010ff */
[----:B------:R-:W-:Y:S01]  /*8910*/  FMUL R55, R68, R55 ;  /* 0x0000003744377220 */ /* 0x000fe20000400000 */
[----:B----4-:R-:W-:Y:S01]  /*8920*/  F2FP.BF16.F32.PACK_AB R116, R41, R40 ;  /* 0x000000282974723e */ /* 0x010fe200000010ff */
[C---:B------:R-:W-:Y:S01]  /*8930*/  FFMA R48, R71.reuse, R73, R48 ;  /* 0x0000004947307223 */ /* 0x040fe20000000030 */
[C---:B------:R-:W-:Y:S01]  /*8940*/  FFMA R49, R71.reuse, R74, R49 ;  /* 0x0000004a47317223 */ /* 0x040fe20000000031 */
[----:B------:R1:W-:Y:S01]  /*8950*/  STS.128 [R147+0x400], R108 ;  /* 0x0004006c93007388 */ /* 0x0003e20000000c00 */
[C---:B------:R-:W-:Y:S01]  /*8960*/  SHF.L.U32 R73, R122.reuse, 0x10, RZ ;  /* 0x000000107a497819 */ /* 0x040fe200000006ff */
[----:B------:R-:W-:Y:S01]  /*8970*/  FFMA R54, R71, R75, R54 ;  /* 0x0000004b47367223 */ /* 0x000fe20000000036 */
[----:B------:R-:W-:Y:S01]  /*8980*/  SHF.L.U32 R75, R123, 0x10, RZ ;  /* 0x000000107b4b7819 */ /* 0x000fe200000006ff */
[----:B------:R-:W-:Y:S01]  /*8990*/  FFMA R55, R71, R72, R55 ;  /* 0x0000004847377223 */ /* 0x000fe20000000037 */
[----:B------:R-:W-:Y:S01]  /*89a0*/  LOP3.LUT R72, R122, 0xffff0000, RZ, 0xc0, !PT ;  /* 0xffff00007a487812 */ /* 0x000fe200078ec0ff */
[C---:B------:R-:W-:Y:S01]  /*89b0*/  FMUL R52, R68.reuse, R56 ;  /* 0x0000003844347220 */ /* 0x040fe20000400000 */
[----:B------:R-:W-:Y:S01]  /*89c0*/  LOP3.LUT R74, R123, 0xffff0000, RZ, 0xc0, !PT ;  /* 0xffff00007b4a7812 */ /* 0x000fe200078ec0ff */
[C---:B------:R-:W-:Y:S01]  /*89d0*/  FMUL R53, R68.reuse, R57 ;  /* 0x0000003944357220 */ /* 0x040fe20000400000 */
[C---:B------:R-:W-:Y:S01]  /*89e0*/  FMUL R58, R68.reuse, R58 ;  /* 0x0000003a443a7220 */ /* 0x040fe20000400000 */
[----:B------:R-:W-:Y:S01]  /*89f0*/  FMUL R59, R68, R59 ;  /* 0x0000003b443b7220 */ /* 0x000fe20000400000 */
[C---:B------:R-:W-:Y:S01]  /*8a00*/  FFMA R52, R71.reuse, R73, R52 ;  /* 0x0000004947347223 */ /* 0x040fe20000000034 */
[C---:B------:R-:W-:Y:S01]  /*8a10*/  FFMA R53, R71.reuse, R72, R53 ;  /* 0x0000004847357223 */ /* 0x040fe20000000035 */
[C---:B------:R-:W-:Y:S01]  /*8a20*/  FFMA R58, R71.reuse, R75, R58 ;  /* 0x0000004b473a7223 */ /* 0x040fe2000000003a */
[----:B------:R-:W-:Y:S01]  /*8a30*/  FFMA R59, R71, R74, R59 ;  /* 0x0000004a473b7223 */ /* 0x000fe2000000003b */
[----:B------:R-:W-:Y:S01]  /*8a40*/  SHF.L.U32 R72, R128, 0x10, RZ ;  /* 0x0000001080487819 */ /* 0x000fe200000006ff */
[----:B------:R-:W-:Y:S01]  /*8a50*/  FMUL R56, R68, R60 ;  /* 0x0000003c44387220 */ /* 0x000fe20000400000 */
[----:B------:R-:W-:Y:S01]  /*8a60*/  LOP3.LUT R74, R128, 0xffff0000, RZ, 0xc0, !PT ;  /* 0xffff0000804a7812 */ /* 0x000fe200078ec0ff */
[C---:B------:R-:W-:Y:S01]  /*8a70*/  FMUL R57, R68.reuse, R61 ;  /* 0x0000003d44397220 */ /* 0x040fe20000400000 */
[----:B------:R-:W-:Y:S01]  /*8a80*/  SHF.L.U32 R73, R129, 0x10, RZ ;  /* 0x0000001081497819 */ /* 0x000fe200000006ff */
[C---:B------:R-:W-:Y:S01]  /*8a90*/  FMUL R62, R68.reuse, R62 ;  /* 0x0000003e443e7220 */ /* 0x040fe20000400000 */
[----:B------:R-:W-:Y:S01]  /*8aa0*/  F2FP.BF16.F32.PACK_AB R117, R47, R46 ;  /* 0x0000002e2f75723e */ /* 0x000fe200000010ff */
[----:B------:R-:W-:Y:S01]  /*8ab0*/  FFMA R56, R71, R72, R56 ;  /* 0x0000004847387223 */ /* 0x000fe20000000038 */
[----:B------:R-:W-:Y:S01]  /*8ac0*/  F2FP.BF16.F32.PACK_AB R118, R45, R44 ;  /* 0x0000002c2d76723e */ /* 0x000fe200000010ff */
[----:B------:R-:W-:Y:S01]  /*8ad0*/  FFMA R57, R71, R74, R57 ;  /* 0x0000004a47397223 */ /* 0x000fe20000000039 */
[----:B------:R-:W-:Y:S01]  /*8ae0*/  F2FP.BF16.F32.PACK_AB R119, R51, R50 ;  /* 0x000000323377723e */ /* 0x000fe200000010ff */
[----:B------:R-:W-:Y:S01]  /*8af0*/  FFMA R62, R71, R73, R62 ;  /* 0x00000049473e7223 */ /* 0x000fe2000000003e */
[----:B------:R-:W-:Y:S01]  /*8b00*/  LOP3.LUT R72, R129, 0xffff0000, RZ, 0xc0, !PT ;  /* 0xffff000081487812 */ /* 0x000fe200078ec0ff */
[----:B------:R-:W-:Y:S01]  /*8b10*/  FMUL R63, R68, R63 ;  /* 0x0000003f443f7220 */ /* 0x000fe20000400000 */
[----:B------:R-:W-:Y:S01]  /*8b20*/  SHF.L.U32 R73, R130, 0x10, RZ ;  /* 0x0000001082497819 */ /* 0x000fe200000006ff */
[----:B------:R1:W-:Y:S01]  /*8b30*/  STS.128 [R160+0x400], R116 ;  /* 0x00040074a0007388 */ /* 0x0003e20000000c00 */
[----:B------:R-:W-:Y:S01]  /*8b40*/  FMUL R60, R68, R64 ;  /* 0x00000040443c7220 */ /* 0x000fe20000400000 */
[----:B------:R-:W-:Y:S01]  /*8b50*/  LOP3.LUT R74, R130, 0xffff0000, RZ, 0xc0, !PT ;  /* 0xffff0000824a7812 */ /* 0x000fe200078ec0ff */
[C---:B------:R-:W-:Y:S01]  /*8b60*/  FMUL R61, R68.reuse, R65 ;  /* 0x00000041443d7220 */ /* 0x040fe20000400000 */
[----:B------:R-:W-:Y:S01]  /*8b70*/  SHF.L.U32 R75, R131, 0x10, RZ ;  /* 0x00000010834b7819 */ /* 0x000fe200000006ff */
[C---:B------:R-:W-:Y:S01]  /*8b80*/  FMUL R66, R68.reuse, R66 ;  /* 0x0000004244427220 */ /* 0x040fe20000400000 */
[----:B------:R-:W-:Y:S01]  /*8b90*/  FFMA R63, R71, R72, R63 ;  /* 0x00000048473f7223 */ /* 0x000fe2000000003f */
[----:B------:R-:W-:Y:S01]  /*8ba0*/  FMUL R67, R68, R67 ;  /* 0x0000004344437220 */ /* 0x000fe20000400000 */
[----:B------:R-:W-:Y:S01]  /*8bb0*/  F2FP.BF16.F32.PACK_AB R124, R49, R48 ;  /* 0x00000030317c723e */ /* 0x000fe200000010ff */
[----:B------:R-:W-:Y:S01]  /*8bc0*/  FFMA R60, R71, R73, R60 ;  /* 0x00000049473c7223 */ /* 0x000fe2000000003c */
[----:B------:R-:W-:Y:S01]  /*8bd0*/  F2FP.BF16.F32.PACK_AB R125, R55, R54 ;  /* 0x00000036377d723e */ /* 0x000fe200000010ff */
[----:B------:R-:W-:Y:S01]  /*8be0*/  FFMA R61, R71, R74, R61 ;  /* 0x0000004a473d7223 */ /* 0x000fe2000000003d */
[----:B------:R-:W-:Y:S01]  /*8bf0*/  F2FP.BF16.F32.PACK_AB R126, R53, R52 ;  /* 0x00000034357e723e */ /* 0x000fe200000010ff */
[----:B------:R-:W-:Y:S01]  /*8c00*/  FFMA R66, R71, R75, R66 ;  /* 0x0000004b47427223 */ /* 0x000fe20000000042 */
[----:B------:R-:W-:Y:S01]  /*8c10*/  F2FP.BF16.F32.PACK_AB R127, R59, R58 ;  /* 0x0000003a3b7f723e */ /* 0x000fe200000010ff */
[----:B------:R-:W-:Y:S01]  /*8c20*/  FFMA R67, R71, R76, R67 ;  /* 0x0000004c47437223 */ /* 0x000fe20000000043 */
[----:B------:R-:W-:Y:S02]  /*8c30*/  F2FP.BF16.F32.PACK_AB R56, R57, R56 ;  /* 0x000000383938723e */ /* 0x000fe400000010ff */
[----:B------:R-:W-:Y:S01]  /*8c40*/  F2FP.BF16.F32.PACK_AB R57, R63, R62 ;  /* 0x0000003e3f39723e */ /* 0x000fe200000010ff */
[----:B------:R1:W-:Y:S01]  /*8c50*/  STS.128 [R159+0x400], R124 ;  /* 0x0004007c9f007388 */ /* 0x0003e20000000c00 */
[----:B------:R-:W-:Y:S02]  /*8c60*/  F2FP.BF16.F32.PACK_AB R58, R61, R60 ;  /* 0x0000003c3d3a723e */ /* 0x000fe400000010ff */
[----:B------:R-:W-:Y:S05]  /*8c70*/  F2FP.BF16.F32.PACK_AB R59, R67, R66 ;  /* 0x00000042433b723e */ /* 0x000fea00000010ff */
[----:B------:R1:W-:Y:S01]  /*8c80*/  STS.128 [R158+0x400], R56 ;  /* 0x000400389e007388 */ /* 0x0003e20000000c00 */
[----:B------:R-:W-:Y:S01]  /*8c90*/  @!PT LDS RZ, [RZ] ;  /* 0x00000000fffff984 */ /* 0x000fe20000000800 */
[----:B------:R-:W-:Y:S01]  /*8ca0*/  @!PT LDS RZ, [RZ] ;  /* 0x00000000fffff984 */ /* 0x000fe20000000800 */
[----:B------:R-:W-:Y:S01]  /*8cb0*/  @!PT LDS RZ, [RZ] ;  /* 0x00000000fffff984 */ /* 0x000fe20000000800 */
[----:B------:R-:W-:Y:S01]  /*8cc0*/  @!PT LDS RZ, [RZ] ;  /* 0x00000000fffff984 */ /* 0x000fe20000000800 */
[----:B------:R3:W-:Y:S07]  /*8cd0*/  MEMBAR.ALL.CTA ;  /* 0x0000000000007992 */ /* 0x0007ee0000008000 */
[----:B---3--:R-:W3:Y:S02]  /*8ce0*/  FENCE.VIEW.ASYNC.S ;  /* 0x00000000000073c6 */ /* 0x008ee40000000000 */
[----:B---3--:R-:W-:Y:S06]  /*8cf0*/  BAR.SYNC.DEFER_BLOCKING 0x1, 0x80 ;  /* 0x0042000000007b1d */ /* 0x008fec0000010000 */
[----:B------:R-:W-:Y:S05]  /*8d00*/  @P0 BRA `(.L_x_116) ;  /* 0x0000000000300947 */ /* 0x000fea0003800000 */
[----:B------:R-:W3:Y:S01]  /*8d10*/  LDCU.64 UR6, c[0x0][0x348] ;  /* 0x00006900ff0677ac */ /* 0x000ee20008000a00 */
[----:B------:R-:W-:Y:S01]  /*8d20*/  R2UR UR5, R70 ;  /* 0x00000000460572ca */ /* 0x000fe200000e0000 */
[----:B------:R-:W-:Y:S01]  /*8d30*/  UIADD3 UR4, UPT, UPT, UR44, 0x400, URZ ;  /* 0x000004002c047890 */ /* 0x000fe2000fffe0ff */
[----:B------:R-:W-:Y:S05]  /*8d40*/  UMOV UR51, UR52 ;  /* 0x0000003400337c82 */ /* 0x000fea0008000000 */
[----:B------:R-:W-:Y:S06]  /*8d50*/  IMAD.U32 R144, RZ, RZ, UR4 ;  /* 0x00000004ff907e24 */ /* 0x000fec000f8e00ff */
[----:B------:R-:W-:Y:S01]  /*8d60*/  UIADD3 UR49, UPT, UPT, UR53, UR5, URZ ;  /* 0x0000000535317290 */ /* 0x000fe2000fffe0ff */
[----:B------:R-:W-:Y:S01]  /*8d70*/  R2UR UR48, R144 ;  /* 0x00000000903072ca */ /* 0x000fe200000e0000 */
[----:B---3--:R-:W-:Y:S04]  /*8d80*/  UIADD3 UR4, UP0, UPT, UR6, 0xa80, URZ ;  /* 0x00000a8006047890 */ /* 0x008fe8000ff1e0ff */
[----:B------:R-:W-:Y:S09]  /*8d90*/  UIADD3.X UR5, UPT, UPT, URZ, UR7, URZ, UP0, !UPT ;  /* 0x00000007ff057290 */ /* 0x000ff200087fe4ff */
[----:B------:R3:W-:Y:S01]  /*8da0*/  UTMASTG.3D [UR48], [UR4] ;  /* 0x00000030040073b5 */ /* 0x0007e20008010000 */
[----:B------:R0:W-:Y:S01]  /*8db0*/  UTMACMDFLUSH ;  /* 0x00000000000079b7 */ /* 0x0001e20000000000 */
[----:B---3--:R-:W-:Y:S04]  /*8dc0*/  DEPBAR.LE SB0, 0x1 ;  /* 0x000080400000791a */ /* 0x008fe80000000000 */
.L_x_116:
[----:B------:R-:W-:Y:S05]  /*8dd0*/  BSYNC.RECONVERGENT B0 ;  /* 0x0000000000007941 */ /* 0x000fea0003800200 */
.L_x_115:
[----:B------:R-:W-:Y:S01]  /*8de0*/  BAR.SYNC.DEFER_BLOCKING 0x1, 0x80 ;  /* 0x0042000000007b1d */ /* 0x000fe20000010000 */
[----:B------:R-:W-:Y:S01]  /*8df0*/  ISETP.NE.AND P1, PT, R157, RZ, PT ;  /* 0x000000ff9d00720c */ /* 0x000fe20003f25270 */
[----:B------:R-:W-:Y:S01]  /*8e00*/  UISETP.NE.AND UP0, UPT, UR54, URZ, UPT ;  /* 0x000000ff3600728c */ /* 0x000fe2000bf05270 */
[----:B------:R-:W-:Y:S11]  /*8e10*/  LEA R3, R77, UR44, 0x3 ;  /* 0x0000002c4d037c11 */ /* 0x000ff6000f8e18ff */
[----:B------:R-:W-:Y:S01]  /*8e20*/  @P1 SHF.L.U32 R6, R149, 0x1f, RZ ;  /* 0x0000001f95061819 */ /* 0x000fe200000006ff */
[----:B------:R-:W-:Y:S06]  /*8e30*/  BRA.U !UP0, `(.L_x_117) ;  /* 0x0000000108247547 */ /* 0x000fec000b800000 */
[----:B------:R-:W3:Y:S01]  /*8e40*/  S2R R0, SR_CgaCtaId ;  /* 0x0000000000007919 */ /* 0x000ee20000008800 */
[----:B------:R-:W-:Y:S01]  /*8e50*/  IMAD.U32 R4, RZ, RZ, UR47 ;  /* 0x0000002fff047e24 */ /* 0x000fe2000f8e00ff */
[----:B------:R-:W-:Y:S04]  /*8e60*/  UIADD3 UR4, UPT, UPT, UR47, 0x1, URZ ;  /* 0x000000012f047890 */ /* 0x000fe8000fffe0ff */
[----:B------:R-:W-:Y:S01]  /*8e70*/  @P1 LEA R4, R4, UR44, 0x3 ;  /* 0x0000002c04041c11 */ /* 0x000fe2000f8e18ff */
[----:B------:R-:W-:Y:S04]  /*8e80*/  UISETP.NE.AND UP0, UPT, UR4, 0x4, UPT ;  /* 0x000000040400788c */ /* 0x000fe8000bf05270 */
[----:B------:R-:W-:Y:S01]  /*8e90*/  @P1 VIADD R5, R4, 0x40 ;  /* 0x0000004004051836 */ /* 0x000fe20000000000 */
[----:B------:R-:W-:Y:S04]  /*8ea0*/  USEL UR47, UR4, URZ, UP0 ;  /* 0x000000ff042f7287 */ /* 0x000fe80008000000 */
[----:B---3--:R-:W-:Y:S04]  /*8eb0*/  @P1 PRMT R0, R0, 0x654, R5 ;  /* 0x0000065400001816 */ /* 0x008fe80000000005 */
[----:B------:R3:W-:Y:S04]  /*8ec0*/  @P1 SYNCS.ARRIVE.TRANS64.RED.A1T0 RZ, [R0+URZ], RZ ;  /* 0x000000ff00ff19a7 */ /* 0x0007e800081004ff */
.L_x_117:
[----:B------:R-:W4:Y:S01]  /*8ed0*/  @P1 SYNCS.PHASECHK.TRANS64.TRYWAIT P0, [R3+URZ+0x20], R6 ;  /* 0x00002006030015a7 */ /* 0x000f2200080011ff */
[----:B------:R-:W-:Y:S01]  /*8ee0*/  UISETP.NE.AND UP0, UPT, UR38, URZ, UPT ;  /* 0x000000ff2600728c */ /* 0x000fe2000bf05270 */
[----:B------:R-:W-:Y:S01]  /*8ef0*/  BSSY B1, `(.L_x_118) ;  /* 0x0000021000017945 */ /* 0x000fe20003800000 */
[----:B------:R-:W-:Y:S02]  /*8f00*/  UMOV UR4, 0x80 ;  /* 0x0000008000047882 */ /* 0x000fe40000000000 */
[----:B------:R-:W-:Y:S01]  /*8f10*/  USEL UR39, UR4, 0x40, !UP0 ;  /* 0x0000004004277887 */ /* 0x000fe2000c000000 */
[----:B----4-:R-:W-:Y:S01]  /*8f20*/  @P1 SEL R79, RZ, 0x1, !P0 ;  /* 0x00000001ff4f1807 */ /* 0x010fe20004000000 */
[----:B------:R-:W-:Y:S10]  /*8f30*/  @!P1 BRA `(.L_x_119) ;  /* 0x0000000000709947 */ /* 0x000ff40003800000 */
[----:B------:R-:W-:Y:S01]  /*8f40*/  ISETP.NE.AND P1, PT, R93, RZ, PT ;  /* 0x000000ff5d00720c */ /* 0x000fe20003f25270 */
[----:B------:R-:W-:Y:S01]  /*8f50*/  BSSY B0, `(.L_x_120) ;  /* 0x000000b000007945 */ /* 0x000fe20003800000 */
[----:B------:R-:W-:Y:S11]  /*8f60*/  ISETP.NE.AND P0, PT, R79, RZ, PT ;  /* 0x000000ff4f00720c */ /* 0x000ff60003f05270 */
[----:B------:R-:W-:Y:S05]  /*8f70*/  @P1 IMAD R6, R77, 0x4000, R164 ;  /* 0x000040004d061824 */ /* 0x000fea00078e02a4 */
[----:B------:R-:W-:Y:S04]  /*8f80*/  @P1 IADD3 R9, PT, PT, R6, UR44, RZ ;  /* 0x0000002c06091c10 */ /* 0x000fe8000fffe0ff */
[----:B------:R-:W-:Y:S01]  /*8f90*/  @P1 IADD3 R7, PT, PT, R92, R9, RZ ;  /* 0x000000095c071210 */ /* 0x000fe20007ffe0ff */
[--C-:B------:R-:W-:Y:S02]  /*8fa0*/  @P1 IMAD.IADD R5, R78, 0x1, R9.reuse ;  /* 0x000000014e051824 */ /* 0x100fe400078e0209 */
[----:B------:R-:W-:Y:S01]  /*8fb0*/  @P1 IMAD.IADD R4, R94, 0x1, R9 ;  /* 0x000000015e041824 */ /* 0x000fe200078e0209 */
[----:B------:R-:W-:Y:S06]  /*8fc0*/  @P0 BRA `(.L_x_121) ;  /* 0x00000000000c0947 */ /* 0x000fec0003800000 */
[----:B---3--:R-:W-:Y:S04]  /*8fd0*/  SHF.L.U32 R0, R149, 0x1f, RZ ;  /* 0x0000001f95007819 */ /* 0x008fe800000006ff */
[----:B------:R-:W3:Y:S02]  /*8fe0*/  SYNCS.PHASECHK.TRANS64.TRYWAIT P0, [R3+URZ+0x20], R0 ;  /* 0x00002000030075a7 */ /* 0x000ee400080011ff */
[----:B---3--:R-:W-:Y:S05]  /*8ff0*/  @!P0 BRA `(.L_x_122) ;  /* 0x0000004800588947 */ /* 0x008fea0003800000 */
.L_x_121:
[----:B------:R-:W-:Y:S05]  /*9000*/  BSYNC B0 ;  /* 0x0000000000007941 */ /* 0x000fea0003800000 */
.L_x_120:
[----:B------:R-:W-:Y:S01]  /*9010*/  ISETP.NE.AND P0, PT, R93, RZ, PT ;  /* 0x000000ff5d00720c */ /* 0x000fe20003f05270 */
[----:B------:R-:W-:Y:S11]  /*9020*/  VIADD R77, R77, 0x1 ;  /* 0x000000014d4d7836 */ /* 0x000ff60000000000 */
[----:B------:R-:W-:Y:S01]  /*9030*/  @!UPT UIADD3 URZ, UPT, UPT, URZ, URZ, URZ ;  /* 0x000000fffffff290 */ /* 0x000fe2000fffe0ff */
[----:B------:R4:W1:Y:S01]  /*9040*/  @P0 LDS.128 R84, [R6+UR44+0x400] ;  /* 0x0004002c06540984 */ /* 0x0008620008000c00 */
[--C-:B---3--:R-:W-:Y:S01]  /*9050*/  @P0 IMAD.IADD R3, R92, 0x1, R5.reuse ;  /* 0x000000015c030824 */ /* 0x108fe200078e0205 */
[C---:B------:R-:W-:Y:S01]  /*9060*/  @P0 IADD3 R0, PT, PT, R94.reuse, R7, RZ ;  /* 0x000000075e000210 */ /* 0x040fe20007ffe0ff */
[C---:B------:R-:W-:Y:S01]  /*9070*/  @P0 IMAD.IADD R8, R94.reuse, 0x1, R5 ;  /* 0x000000015e080824 */ /* 0x040fe200078e0205 */
[----:B------:R4:W3:Y:S02]  /*9080*/  @P0 LDS.128 R80, [R4+0x400] ;  /* 0x0004000004500984 */ /* 0x0008e40000000c00 */
[----:B------:R-:W-:Y:S02]  /*9090*/  @P0 IADD3 R9, PT, PT, R94, R3, RZ ;  /* 0x000000035e090210 */ /* 0x000fe40007ffe0ff */
[----:B------:R4:W1:Y:S04]  /*90a0*/  @P0 LDS.128 R88, [R7+0x400] ;  /* 0x0004000007580984 */ /* 0x0008680000000c00 */
[----:B------:R4:W1:Y:S04]  /*90b0*/  @P0 LDS.128 R96, [R0+0x400] ;  /* 0x0004000000600984 */ /* 0x0008680000000c00 */
[----:B------:R4:W1:Y:S04]  /*90c0*/  @P0 LDS.128 R104, [R5+0x400] ;  /* 0x0004000005680984 */ /* 0x0008680000000c00 */
[----:B------:R4:W1:Y:S04]  /*90d0*/  @P0 LDS.128 R112, [R8+0x400] ;  /* 0x0004000008700984 */ /* 0x0008680000000c00 */
[----:B------:R4:W1:Y:S04]  /*90e0*/  @P0 LDS.128 R120, [R3+0x400] ;  /* 0x0004000003780984 */ /* 0x0008680000000c00 */
[----:B------:R4:W1:Y:S02]  /*90f0*/  @P0 LDS.128 R128, [R9+0x400] ;  /* 0x0004000009800984 */ /* 0x0008640000000c00 */
.L_x_119:
[----:B------:R-:W-:Y:S05]  /*9100*/  BSYNC B1 ;  /* 0x0000000000017941 */ /* 0x000fea0003800000 */
.L_x_118:
[----:B------:R-:W-:Y:S05]  /*9110*/  VIADD R50, R69, UR39 ;  /* 0x0000002745327c36 */ /* 0x000fea0008000000 */
[----:B----4-:R-:W-:Y:S04]  /*9120*/  SHF.R.U32.HI R3, RZ, 0x15, R50 ;  /* 0x00000015ff037819 */ /* 0x010fe80000011632 */
[----:B------:R-:W-:Y:S11]  /*9130*/  LOP3.LUT P0, RZ, R3, 0x3, R140, 0x48, !PT ;  /* 0x0000000303ff7812 */ /* 0x000ff6000780488c */
[----:B------:R-:W-:Y:S02]  /*9140*/  @!UPT UIADD3 URZ, UPT, UPT, URZ, URZ, URZ ;  /* 0x000000fffffff290 */ /* 0x000fe4000fffe0ff */
        /* <DEDUP_REMOVED lines=17> */
.L_x_123:
[----:B-1----:R-:W-:Y:S01]  /*9260*/  SHF.L.U32 R70, R84, 0x10, RZ ;  /* 0x0000001054467819 */ /* 0x002fe200000006ff */
[----:B------:R-:W-:Y:S05]  /*9270*/  WARPSYNC.ALL ;  /* 0x0000000000007948 */ /* 0x000fea0003800000 */
[----:B------:R-:W-:Y:S01]  /*9280*/  R2UR UR4, R50 ;  /* 0x00000000320472ca */ /* 0x000fe200000e0000 */
[----:B------:R-:W1:Y:S01]  /*9290*/  S2R R165, SR_CgaCtaId ;  /* 0x0000000000a57919 */ /* 0x000e620000008800 */
[----:B------:R-:W-:Y:S01]  /*92a0*/  LOP3.LUT R72, R84, 0xffff0000, RZ, 0xc0, !PT ;  /* 0xffff000054487812 */ /* 0x000fe200078ec0ff */
[----:B------:R-:W-:Y:S01]  /*92b0*/  BSSY.RECONVERGENT B0, `(.L_x_124) ;  /* 0x0000102000007945 */ /* 0x000fe20003800200 */
[----:B------:R-:W-:Y:S02]  /*92c0*/  SHF.L.U32 R73, R85, 0x10, RZ ;  /* 0x0000001055497819 */ /* 0x000fe400000006ff */
[----:B------:R-:W-:Y:S02]  /*92d0*/  LOP3.LUT R74, R87, 0xffff0000, RZ, 0xc0, !PT ;  /* 0xffff0000574a7812 */ /* 0x000fe400078ec0ff */
[----:B------:R-:W-:Y:S02]  /*92e0*/  ISETP.NE.AND P6, PT, R157, RZ, PT ;  /* 0x000000ff9d00720c */ /* 0x000fe40003fc5270 */
[----:B------:R-:W-:Y:S02]  /*92f0*/  ISETP.NE.AND P0, PT, R152, RZ, PT ;  /* 0x000000ff9800720c */ /* 0x000fe40003f05270 */
[----:B------:R-:W-:Y:S01]  /*9300*/  LEA R95, R77, UR44, 0x3 ;  /* 0x0000002c4d5f7c11 */ /* 0x000fe2000f8e18ff */
[----:B------:R-:W3:Y:S02]  /*9310*/  LDTM.x64 R4, tmem[UR4] ;  /* 0x00000004000479ee */ /* 0x000ee40008340000 */
[C---:B---3--:R-:W-:Y:S01]  /*9320*/  FMUL R0, R68.reuse, R4 ;  /* 0x0000000444007220 */ /* 0x048fe20000400000 */
[C---:B------:R-:W-:Y:S01]  /*9330*/  FMUL R3, R68.reuse, R5 ;  /* 0x0000000544037220 */ /* 0x040fe20000400000 */
[C---:B------:R-:W-:Y:S01]  /*9340*/  FMUL R6, R68.reuse, R6 ;  /* 0x0000000644067220 */ /* 0x040fe20000400000 */
[----:B------:R-:W-:Y:S01]  /*9350*/  FMUL R7, R68, R7 ;  /* 0x0000000744077220 */ /* 0x000fe20000400000 */
[----:B------:R-:W-:Y:S01]  /*9360*/  FFMA R0, R71, R70, R0 ;  /* 0x0000004647007223 */ /* 0x000fe20000000000 */
[----:B------:R-:W-:Y:S01]  /*9370*/  LOP3.LUT R70, R85, 0xffff0000, RZ, 0xc0, !PT ;  /* 0xffff000055467812 */ /* 0x000fe200078ec0ff */
[----:B------:R-:W-:Y:S01]  /*9380*/  FFMA R3, R71, R72, R3 ;  /* 0x0000004847037223 */ /* 0x000fe20000000003 */
[----:B------:R-:W-:Y:S01]  /*9390*/  SHF.L.U32 R72, R87, 0x10, RZ ;  /* 0x0000001057487819 */ /* 0x000fe200000006ff */
[C---:B------:R-:W-:Y:S01]  /*93a0*/  FFMA R6, R71.reuse, R73, R6 ;  /* 0x0000004947067223 */ /* 0x040fe20000000006 */
[----:B------:R-:W-:Y:S01]  /*93b0*/  SHF.L.U32 R73, R86, 0x10, RZ ;  /* 0x0000001056497819 */ /* 0x000fe200000006ff */
[----:B------:R-:W-:Y:S01]  /*93c0*/  FFMA R7, R71, R70, R7 ;  /* 0x0000004647077223 */ /* 0x000fe20000000007 */
[----:B------:R-:W-:Y:S01]  /*93d0*/  F2FP.BF16.F32.PACK_AB R100, R3, R0 ;  /* 0x000000000364723e */ /* 0x000fe200000010ff */
[----:B------:R-:W-:Y:S01]  /*93e0*/  FMUL R4, R68, R8 ;  /* 0x0000000844047220 */ /* 0x000fe20000400000 */
[----:B------:R-:W-:Y:S01]  /*93f0*/  LOP3.LUT R70, R86, 0xffff0000, RZ, 0xc0, !PT ;  /* 0xffff000056467812 */ /* 0x000fe200078ec0ff */
[C---:B------:R-:W-:Y:S01]  /*9400*/  FMUL R0, R68.reuse, R9 ;  /* 0x0000000944007220 */ /* 0x040fe20000400000 */
[----:B------:R-:W-:Y:S01]  /*9410*/  F2FP.BF16.F32.PACK_AB R101, R7, R6 ;  /* 0x000000060765723e */ /* 0x000fe200000010ff */
[----:B------:R-:W-:Y:S01]  /*9420*/  FMUL R3, R68, R10 ;  /* 0x0000000a44037220 */ /* 0x000fe20000400000 */
[C---:B------:R-:W-:Y:S01]  /*9430*/  FFMA R4, R71.reuse, R73, R4 ;  /* 0x0000004947047223 */ /* 0x040fe20000000004 */
[----:B------:R-:W-:Y:S01]  /*9440*/  SHF.L.U32 R73, R82, 0x10, RZ ;  /* 0x0000001052497819 */ /* 0x000fe200000006ff */
[----:B------:R-:W-:Y:S01]  /*9450*/  FMUL R5, R68, R11 ;  /* 0x0000000b44057220 */ /* 0x000fe20000400000 */
[C---:B------:R-:W-:Y:S01]  /*9460*/  FFMA R0, R71.reuse, R70, R0 ;  /* 0x0000004647007223 */ /* 0x040fe20000000000 */
[C---:B------:R-:W-:Y:S01]  /*9470*/  SHF.L.U32 R70, R80.reuse, 0x10, RZ ;  /* 0x0000001050467819 */ /* 0x040fe200000006ff */
[C---:B------:R-:W-:Y:S01]  /*9480*/  FFMA R3, R71.reuse, R72, R3 ;  /* 0x0000004847037223 */ /* 0x040fe20000000003 */
[----:B------:R-:W-:Y:S01]  /*9490*/  LOP3.LUT R72, R80, 0xffff0000, RZ, 0xc0, !PT ;  /* 0xffff000050487812 */ /* 0x000fe200078ec0ff */
[----:B------:R-:W-:Y:S01]  /*94a0*/  FMUL R6, R68, R12 ;  /* 0x0000000c44067220 */ /* 0x000fe20000400000 */
[----:B------:R-:W-:Y:S01]  /*94b0*/  F2FP.BF16.F32.PACK_AB R102, R0, R4 ;  /* 0x000000040066723e */ /* 0x000fe200000010ff */
[C---:B------:R-:W-:Y:S01]  /*94c0*/  FFMA R5, R71.reuse, R74, R5 ;  /* 0x0000004a47057223 */ /* 0x040fe20000000005 */
[C---:B------:R-:W-:Y:S01]  /*94d0*/  FMUL R7, R68.reuse, R13 ;  /* 0x0000000d44077220 */ /* 0x040fe20000400000 */
[----:B------:R-:W-:Y:S01]  /*94e0*/  FFMA R6, R71, R70, R6 ;  /* 0x0000004647067223 */ /* 0x000fe20000000006 */
[----:B------:R-:W-:Y:S01]  /*94f0*/  SHF.L.U32 R70, R81, 0x10, RZ ;  /* 0x0000001051467819 */ /* 0x000fe200000006ff */
[C---:B------:R-:W-:Y:S01]  /*9500*/  FMUL R0, R68.reuse, R14 ;  /* 0x0000000e44007220 */ /* 0x040fe20000400000 */
[----:B------:R-:W-:Y:S01]  /*9510*/  F2FP.BF16.F32.PACK_AB R103, R5, R3 ;  /* 0x000000030567723e */ /* 0x000fe200000010ff */
[----:B------:R-:W-:Y:S01]  /*9520*/  FFMA R7, R71, R72, R7 ;  /* 0x0000004847077223 */ /* 0x000fe20000000007 */
[----:B------:R-:W-:Y:S01]  /*9530*/  LOP3.LUT R72, R81, 0xffff0000, RZ, 0xc0, !PT ;  /* 0xffff000051487812 */ /* 0x000fe200078ec0ff */
[C---:B------:R-:W-:Y:S01]  /*9540*/  FMUL R3, R68.reuse, R15 ;  /* 0x0000000f44037220 */ /* 0x040fe20000400000 */
[----:B------:R-:W-:Y:S01]  /*9550*/  FMUL R4, R68, R16 ;  /* 0x0000001044047220 */ /* 0x000fe20000400000 */
[C---:B------:R-:W-:Y:S01]  /*9560*/  FFMA R0, R71.reuse, R70, R0 ;  /* 0x0000004647007223 */ /* 0x040fe20000000000 */
[----:B------:R-:W-:Y:S01]  /*9570*/  LOP3.LUT R70, R82, 0xffff0000, RZ, 0xc0, !PT ;  /* 0xffff000052467812 */ /* 0x000fe200078ec0ff */
[----:B------:R-:W-:Y:S01]  /*9580*/  FFMA R3, R71, R72, R3 ;  /* 0x0000004847037223 */ /* 0x000fe20000000003 */
[----:B------:R-:W-:Y:S01]  /*9590*/  F2FP.BF16.F32.PACK_AB R108, R7, R6 ;  /* 0x00000006076c723e */ /* 0x000fe200000010ff */
[----:B------:R-:W-:Y:S01]  /*95a0*/  FFMA R4, R71, R73, R4 ;  /* 0x0000004947047223 */ /* 0x000fe20000000004 */
[C---:B------:R-:W-:Y:S01]  /*95b0*/  SHF.L.U32 R73, R83.reuse, 0x10, RZ ;  /* 0x0000001053497819 */ /* 0x040fe200000006ff */
[C---:B------:R-:W-:Y:S01]  /*95c0*/  FMUL R5, R68.reuse, R17 ;  /* 0x0000001144057220 */ /* 0x040fe20000400000 */
[----:B------:R-:W-:Y:S01]  /*95d0*/  LOP3.LUT R72, R83, 0xffff0000, RZ, 0xc0, !PT ;  /* 0xffff000053487812 */ /* 0x000fe200078ec0ff */
[C---:B------:R-:W-:Y:S01]  /*95e0*/  FMUL R6, R68.reuse, R18 ;  /* 0x0000001244067220 */ /* 0x040fe20000400000 */
[----:B------:R-:W-:Y:S01]  /*95f0*/  F2FP.BF16.F32.PACK_AB R109, R3, R0 ;  /* 0x00000000036d723e */ /* 0x000fe200000010ff */
[----:B------:R-:W-:Y:S01]  /*9600*/  FMUL R7, R68, R19 ;  /* 0x0000001344077220 */ /* 0x000fe20000400000 */
[C---:B------:R-:W-:Y:S01]  /*9610*/  FFMA R5, R71.reuse, R70, R5 ;  /* 0x0000004647057223 */ /* 0x040fe20000000005 */
[C---:B------:R-:W-:Y:S01]  /*9620*/  SHF.L.U32 R70, R88.reuse, 0x10, RZ ;  /* 0x0000001058467819 */ /* 0x040fe200000006ff */
[----:B------:R-:W-:Y:S01]  /*9630*/  FFMA R6, R71, R73, R6 ;  /* 0x0000004947067223 */ /* 0x000fe20000000006 */
[----:B------:R-:W-:Y:S01]  /*9640*/  SHF.L.U32 R73, R91, 0x10, RZ ;  /* 0x000000105b497819 */ /* 0x000fe200000006ff */
        /* <DEDUP_REMOVED lines=8> */
[----:B------:R-:W-:Y:S01]  /*96d0*/  FFMA R3, R71, R72, R3 ;  /* 0x0000004847037223 */ /* 0x000fe20000000003 */
[----:B------:R-:W-:Y:S01]  /*96e0*/  LOP3.LUT R72, R91, 0xffff0000, RZ, 0xc0, !PT ;  /* 0xffff00005b487812 */ /* 0x000fe200078ec0ff */
[C---:B------:R-:W-:Y:S01]  /*96f0*/  FMUL R4, R68.reuse, R22 ;  /* 0x0000001644047220 */ /* 0x040fe20000400000 */
[----:B------:R3:W-:Y:S01]  /*9700*/  STS.128 [R164+UR44+0x4400], R100 ;  /* 0x00440064a4007988 */ /* 0x0007e20008000c2c */
[C---:B------:R-:W-:Y:S01]  /*9710*/  FMUL R5, R68.reuse, R23 ;  /* 0x0000001744057220 */ /* 0x040fe20000400000 */
[----:B------:R-:W-:Y:S01]  /*9720*/  F2FP.BF16.F32.PACK_AB R116, R3, R0 ;  /* 0x000000000374723e */ /* 0x000fe200000010ff */
[----:B------:R-:W-:Y:S01]  /*9730*/  FFMA R4, R71, R70, R4 ;  /* 0x0000004647047223 */ /* 0x000fe20000000004 */
[----:B------:R-:W-:Y:S01]  /*9740*/  LOP3.LUT R0, R89, 0xffff0000, RZ, 0xc0, !PT ;  /* 0xffff000059007812 */ /* 0x000fe200078ec0ff */
[----:B------:R-:W-:Y:S01]  /*9750*/  FMUL R6, R68, R24 ;  /* 0x0000001844067220 */ /* 0x000fe20000400000 */
[----:B------:R-:W-:Y:S01]  /*9760*/  SHF.L.U32 R3, R90, 0x10, RZ ;  /* 0x000000105a037819 */ /* 0x000fe200000006ff */
[----:B------:R-:W-:Y:S01]  /*9770*/  FMUL R7, R68, R25 ;  /* 0x0000001944077220 */ /* 0x000fe20000400000 */
[----:B------:R-:W-:Y:S01]  /*9780*/  LOP3.LUT R70, R90, 0xffff0000, RZ, 0xc0, !PT ;  /* 0xffff00005a467812 */ /* 0x000fe200078ec0ff */
        /* <DEDUP_REMOVED lines=21> */
[----:B------:R4:W-:Y:S01]  /*98e0*/  STS.128 [R163+0x4400], R108 ;  /* 0x0044006ca3007388 */ /* 0x0009e20000000c00 */
[----:B------:R-:W-:Y:S01]  /*98f0*/  FFMA R11, R71, R70, R11 ;  /* 0x00000046470b7223 */ /* 0x000fe2000000000b */
[----:B------:R-:W-:Y:S01]  /*9900*/  LOP3.LUT R70, R99, 0xffff0000, RZ, 0xc0, !PT ;  /* 0xffff000063467812 */ /* 0x000fe200078ec0ff */
[C---:B------:R-:W-:Y:S01]  /*9910*/  FFMA R12, R71.reuse, R3, R12 ;  /* 0x00000003470c7223 */ /* 0x040fe2000000000c */
[C---:B------:R-:W-:Y:S01]  /*9920*/  SHF.L.U32 R3, R98.reuse, 0x10, RZ ;  /* 0x0000001062037819 */ /* 0x040fe200000006ff */
[----:B------:R-:W-:Y:S01]  /*9930*/  FFMA R13, R71, R0, R13 ;  /* 0x00000000470d7223 */ /* 0x000fe2000000000d */
[----:B------:R-:W-:Y:S01]  /*9940*/  LOP3.LUT R0, R98, 0xffff0000, RZ, 0xc0, !PT ;  /* 0xffff000062007812 */ /* 0x000fe200078ec0ff */
[C---:B------:R-:W-:Y:S01]  /*9950*/  FMUL R14, R68.reuse, R32 ;  /* 0x00000020440e7220 */ /* 0x040fe20000400000 */
[----:B---3--:R-:W-:Y:S01]  /*9960*/  F2FP.BF16.F32.PACK_AB R100, R11, R10 ;  /* 0x0000000a0b64723e */ /* 0x008fe200000010ff */
[C---:B------:R-:W-:Y:S01]  /*9970*/  FMUL R15, R68.reuse, R33 ;  /* 0x00000021440f7220 */ /* 0x040fe20000400000 */
[----:B------:R-:W-:Y:S01]  /*9980*/  F2FP.BF16.F32.PACK_AB R101, R13, R12 ;  /* 0x0000000c0d65723e */ /* 0x000fe200000010ff */
        /* <DEDUP_REMOVED lines=14> */
[----:B------:R-:W-:Y:S01]  /*9a70*/  FMUL R20, R68, R38 ;  /* 0x0000002644147220 */ /* 0x000fe20000400000 */
[----:B------:R-:W-:Y:S01]  /*9a80*/  FFMA R18, R71, R0, R18 ;  /* 0x0000000047127223 */ /* 0x000fe20000000012 */
[----:B------:R-:W-:Y:S01]  /*9a90*/  LOP3.LUT R0, R105, 0xffff0000, RZ, 0xc0, !PT ;  /* 0xffff000069007812 */ /* 0x000fe200078ec0ff */
[C---:B------:R-:W-:Y:S01]  /*9aa0*/  FFMA R19, R71.reuse, R70, R19 ;  /* 0x0000004647137223 */ /* 0x040fe20000000013 */
[C---:B------:R-:W-:Y:S01]  /*9ab0*/  LOP3.LUT R70, R106.reuse, 0xffff0000, RZ, 0xc0, !PT ;  /* 0xffff00006a467812 */ /* 0x040fe200078ec0ff */
[----:B------:R-:W-:Y:S01]  /*9ac0*/  FFMA R20, R71, R3, R20 ;  /* 0x0000000347147223 */ /* 0x000fe20000000014 */
[----:B------:R-:W-:Y:S01]  /*9ad0*/  SHF.L.U32 R3, R106, 0x10, RZ ;  /* 0x000000106a037819 */ /* 0x000fe200000006ff */
[C---:B------:R-:W-:Y:S01]  /*9ae0*/  FMUL R21, R68.reuse, R39 ;  /* 0x0000002744157220 */ /* 0x040fe20000400000 */
[----:B----4-:R-:W-:Y:S01]  /*9af0*/  F2FP.BF16.F32.PACK_AB R108, R19, R18 ;  /* 0x00000012136c723e */ /* 0x010fe200000010ff */
[C---:B------:R-:W-:Y:S01]  /*9b00*/  FMUL R22, R68.reuse, R40 ;  /* 0x0000002844167220 */ /* 0x040fe20000400000 */
[----:B------:R-:W-:Y:S01]  /*9b10*/  STS.128 [R162+0x4400], R116 ;  /* 0x00440074a2007388 */ /* 0x000fe20000000c00 */
[C---:B------:R-:W-:Y:S01]  /*9b20*/  FMUL R23, R68.reuse, R41 ;  /* 0x0000002944177220 */ /* 0x040fe20000400000 */
[----:B------:R-:W-:Y:S01]  /*9b30*/  FMUL R24, R68, R42 ;  /* 0x0000002a44187220 */ /* 0x000fe20000400000 */
[C---:B------:R-:W-:Y:S01]  /*9b40*/  FFMA R21, R71.reuse, R0, R21 ;  /* 0x0000000047157223 */ /* 0x040fe20000000015 */
[----:B------:R-:W-:Y:S01]  /*9b50*/  SHF.L.U32 R0, R112, 0x10, RZ ;  /* 0x0000001070007819 */ /* 0x000fe200000006ff */
[----:B------:R-:W-:Y:S01]  /*9b60*/  FMUL R25, R68, R43 ;  /* 0x0000002b44197220 */ /* 0x000fe20000400000 */
[----:B------:R-:W-:Y:S01]  /*9b70*/  FFMA R22, R71, R3, R22 ;  /* 0x0000000347167223 */ /* 0x000fe20000000016 */
[----:B------:R-:W-:Y:S01]  /*9b80*/  SHF.L.U32 R3, R113, 0x10, RZ ;  /* 0x0000001071037819 */ /* 0x000fe200000006ff */
[----:B------:R-:W-:Y:S01]  /*9b90*/  FFMA R23, R71, R70, R23 ;  /* 0x0000004647177223 */ /* 0x000fe20000000017 */
[----:B------:R-:W-:Y:S01]  /*9ba0*/  LOP3.LUT R70, R112, 0xffff0000, RZ, 0xc0, !PT ;  /* 0xffff000070467812 */ /* 0x000fe200078ec0ff */
[C---:B------:R-:W-:Y:S01]  /*9bb0*/  FMUL R26, R68.reuse, R44 ;  /* 0x0000002c441a7220 */ /* 0x040fe20000400000 */
[----:B------:R-:W-:Y:S01]  /*9bc0*/  F2FP.BF16.F32.PACK_AB R109, R21, R20 ;  /* 0x00000014156d723e */ /* 0x000fe200000010ff */
[----:B------:R-:W-:Y:S01]  /*9bd0*/  FFMA R24, R71, R73, R24 ;  /* 0x0000004947187223 */ /* 0x000fe20000000018 */
[----:B------:R-:W-:Y:S01]  /*9be0*/  F2FP.BF16.F32.PACK_AB R110, R23, R22 ;  /* 0x00000016176e723e */ /* 0x000fe200000010ff */
[----:B------:R-:W-:Y:S01]  /*9bf0*/  FFMA R25, R71, R72, R25 ;  /* 0x0000004847197223 */ /* 0x000fe20000000019 */
[----:B------:R-:W-:Y:S01]  /*9c00*/  SHF.L.U32 R73, R115, 0x10, RZ ;  /* 0x0000001073497819 */ /* 0x000fe200000006ff */
[C---:B------:R-:W-:Y:S01]  /*9c10*/  FMUL R27, R68.reuse, R45 ;  /* 0x0000002d441b7220 */ /* 0x040fe20000400000 */
[----:B------:R-:W-:Y:S01]  /*9c20*/  LOP3.LUT R72, R131, 0xffff0000, RZ, 0xc0, !PT ;  /* 0xffff000083487812 */ /* 0x000fe200078ec0ff */
[----:B------:R-:W-:Y:S01]  /*9c30*/  FMUL R28, R68, R46 ;  /* 0x0000002e441c7220 */ /* 0x000fe20000400000 */
[----:B------:R-:W-:Y:S01]  /*9c40*/  F2FP.BF16.F32.PACK_AB R111, R25, R24 ;  /* 0x00000018196f723e */ /* 0x000fe200000010ff */
[----:B------:R3:W-:Y:S01]  /*9c50*/  STS.128 [R161+0x4400], R100 ;  /* 0x00440064a1007388 */ /* 0x0007e20000000c00 */
        /* <DEDUP_REMOVED lines=12> */
[----:B------:R4:W-:Y:S01]  /*9d20*/  STS.128 [R147+0x4400], R108 ;  /* 0x0044006c93007388 */ /* 0x0009e20000000c00 */
[----:B------:R-:W-:Y:S01]  /*9d30*/  FMUL R33, R68, R51 ;  /* 0x0000003344217220 */ /* 0x000fe20000400000 */
[C---:B------:R-:W-:Y:S01]  /*9d40*/  FFMA R30, R71.reuse, R3, R30 ;  /* 0x00000003471e7223 */ /* 0x040fe2000000001e */
[C---:B------:R-:W-:Y:S01]  /*9d50*/  SHF.L.U32 R3, R120.reuse, 0x10, RZ ;  /* 0x0000001078037819 */ /* 0x040fe200000006ff */
[C---:B------:R-:W-:Y:S01]  /*9d60*/  FFMA R31, R71.reuse, R70, R31 ;  /* 0x00000046471f7223 */ /* 0x040fe2000000001f */
[----:B------:R-:W-:Y:S01]  /*9d70*/  LOP3.LUT R70, R120, 0xffff0000, RZ, 0xc0, !PT ;  /* 0xffff000078467812 */ /* 0x000fe200078ec0ff */
[----:B------:R-:W-:Y:S01]  /*9d80*/  FFMA R32, R71, R73, R32 ;  /* 0x0000004947207223 */ /* 0x000fe20000000020 */
        /* <DEDUP_REMOVED lines=9> */
[----:B------:R-:W-:Y:S01]  /*9e20*/  FFMA R35, R71, R70, R35 ;  /* 0x0000004647237223 */ /* 0x000fe20000000023 */
[----:B------:R-:W-:Y:S01]  /*9e30*/  LOP3.LUT R70, R123, 0xffff0000, RZ, 0xc0, !PT ;  /* 0xffff00007b467812 */ /* 0x000fe200078ec0ff */
[----:B------:R-:W-:Y:S01]  /*9e40*/  FFMA R36, R71, R73, R36 ;  /* 0x0000004947247223 */ /* 0x000fe20000000024 */
[----:B------:R-:W-:Y:S01]  /*9e50*/  SHF.L.U32 R73, R123, 0x10, RZ ;  /* 0x000000107b497819 */ /* 0x000fe200000006ff */
[----:B------:R-:W-:Y:S01]  /*9e60*/  FFMA R37, R71, R0, R37 ;  /* 0x0000000047257223 */ /* 0x000fe20000000025 */
[----:B------:R-:W-:Y:S01]  /*9e70*/  LOP3.LUT R0, R122, 0xffff0000, RZ, 0xc0, !PT ;  /* 0xffff00007a007812 */ /* 0x000fe200078ec0ff */
[C---:B------:R-:W-:Y:S01]  /*9e80*/  FMUL R38, R68.reuse, R56 ;  /* 0x0000003844267220 */ /* 0x040fe20000400000 */
[----:B---3--:R-:W-:Y:S01]  /*9e90*/  F2FP.BF16.F32.PACK_AB R100, R27, R26 ;  /* 0x0000001a1b64723e */ /* 0x008fe200000010ff */
[C---:B------:R-:W-:Y:S01]  /*9ea0*/  FMUL R39, R68.reuse, R57 ;  /* 0x0000003944277220 */ /* 0x040fe20000400000 */
[----:B------:R-:W-:Y:S01]  /*9eb0*/  F2FP.BF16.F32.PACK_AB R101, R29, R28 ;  /* 0x0000001c1d65723e */ /* 0x000fe200000010ff */
[C---:B------:R-:W-:Y:S01]  /*9ec0*/  FMUL R40, R68.reuse, R58 ;  /* 0x0000003a44287220 */ /* 0x040fe20000400000 */
[----:B------:R-:W-:Y:S01]  /*9ed0*/  F2FP.BF16.F32.PACK_AB R102, R31, R30 ;  /* 0x0000001e1f66723e */ /* 0x000fe200000010ff */
[----:B------:R-:W-:Y:S01]  /*9ee0*/  FMUL R41, R68, R59 ;  /* 0x0000003b44297220 */ /* 0x000fe20000400000 */
[----:B------:R-:W-:Y:S01]  /*9ef0*/  F2FP.BF16.F32.PACK_AB R103, R33, R32 ;  /* 0x000000202167723e */ /* 0x000fe200000010ff */
[----:B------:R-:W-:Y:S01]  /*9f00*/  FFMA R38, R71, R3, R38 ;  /* 0x0000000347267223 */ /* 0x000fe20000000026 */
[----:B------:R-:W-:Y:S01]  /*9f10*/  SHF.L.U32 R3, R129, 0x10, RZ ;  /* 0x0000001081037819 */ /* 0x000fe200000006ff */
[----:B------:R-:W-:Y:S01]  /*9f20*/  FFMA R39, R71, R0, R39 ;  /* 0x0000000047277223 */ /* 0x000fe20000000027 */
[C---:B------:R-:W-:Y:S01]  /*9f30*/  SHF.L.U32 R0, R128.reuse, 0x10, RZ ;  /* 0x0000001080007819 */ /* 0x040fe200000006ff */
[----:B------:R3:W-:Y:S01]  /*9f40*/  STS.128 [R160+0x4400], R100 ;  /* 0x00440064a0007388 */ /* 0x0007e20000000c00 */
[----:B----4-:R-:W-:Y:S01]  /*9f50*/  F2FP.BF16.F32.PACK_AB R108, R35, R34 ;  /* 0x00000022236c723e */ /* 0x010fe200000010ff */
[----:B------:R-:W-:Y:S01]  /*9f60*/  FFMA R40, R71, R73, R40 ;  /* 0x0000004947287223 */ /* 0x000fe20000000028 */
[----:B------:R-:W-:Y:S01]  /*9f70*/  SHF.L.U32 R73, R131, 0x10, RZ ;  /* 0x0000001083497819 */ /* 0x000fe200000006ff */
[----:B------:R-:W-:Y:S01]  /*9f80*/  FFMA R41, R71, R70, R41 ;  /* 0x0000004647297223 */ /* 0x000fe20000000029 */
[----:B------:R-:W-:Y:S01]  /*9f90*/  LOP3.LUT R70, R128, 0xffff0000, RZ, 0xc0, !PT ;  /* 0xffff000080467812 */ /* 0x000fe200078ec0ff */
[C---:B------:R-:W-:Y:S01]  /*9fa0*/  FMUL R42, R68.reuse, R60 ;  /* 0x0000003c442a7220 */ /* 0x040fe20000400000 */
[----:B------:R-:W-:Y:S01]  /*9fb0*/  F2FP.BF16.F32.PACK_AB R109, R37, R36 ;  /* 0x00000024256d723e */ /* 0x000fe200000010ff */
[C---:B------:R-:W-:Y:S01]  /*9fc0*/  FMUL R43, R68.reuse, R61 ;  /* 0x0000003d442b7220 */ /* 0x040fe20000400000 */
[C---:B------:R-:W-:Y:S01]  /*9fd0*/  FMUL R44, R68.reuse, R62 ;  /* 0x0000003e442c7220 */ /* 0x040fe20000400000 */
[----:B------:R-:W-:Y:S01]  /*9fe0*/  FFMA R42, R71, R0, R42 ;  /* 0x00000000472a7223 */ /* 0x000fe2000000002a */
[----:B------:R-:W-:Y:S01]  /*9ff0*/  LOP3.LUT R0, R129, 0xffff0000, RZ, 0xc0, !PT ;  /* 0xffff000081007812 */ /* 0x000fe200078ec0ff */
[C---:B------:R-:W-:Y:S01]  /*a000*/  FFMA R43, R71.reuse, R70, R43 ;  /* 0x00000046472b7223 */ /* 0x040fe2000000002b */
[C---:B------:R-:W-:Y:S01]  /*a010*/  FFMA R44, R71.reuse, R3, R44 ;  /* 0x00000003472c7223 */ /* 0x040fe2000000002c */
[----:B------:R-:W-:Y:S01]  /*a020*/  FMUL R45, R68, R63 ;  /* 0x0000003f442d7220 */ /* 0x000fe20000400000 */
[----:B------:R-:W-:Y:S01]  /*a030*/  SHF.L.U32 R3, R130, 0x10, RZ ;  /* 0x0000001082037819 */ /* 0x000fe200000006ff */
[----:B------:R-:W-:Y:S01]  /*a040*/  FMUL R46, R68, R64 ;  /* 0x00000040442e7220 */ /* 0x000fe20000400000 */
[----:B------:R-:W-:Y:S01]  /*a050*/  LOP3.LUT R70, R130, 0xffff0000, RZ, 0xc0, !PT ;  /* 0xffff000082467812 */ /* 0x000fe200078ec0ff */
[C---:B------:R-:W-:Y:S01]  /*a060*/  FMUL R47, R68.reuse, R65 ;  /* 0x00000041442f7220 */ /* 0x040fe20000400000 */
[C---:B------:R-:W-:Y:S01]  /*a070*/  FMUL R48, R68.reuse, R66 ;  /* 0x0000004244307220 */ /* 0x040fe20000400000 */
[----:B------:R-:W-:Y:S01]  /*a080*/  FFMA R45, R71, R0, R45 ;  /* 0x00000000472d7223 */ /* 0x000fe2000000002d */
[----:B------:R-:W-:Y:S01]  /*a090*/  FMUL R49, R68, R67 ;  /* 0x0000004344317220 */ /* 0x000fe20000400000 */
[----:B------:R-:W-:Y:S01]  /*a0a0*/  F2FP.BF16.F32.PACK_AB R110, R39, R38 ;  /* 0x00000026276e723e */ /* 0x000fe200000010ff */
[----:B------:R-:W-:Y:S01]  /*a0b0*/  FFMA R46, R71, R3, R46 ;  /* 0x00000003472e7223 */ /* 0x000fe2000000002e */
[----:B------:R-:W-:Y:S01]  /*a0c0*/  F2FP.BF16.F32.PACK_AB R111, R41, R40 ;  /* 0x00000028296f723e */ /* 0x000fe200000010ff */
[C---:B------:R-:W-:Y:S01]  /*a0d0*/  FFMA R47, R71.reuse, R70, R47 ;  /* 0x00000046472f7223 */ /* 0x040fe2000000002f */
[C---:B------:R-:W-:Y:S01]  /*a0e0*/  FFMA R48, R71.reuse, R73, R48 ;  /* 0x0000004947307223 */ /* 0x040fe20000000030 */
[----:B------:R-:W-:Y:S01]  /*a0f0*/  FFMA R49, R71, R72, R49 ;  /* 0x0000004847317223 */ /* 0x000fe20000000031 */
[----:B------:R-:W-:Y:S01]  /*a100*/  F2FP.BF16.F32.PACK_AB R72, R43, R42 ;  /* 0x0000002a2b48723e */ /* 0x000fe200000010ff */
[----:B------:R3:W-:Y:S01]  /*a110*/  STS.128 [R159+0x4400], R108 ;  /* 0x0044006c9f007388 */ /* 0x0007e20000000c00 */
[----:B------:R-:W-:Y:S02]  /*a120*/  F2FP.BF16.F32.PACK_AB R73, R45, R44 ;  /* 0x0000002c2d49723e */ /* 0x000fe400000010ff */
[----:B------:R-:W-:Y:S02]  /*a130*/  F2FP.BF16.F32.PACK_AB R74, R47, R46 ;  /* 0x0000002e2f4a723e */ /* 0x000fe400000010ff */
[----:B------:R-:W-:Y:S02]  /*a140*/  F2FP.BF16.F32.PACK_AB R75, R49, R48 ;  /* 0x00000030314b723e */ /* 0x000fe400000010ff */
[----:B------:R-:W-:Y:S02]  /*a150*/  MOV R0, UR47 ;  /* 0x0000002f00007c02 */ /* 0x000fe40008000f00 */
[----:B------:R-:W-:Y:S01]  /*a160*/  @P6 SHF.L.U32 R70, R149, 0x1f, RZ ;  /* 0x0000001f95466819 */ /* 0x000fe200000006ff */
[----:B------:R3:W-:Y:S01]  /*a170*/  STS.128 [R158+0x4400], R72 ;  /* 0x004400489e007388 */ /* 0x0007e20000000c00 */
[----:B------:R-:W-:Y:S04]  /*a180*/  @P6 LEA R0, R0, UR44, 0x3 ;  /* 0x0000002c00006c11 */ /* 0x000fe8000f8e18ff */
[----:B------:R-:W-:Y:S01]  /*a190*/  @P6 IADD3 R0, PT, PT, R0, 0x40, RZ ;  /* 0x0000004000006810 */ /* 0x000fe20007ffe0ff */
[----:B------:R-:W-:Y:S01]  /*a1a0*/  @!PT LDS RZ, [RZ] ;  /* 0x00000000fffff984 */ /* 0x000fe20000000800 */
[----:B------:R-:W-:Y:S01]  /*a1b0*/  @!PT LDS RZ, [RZ] ;  /* 0x00000000fffff984 */ /* 0x000fe20000000800 */
[----:B------:R-:W-:Y:S01]  /*a1c0*/  @!PT LDS RZ, [RZ] ;  /* 0x00000000fffff984 */ /* 0x000fe20000000800 */
[----:B------:R-:W-:Y:S01]  /*a1d0*/  @!PT LDS RZ, [RZ] ;  /* 0x00000000fffff984 */ /* 0x000fe20000000800 */
[----:B------:R4:W-:Y:S06]  /*a1e0*/  MEMBAR.ALL.CTA ;  /* 0x0000000000007992 */ /* 0x0009ec0000008000 */
[----:B----4-:R-:W4:Y:S01]  /*a1f0*/  FENCE.VIEW.ASYNC.S ;  /* 0x00000000000073c6 */ /* 0x010f220000000000 */
[----:B-1----:R-:W-:Y:S01]  /*a200*/  @P6 PRMT R0, R165, 0x654, R0 ;  /* 0x00000654a5006816 */ /* 0x002fe20000000000 */
[----:B----4-:R-:W-:Y:S06]  /*a210*/  BAR.SYNC.DEFER_BLOCKING 0x1, 0x80 ;  /* 0x0042000000007b1d */ /* 0x010fec0000010000 */
[----:B------:R-:W-:Y:S05]  /*a220*/  @P0 BRA `(.L_x_125) ;  /* 0x0000000000280947 */ /* 0x000fea0003800000 */
[----:B------:R-:W1:Y:S01]  /*a230*/  LDCU.64 UR6, c[0x0][0x348] ;  /* 0x00006900ff0677ac */ /* 0x000e620008000a00 */
[----:B------:R-:W-:Y:S02]  /*a240*/  UIADD3 UR9, UPT, UPT, UR53, UR39, URZ ;  /* 0x0000002735097290 */ /* 0x000fe4000fffe0ff */
[----:B------:R-:W-:Y:S01]  /*a250*/  UIADD3 UR8, UPT, UPT, UR44, 0x4400, URZ ;  /* 0x000044002c087890 */ /* 0x000fe2000fffe0ff */
[----:B------:R-:W-:Y:S01]  /*a260*/  UMOV UR10, UR50 ;  /* 0x00000032000a7c82 */ /* 0x000fe20008000000 */
[----:B------:R-:W-:Y:S01]  /*a270*/  UMOV UR11, UR52 ;  /* 0x00000034000b7c82 */ /* 0x000fe20008000000 */
[----:B-1----:R-:W-:Y:S04]  /*a280*/  UIADD3 UR4, UP0, UPT, UR6, 0xa80, URZ ;  /* 0x00000a8006047890 */ /* 0x002fe8000ff1e0ff */
[----:B------:R-:W-:Y:S09]  /*a290*/  UIADD3.X UR5, UPT, UPT, URZ, UR7, URZ, UP0, !UPT ;  /* 0x00000007ff057290 */ /* 0x000ff200087fe4ff */
[----:B------:R1:W-:Y:S01]  /*a2a0*/  UTMASTG.3D [UR8], [UR4] ;  /* 0x00000008040073b5 */ /* 0x0003e20008010000 */
[----:B------:R0:W-:Y:S01]  /*a2b0*/  UTMACMDFLUSH ;  /* 0x00000000000079b7 */ /* 0x0001e20000000000 */
[----:B-1----:R-:W-:Y:S04]  /*a2c0*/  DEPBAR.LE SB0, 0x1 ;  /* 0x000080400000791a */ /* 0x002fe80000000000 */
.L_x_125:
[----:B------:R-:W-:Y:S05]  /*a2d0*/  BSYNC.RECONVERGENT B0 ;  /* 0x0000000000007941 */ /* 0x000fea0003800200 */
.L_x_124:
[----:B------:R-:W-:Y:S01]  /*a2e0*/  BAR.SYNC.DEFER_BLOCKING 0x1, 0x80 ;  /* 0x0042000000007b1d */ /* 0x000fe20000010000 */
[----:B------:R-:W-:Y:S02]  /*a2f0*/  UIADD3 UR5, UPT, UPT, UR47, 0x1, URZ ;  /* 0x000000012f057890 */ /* 0x000fe4000fffe0ff */
[----:B------:R-:W-:Y:S02]  /*a300*/  UISETP.NE.AND UP0, UPT, UR38, URZ, UPT ;  /* 0x000000ff2600728c */ /* 0x000fe4000bf05270 */
[----:B------:R-:W-:Y:S04]  /*a310*/  UISETP.NE.AND UP1, UPT, UR5, 0x4, UPT ;  /* 0x000000040500788c */ /* 0x000fe8000bf25270 */
[----:B------:R-:W-:Y:S01]  /*a320*/  USEL UR46, UR5, URZ, UP1 ;  /* 0x000000ff052e7287 */ /* 0x000fe20008800000 */
[----:B------:R1:W-:Y:S01]  /*a330*/  @P6 SYNCS.ARRIVE.TRANS64.RED.A1T0 RZ, [R0+URZ], RZ ;  /* 0x000000ff00ff69a7 */ /* 0x0003e200081004ff */
[----:B------:R-:W-:Y:S01]  /*a340*/  UMOV UR4, 0x40 ;  /* 0x0000004000047882 */ /* 0x000fe20000000000 */
[----:B------:R-:W-:Y:S01]  /*a350*/  BSSY B1, `(.L_x_126) ;  /* 0x0000021000017945 */ /* 0x000fe20003800000 */
[----:B------:R-:W-:Y:S01]  /*a360*/  USEL UR39, UR4, 0x80, !UP0 ;  /* 0x0000008004277887 */ /* 0x000fe2000c000000 */
[----:B------:R-:W4:Y:S02]  /*a370*/  @P6 SYNCS.PHASECHK.TRANS64.TRYWAIT P0, [R95+URZ+0x20], R70 ;  /* 0x000020465f0065a7 */ /* 0x000f2400080011ff */
[----:B----4-:R-:W-:Y:S01]  /*a380*/  @P6 SEL R79, RZ, 0x1, !P0 ;  /* 0x00000001ff4f6807 */ /* 0x010fe20004000000 */
[----:B-1----:R-:W-:Y:S08]  /*a390*/  @!P6 BRA `(.L_x_127) ;  /* 0x000000000070e947 */ /* 0x002ff00003800000 */
        /* <DEDUP_REMOVED lines=9> */
[----:B------:R-:W-:Y:S04]  /*a430*/  SHF.L.U32 R6, R149, 0x1f, RZ ;  /* 0x0000001f95067819 */ /* 0x000fe800000006ff */
[----:B------:R-:W1:Y:S02]  /*a440*/  SYNCS.PHASECHK.TRANS64.TRYWAIT P0, [R95+URZ+0x20], R6 ;  /* 0x000020065f0075a7 */ /* 0x000e6400080011ff */
[----:B-1----:R-:W-:Y:S05]  /*a450*/  @!P0 BRA `(.L_x_130) ;  /* 0x0000003400548947 */ /* 0x002fea0003800000 */
.L_x_129:
[----:B------:R-:W-:Y:S05]  /*a460*/  BSYNC B0 ;  /* 0x0000000000007941 */ /* 0x000fea0003800000 */
.L_x_128:
[----:B------:R-:W-:Y:S01]  /*a470*/  ISETP.NE.AND P0, PT, R93, RZ, PT ;  /* 0x000000ff5d00720c */ /* 0x000fe20003f05270 */
[----:B------:R-:W-:Y:S11]  /*a480*/  VIADD R77, R77, 0x1 ;  /* 0x000000014d4d7836 */ /* 0x000ff60000000000 */
[----:B------:R-:W-:Y:S01]  /*a490*/  @!UPT UIADD3 URZ, UPT, UPT, URZ, URZ, URZ ;  /* 0x000000fffffff290 */ /* 0x000fe2000fffe0ff */
[----:B------:R4:W2:Y:S01]  /*a4a0*/  @P0 LDS.128 R84, [R4+UR44+0x400] ;  /* 0x0004002c04540984 */ /* 0x0008a20008000c00 */
[--C-:B------:R-:W-:Y:S01]  /*a4b0*/  @P0 IMAD.IADD R7, R92, 0x1, R3.reuse ;  /* 0x000000015c070824 */ /* 0x100fe200078e0203 */
[C---:B-1----:R-:W-:Y:S01]  /*a4c0*/  @P0 IADD3 R6, PT, PT, R94.reuse, R5, RZ ;  /* 0x000000055e060210 */ /* 0x042fe20007ffe0ff */
[C---:B------:R-:W-:Y:S01]  /*a4d0*/  @P0 IMAD.IADD R8, R94.reuse, 0x1, R3 ;  /* 0x000000015e080824 */ /* 0x040fe200078e0203 */
[----:B------:R4:W1:Y:S02]  /*a4e0*/  @P0 LDS.128 R80, [R0+0x400] ;  /* 0x0004000000500984 */ /* 0x0008640000000c00 */
[----:B------:R-:W-:Y:S02]  /*a4f0*/  @P0 IADD3 R9, PT, PT, R94, R7, RZ ;  /* 0x000000075e090210 */ /* 0x000fe40007ffe0ff */
[----:B------:R4:W1:Y:S04]  /*a500*/  @P0 LDS.128 R88, [R5+0x400] ;  /* 0x0004000005580984 */ /* 0x0008680000000c00 */
[----:B------:R4:W1:Y:S04]  /*a510*/  @P0 LDS.128 R96, [R6+0x400] ;  /* 0x0004000006600984 */ /* 0x0008680000000c00 */
[----:B------:R4:W1:Y:S04]  /*a520*/  @P0 LDS.128 R104, [R3+0x400] ;  /* 0x0004000003680984 */ /* 0x0008680000000c00 */
[----:B------:R4:W1:Y:S04]  /*a530*/  @P0 LDS.128 R112, [R8+0x400] ;  /* 0x0004000008700984 */ /* 0x0008680000000c00 */
[----:B------:R4:W1:Y:S04]  /*a540*/  @P0 LDS.128 R120, [R7+0x400] ;  /* 0x0004000007780984 */ /* 0x0008680000000c00 */
[----:B------:R4:W1:Y:S02]  /*a550*/  @P0 LDS.128 R128, [R9+0x400] ;  /* 0x0004000009800984 */ /* 0x0008640000000c00 */
.L_x_127:
[----:B------:R-:W-:Y:S05]  /*a560*/  BSYNC B1 ;  /* 0x0000000000017941 */ /* 0x000fea0003800000 */
.L_x_126:
        /* <DEDUP_REMOVED lines=21> */
.L_x_131:
[----:B--2---:R-:W-:Y:S01]  /*a6c0*/  SHF.L.U32 R70, R84, 0x10, RZ ;  /* 0x0000001054467819 */ /* 0x004fe200000006ff */
[----:B------:R-:W-:Y:S05]  /*a6d0*/  WARPSYNC.ALL ;  /* 0x0000000000007948 */ /* 0x000fea0003800000 */
[----:B------:R-:W-:Y:S01]  /*a6e0*/  R2UR UR4, R16 ;  /* 0x00000000100472ca */ /* 0x000fe200000e0000 */
[----:B------:R-:W-:Y:S01]  /*a6f0*/  BSSY.RECONVERGENT B0, `(.L_x_132) ;  /* 0x0000103000007945 */ /* 0x000fe20003800200 */
[----:B---3--:R-:W-:Y:S02]  /*a700*/  LOP3.LUT R72, R87, 0xffff0000, RZ, 0xc0, !PT ;  /* 0xffff000057487812 */ /* 0x008fe400078ec0ff */
[----:B------:R-:W-:Y:S02]  /*a710*/  ISETP.NE.AND P6, PT, R157, RZ, PT ;  /* 0x000000ff9d00720c */ /* 0x000fe40003fc5270 */
[----:B------:R-:W-:Y:S07]  /*a720*/  ISETP.NE.AND P0, PT, R152, RZ, PT ;  /* 0x000000ff9800720c */ /* 0x000fee0003f05270 */
[----:B------:R-:W2:Y:S02]  /*a730*/  LDTM.x64 R4, tmem[UR4] ;  /* 0x00000004000479ee */ /* 0x000ea40008340000 */
[----:B--2---:R-:W-:Y:S01]  /*a740*/  FMUL R0, R68, R4 ;  /* 0x0000000444007220 */ /* 0x004fe20000400000 */
[----:B------:R-:W-:Y:S01]  /*a750*/  LOP3.LUT R4, R84, 0xffff0000, RZ, 0xc0, !PT ;  /* 0xffff000054047812 */ /* 0x000fe200078ec0ff */
[C---:B------:R-:W-:Y:S01]  /*a760*/  FMUL R3, R68.reuse, R5 ;  /* 0x0000000544037220 */ /* 0x040fe20000400000 */
[----:B------:R-:W-:Y:S01]  /*a770*/  SHF.L.U32 R5, R85, 0x10, RZ ;  /* 0x0000001055057819 */ /* 0x000fe200000006ff */
[----:B------:R-:W-:Y:S01]  /*a780*/  FFMA R0, R71, R70, R0 ;  /* 0x0000004647007223 */ /* 0x000fe20000000000 */
[----:B------:R-:W-:Y:S01]  /*a790*/  LOP3.LUT R70, R85, 0xffff0000, RZ, 0xc0, !PT ;  /* 0xffff000055467812 */ /* 0x000fe200078ec0ff */
[C---:B------:R-:W-:Y:S01]  /*a7a0*/  FMUL R6, R68.reuse, R6 ;  /* 0x0000000644067220 */ /* 0x040fe20000400000 */
[C---:B------:R-:W-:Y:S01]  /*a7b0*/  FFMA R3, R71.reuse, R4, R3 ;  /* 0x0000000447037223 */ /* 0x040fe20000000003 */
[C---:B------:R-:W-:Y:S01]  /*a7c0*/  FMUL R7, R68.reuse, R7 ;  /* 0x0000000744077220 */ /* 0x040fe20000400000 */
[----:B------:R-:W-:Y:S01]  /*a7d0*/  FMUL R4, R68, R8 ;  /* 0x0000000844047220 */ /* 0x000fe20000400000 */
[C---:B------:R-:W-:Y:S01]  /*a7e0*/  LOP3.LUT R8, R86.reuse, 0xffff0000, RZ, 0xc0, !PT ;  /* 0xffff000056087812 */ /* 0x040fe200078ec0ff */
[C---:B------:R-:W-:Y:S01]  /*a7f0*/  FFMA R6, R71.reuse, R5, R6 ;  /* 0x0000000547067223 */ /* 0x040fe20000000006 */
[----:B------:R-:W-:Y:S01]  /*a800*/  SHF.L.U32 R5, R86, 0x10, RZ ;  /* 0x0000001056057819 */ /* 0x000fe200000006ff */
[----:B------:R-:W-:Y:S01]  /*a810*/  FFMA R7, R71, R70, R7 ;  /* 0x0000004647077223 */ /* 0x000fe20000000007 */
[----:B------:R-:W-:Y:S01]  /*a820*/  F2FP.BF16.F32.PACK_AB R100, R3, R0 ;  /* 0x000000000364723e */ /* 0x000fe200000010ff */
[----:B------:R-:W-:Y:S01]  /*a830*/  FMUL R0, R68, R9 ;  /* 0x0000000944007220 */ /* 0x000fe20000400000 */
[----:B------:R-:W-:Y:S01]  /*a840*/  SHF.L.U32 R70, R87, 0x10, RZ ;  /* 0x0000001057467819 */ /* 0x000fe200000006ff */
[----:B------:R-:W-:Y:S01]  /*a850*/  FFMA R4, R71, R5, R4 ;  /* 0x0000000547047223 */ /* 0x000fe20000000004 */
[----:B------:R-:W-:Y:S01]  /*a860*/  F2FP.BF16.F32.PACK_AB R101, R7, R6 ;  /* 0x000000060765723e */ /* 0x000fe200000010ff */
[C---:B------:R-:W-:Y:S01]  /*a870*/  FFMA R0, R71.reuse, R8, R0 ;  /* 0x0000000847007223 */ /* 0x040fe20000000000 */
[----:B-1----:R-:W-:Y:S01]  /*a880*/  SHF.L.U32 R8, R80, 0x10, RZ ;  /* 0x0000001050087819 */ /* 0x002fe200000006ff */
[----:B------:R-:W-:Y:S01]  /*a890*/  FMUL R3, R68, R10 ;  /* 0x0000000a44037220 */ /* 0x000fe20000400000 */
[----:B------:R-:W-:Y:S01]  /*a8a0*/  LOP3.LUT R10, R80, 0xffff0000, RZ, 0xc0, !PT ;  /* 0xffff0000500a7812 */ /* 0x000fe200078ec0ff */
[----:B------:R-:W-:Y:S01]  /*a8b0*/  FMUL R5, R68, R11 ;  /* 0x0000000b44057220 */ /* 0x000fe20000400000 */
[----:B------:R-:W-:Y:S01]  /*a8c0*/  F2FP.BF16.F32.PACK_AB R102, R0, R4 ;  /* 0x000000040066723e */ /* 0x000fe200000010ff */
[C---:B------:R-:W-:Y:S01]  /*a8d0*/  FMUL R6, R68.reuse, R12 ;  /* 0x0000000c44067220 */ /* 0x040fe20000400000 */
[C---:B------:R-:W-:Y:S01]  /*a8e0*/  FMUL R7, R68.reuse, R13 ;  /* 0x0000000d44077220 */ /* 0x040fe20000400000 */
[----:B------:R-:W-:Y:S01]  /*a8f0*/  FFMA R3, R71, R70, R3 ;  /* 0x0000004647037223 */ /* 0x000fe20000000003 */
[----:B------:R-:W-:Y:S01]  /*a900*/  SHF.L.U32 R70, R81, 0x10, RZ ;  /* 0x0000001051467819 */ /* 0x000fe200000006ff */
[C---:B------:R-:W-:Y:S01]  /*a910*/  FFMA R5, R71.reuse, R72, R5 ;  /* 0x0000004847057223 */ /* 0x040fe20000000005 */
[C---:B------:R-:W-:Y:S01]  /*a920*/  FFMA R6, R71.reuse, R8, R6 ;  /* 0x0000000847067223 */ /* 0x040fe20000000006 */
[C---:B------:R-:W-:Y:S01]  /*a930*/  FMUL R0, R68.reuse, R14 ;  /* 0x0000000e44007220 */ /* 0x040fe20000400000 */
[----:B------:R-:W-:Y:S01]  /*a940*/  FFMA R7, R71, R10, R7 ;  /* 0x0000000a47077223 */ /* 0x000fe20000000007 */
[C---:B------:R-:W-:Y:S01]  /*a950*/  FMUL R14, R68.reuse, R24 ;  /* 0x00000018440e7220 */ /* 0x040fe20000400000 */
[----:B------:R-:W-:Y:S01]  /*a960*/  F2FP.BF16.F32.PACK_AB R103, R5, R3 ;  /* 0x000000030567723e */ /* 0x000fe200000010ff */
[C---:B------:R-:W-:Y:S01]  /*a970*/  FMUL R24, R68.reuse, R34 ;  /* 0x0000002244187220 */ /* 0x040fe20000400000 */
[C---:B------:R-:W-:Y:S01]  /*a980*/  FMUL R34, R68.reuse, R44 ;  /* 0x0000002c44227220 */ /* 0x040fe20000400000 */
[C---:B------:R-:W-:Y:S01]  /*a990*/  FMUL R44, R68.reuse, R54 ;  /* 0x00000036442c7220 */ /* 0x040fe20000400000 */
[C---:B------:R-:W-:Y:S01]  /*a9a0*/  FMUL R54, R68.reuse, R64 ;  /* 0x0000004044367220 */ /* 0x040fe20000400000 */
[----:B------:R-:W-:Y:S01]  /*a9b0*/  F2FP.BF16.F32.PACK_AB R64, R7, R6 ;  /* 0x000000060740723e */ /* 0x000fe200000010ff */
[----:B------:R-:W-:Y:S01]  /*a9c0*/  STS.128 [R164+UR44+0x8400], R100 ;  /* 0x00840064a4007988 */ /* 0x000fe20008000c2c */
[----:B------:R-:W-:Y:S01]  /*a9d0*/  LOP3.LUT R6, R81, 0xffff0000, RZ, 0xc0, !PT ;  /* 0xffff000051067812 */ /* 0x000fe200078ec0ff */
[----:B------:R-:W-:Y:S01]  /*a9e0*/  FMUL R3, R68, R15 ;  /* 0x0000000f44037220 */ /* 0x000fe20000400000 */
[----:B------:R-:W-:Y:S01]  /*a9f0*/  SHF.L.U32 R7, R82, 0x10, RZ ;  /* 0x0000001052077819 */ /* 0x000fe200000006ff */
[C---:B------:R-:W-:Y:S01]  /*aa00*/  FMUL R8, R68.reuse, R18 ;  /* 0x0000001244087220 */ /* 0x040fe20000400000 */
[C---:B------:R-:W-:Y:S01]  /*aa10*/  FFMA R0, R71.reuse, R70, R0 ;  /* 0x0000004647007223 */ /* 0x040fe20000000000 */
[C---:B------:R-:W-:Y:S01]  /*aa20*/  FMUL R9, R68.reuse, R19 ;  /* 0x0000001344097220 */ /* 0x040fe20000400000 */
[----:B------:R-:W-:Y:S01]  /*aa30*/  FMUL R18, R68, R28 ;  /* 0x0000001c44127220 */ /* 0x000fe20000400000 */
[----:B------:R-:W-:Y:S01]  /*aa40*/  FFMA R3, R71, R6, R3 ;  /* 0x0000000647037223 */ /* 0x000fe20000000003 */
[----:B------:R-:W-:Y:S01]  /*aa50*/  LOP3.LUT R6, R88, 0xffff0000, RZ, 0xc0, !PT ;  /* 0xffff000058067812 */ /* 0x000fe200078ec0ff */
[C---:B------:R-:W-:Y:S01]  /*aa60*/  FMUL R10, R68.reuse, R20 ;  /* 0x00000014440a7220 */ /* 0x040fe20000400000 */
        /* <DEDUP_REMOVED lines=10> */
[----:B------:R-:W-:Y:S01]  /*ab10*/  FMUL R48, R68, R58 ;  /* 0x0000003a44307220 */ /* 0x000fe20000400000 */
[----:B------:R-:W-:Y:S01]  /*ab20*/  LOP3.LUT R58, R82, 0xffff0000, RZ, 0xc0, !PT ;  /* 0xffff0000523a7812 */ /* 0x000fe200078ec0ff */
[C---:B------:R-:W-:Y:S01]  /*ab30*/  FMUL R4, R68.reuse, R16 ;  /* 0x0000001044047220 */ /* 0x040fe20000400000 */
[C---:B------:R-:W-:Y:S01]  /*ab40*/  FMUL R40, R68.reuse, R50 ;  /* 0x0000003244287220 */ /* 0x040fe20000400000 */
[C---:B------:R-:W-:Y:S01]  /*ab50*/  FMUL R45, R68.reuse, R55 ;  /* 0x00000037442d7220 */ /* 0x040fe20000400000 */
[C---:B------:R-:W-:Y:S01]  /*ab60*/  FMUL R49, R68.reuse, R59 ;  /* 0x0000003b44317220 */ /* 0x040fe20000400000 */
[----:B------:R-:W-:Y:S01]  /*ab70*/  SHF.L.U32 R59, R83, 0x10, RZ ;  /* 0x00000010533b7819 */ /* 0x000fe200000006ff */
[C---:B------:R-:W-:Y:S01]  /*ab80*/  FMUL R55, R68.reuse, R65 ;  /* 0x0000004144377220 */ /* 0x040fe20000400000 */
[----:B------:R-:W-:Y:S01]  /*ab90*/  F2FP.BF16.F32.PACK_AB R65, R3, R0 ;  /* 0x000000000341723e */ /* 0x000fe200000010ff */
[----:B------:R-:W-:Y:S01]  /*aba0*/  FMUL R5, R68, R17 ;  /* 0x0000001144057220 */ /* 0x000fe20000400000 */
[----:B------:R-:W-:Y:S01]  /*abb0*/  SHF.L.U32 R0, R88, 0x10, RZ ;  /* 0x0000001058007819 */ /* 0x000fe200000006ff */
[C---:B------:R-:W-:Y:S01]  /*abc0*/  FMUL R50, R68.reuse, R60 ;  /* 0x0000003c44327220 */ /* 0x040fe20000400000 */
[----:B------:R-:W-:Y:S01]  /*abd0*/  LOP3.LUT R60, R83, 0xffff0000, RZ, 0xc0, !PT ;  /* 0xffff0000533c7812 */ /* 0x000fe200078ec0ff */
[----:B------:R-:W-:Y:S01]  /*abe0*/  FFMA R4, R71, R7, R4 ;  /* 0x0000000747047223 */ /* 0x000fe20000000004 */
[----:B------:R-:W-:Y:S01]  /*abf0*/  SHF.L.U32 R3, R89, 0x10, RZ ;  /* 0x0000001059037819 */ /* 0x000fe200000006ff */
[C---:B------:R-:W-:Y:S01]  /*ac00*/  FFMA R5, R71.reuse, R58, R5 ;  /* 0x0000003a47057223 */ /* 0x040fe20000000005 */
[C---:B------:R-:W-:Y:S01]  /*ac10*/  FFMA R8, R71.reuse, R59, R8 ;  /* 0x0000003b47087223 */ /* 0x040fe20000000008 */
[C---:B------:R-:W-:Y:S01]  /*ac20*/  FFMA R9, R71.reuse, R60, R9 ;  /* 0x0000003c47097223 */ /* 0x040fe20000000009 */
[----:B------:R-:W-:Y:S01]  /*ac30*/  FFMA R10, R71, R0, R10 ;  /* 0x00000000470a7223 */ /* 0x000fe2000000000a */
[----:B------:R-:W-:Y:S01]  /*ac40*/  LOP3.LUT R0, R89, 0xffff0000, RZ, 0xc0, !PT ;  /* 0xffff000059007812 */ /* 0x000fe200078ec0ff */
[C---:B------:R-:W-:Y:S01]  /*ac50*/  FMUL R11, R68.reuse, R21 ;  /* 0x00000015440b7220 */ /* 0x040fe20000400000 */
[C---:B------:R-:W-:Y:S01]  /*ac60*/  FMUL R12, R68.reuse, R22 ;  /* 0x00000016440c7220 */ /* 0x040fe20000400000 */
[C---:B------:R-:W-:Y:S01]  /*ac70*/  FMUL R13, R68.reuse, R23 ;  /* 0x00000017440d7220 */ /* 0x040fe20000400000 */
[C---:B------:R-:W-:Y:S01]  /*ac80*/  FMUL R16, R68.reuse, R26 ;  /* 0x0000001a44107220 */ /* 0x040fe20000400000 */
[C---:B------:R-:W-:Y:S01]  /*ac90*/  FMUL R26, R68.reuse, R36 ;  /* 0x00000024441a7220 */ /* 0x040fe20000400000 */
[----:B------:R-:W-:Y:S01]  /*aca0*/  FFMA R11, R71, R6, R11 ;  /* 0x00000006470b7223 */ /* 0x000fe2000000000b */
[----:B------:R-:W-:Y:S01]  /*acb0*/  LOP3.LUT R6, R99, 0xffff0000, RZ, 0xc0, !PT ;  /* 0xffff000063067812 */ /* 0x000fe200078ec0ff */
[----:B------:R-:W-:Y:S01]  /*acc0*/  FMUL R36, R68, R46 ;  /* 0x0000002e44247220 */ /* 0x000fe20000400000 */
[----:B------:R-:W-:Y:S01]  /*acd0*/  FFMA R12, R71, R3, R12 ;  /* 0x00000003470c7223 */ /* 0x000fe2000000000c */
[----:B------:R-:W-:Y:S01]  /*ace0*/  SHF.L.U32 R3, R90, 0x10, RZ ;  /* 0x000000105a037819 */ /* 0x000fe200000006ff */
[C---:B------:R-:W-:Y:S01]  /*acf0*/  FMUL R46, R68.reuse, R56 ;  /* 0x00000038442e7220 */ /* 0x040fe20000400000 */
[----:B------:R-:W-:Y:S01]  /*ad00*/  FMUL R56, R68, R66 ;  /* 0x0000004244387220 */ /* 0x000fe20000400000 */
[----:B------:R-:W-:Y:S01]  /*ad10*/  F2FP.BF16.F32.PACK_AB R66, R5, R4 ;  /* 0x000000040542723e */ /* 0x000fe200000010ff */
[C---:B------:R-:W-:Y:S01]  /*ad20*/  FFMA R13, R71.reuse, R0, R13 ;  /* 0x00000000470d7223 */ /* 0x040fe2000000000d */
[----:B------:R-:W-:Y:S01]  /*ad30*/  LOP3.LUT R0, R90, 0xffff0000, RZ, 0xc0, !PT ;  /* 0xffff00005a007812 */ /* 0x000fe200078ec0ff */
[----:B------:R-:W-:Y:S01]  /*ad40*/  FFMA R14, R71, R3, R14 ;  /* 0x00000003470e7223 */ /* 0x000fe2000000000e */
[C---:B------:R-:W-:Y:S01]  /*ad50*/  SHF.L.U32 R5, R91.reuse, 0x10, RZ ;  /* 0x000000105b057819 */ /* 0x040fe200000006ff */
[----:B------:R-:W-:Y:S01]  /*ad60*/  FMUL R17, R68, R27 ;  /* 0x0000001b44117220 */ /* 0x000fe20000400000 */
[----:B------:R-:W-:Y:S01]  /*ad70*/  LOP3.LUT R4, R91, 0xffff0000, RZ, 0xc0, !PT ;  /* 0xffff00005b047812 */ /* 0x000fe200078ec0ff */
[C---:B------:R-:W-:Y:S01]  /*ad80*/  FFMA R15, R71.reuse, R0, R15 ;  /* 0x00000000470f7223 */ /* 0x040fe2000000000f */
[C---:B------:R-:W-:Y:S01]  /*ad90*/  SHF.L.U32 R0, R96.reuse, 0x10, RZ ;  /* 0x0000001060007819 */ /* 0x040fe200000006ff */
[----:B------:R-:W-:Y:S01]  /*ada0*/  FFMA R16, R71, R5, R16 ;  /* 0x0000000547107223 */ /* 0x000fe20000000010 */
[----:B------:R-:W-:Y:S01]  /*adb0*/  SHF.L.U32 R3, R97, 0x10, RZ ;  /* 0x0000001061037819 */ /* 0x000fe200000006ff */
[----:B------:R-:W-:Y:S01]  /*adc0*/  FFMA R17, R71, R4, R17 ;  /* 0x0000000447117223 */ /* 0x000fe20000000011 */
[----:B------:R-:W-:Y:S01]  /*add0*/  LOP3.LUT R4, R96, 0xffff0000, RZ, 0xc0, !PT ;  /* 0xffff000060047812 */ /* 0x000fe200078ec0ff */
[C---:B------:R-:W-:Y:S01]  /*ade0*/  FMUL R27, R68.reuse, R37 ;  /* 0x00000025441b7220 */ /* 0x040fe20000400000 */
[----:B------:R-:W-:Y:S01]  /*adf0*/  SHF.L.U32 R5, R99, 0x10, RZ ;  /* 0x0000001063057819 */ /* 0x000fe200000006ff */
[C---:B------:R-:W-:Y:S01]  /*ae00*/  FMUL R37, R68.reuse, R47 ;  /* 0x0000002f44257220 */ /* 0x040fe20000400000 */
[C---:B------:R-:W-:Y:S01]  /*ae10*/  FMUL R47, R68.reuse, R57 ;  /* 0x00000039442f7220 */ /* 0x040fe20000400000 */
[----:B------:R-:W-:Y:S01]  /*ae20*/  FMUL R57, R68, R67 ;  /* 0x0000004344397220 */ /* 0x000fe20000400000 */
[----:B------:R-:W-:Y:S01]  /*ae30*/  F2FP.BF16.F32.PACK_AB R67, R9, R8 ;  /* 0x000000080943723e */ /* 0x000fe200000010ff */
[----:B------:R-:W-:Y:S01]  /*ae40*/  FFMA R18, R71, R0, R18 ;  /* 0x0000000047127223 */ /* 0x000fe20000000012 */
[----:B------:R-:W-:Y:S01]  /*ae50*/  LOP3.LUT R0, R97, 0xffff0000, RZ, 0xc0, !PT ;  /* 0xffff000061007812 */ /* 0x000fe200078ec0ff */
[C---:B------:R-:W-:Y:S01]  /*ae60*/  FFMA R19, R71.reuse, R4, R19 ;  /* 0x0000000447137223 */ /* 0x040fe20000000013 */
[C---:B------:R-:W-:Y:S01]  /*ae70*/  LOP3.LUT R4, R98.reuse, 0xffff0000, RZ, 0xc0, !PT ;  /* 0xffff000062047812 */ /* 0x040fe200078ec0ff */
[----:B------:R-:W-:Y:S01]  /*ae80*/  FFMA R20, R71, R3, R20 ;  /* 0x0000000347147223 */ /* 0x000fe20000000014 */
[----:B------:R-:W-:Y:S01]  /*ae90*/  SHF.L.U32 R3, R98, 0x10, RZ ;  /* 0x0000001062037819 */ /* 0x000fe200000006ff */
[C---:B------:R-:W-:Y:S01]  /*aea0*/  FMUL R21, R68.reuse, R31 ;  /* 0x0000001f44157220 */ /* 0x040fe20000400000 */
[----:B------:R-:W-:Y:S01]  /*aeb0*/  F2FP.BF16.F32.PACK_AB R8, R11, R10 ;  /* 0x0000000a0b08723e */ /* 0x000fe200000010ff */
[C---:B------:R-:W-:Y:S01]  /*aec0*/  FMUL R22, R68.reuse, R32 ;  /* 0x0000002044167220 */ /* 0x040fe20000400000 */
[----:B------:R-:W-:Y:S01]  /*aed0*/  F2FP.BF16.F32.PACK_AB R9, R13, R12 ;  /* 0x0000000c0d09723e */ /* 0x000fe200000010ff */
[----:B------:R-:W-:Y:S01]  /*aee0*/  STS.128 [R163+0x8400], R64 ;  /* 0x00840040a3007388 */ /* 0x000fe20000000c00 */
[----:B------:R-:W-:Y:S01]  /*aef0*/  F2FP.BF16.F32.PACK_AB R10, R15, R14 ;  /* 0x0000000e0f0a723e */ /* 0x000fe200000010ff */
[----:B------:R-:W-:Y:S01]  /*af00*/  FMUL R23, R68, R33 ;  /* 0x0000002144177220 */ /* 0x000fe20000400000 */
[----:B------:R-:W-:Y:S01]  /*af10*/  F2FP.BF16.F32.PACK_AB R11, R17, R16 ;  /* 0x00000010110b723e */ /* 0x000fe200000010ff */
[----:B------:R-:W-:Y:S01]  /*af20*/  FFMA R21, R71, R0, R21 ;  /* 0x0000000047157223 */ /* 0x000fe20000000015 */
[----:B------:R-:W-:Y:S01]  /*af30*/  F2FP.BF16.F32.PACK_AB R12, R19, R18 ;  /* 0x00000012130c723e */ /* 0x000fe200000010ff */
[C---:B------:R-:W-:Y:S01]  /*af40*/  FFMA R22, R71.reuse, R3, R22 ;  /* 0x0000000347167223 */ /* 0x040fe20000000016 */
[C---:B------:R-:W-:Y:S01]  /*af50*/  SHF.L.U32 R0, R104.reuse, 0x10, RZ ;  /* 0x0000001068007819 */ /* 0x040fe200000006ff */
[----:B------:R-:W-:Y:S01]  /*af60*/  FFMA R23, R71, R4, R23 ;  /* 0x0000000447177223 */ /* 0x000fe20000000017 */
[----:B------:R-:W-:Y:S01]  /*af70*/  F2FP.BF16.F32.PACK_AB R13, R21, R20 ;  /* 0x00000014150d723e */ /* 0x000fe200000010ff */
[C---:B------:R-:W-:Y:S01]  /*af80*/  FFMA R24, R71.reuse, R5, R24 ;  /* 0x0000000547187223 */ /* 0x040fe20000000018 */
[----:B------:R-:W-:Y:S01]  /*af90*/  LOP3.LUT R4, R104, 0xffff0000, RZ, 0xc0, !PT ;  /* 0xffff000068047812 */ /* 0x000fe200078ec0ff */
[----:B------:R-:W-:Y:S01]  /*afa0*/  FFMA R25, R71, R6, R25 ;  /* 0x0000000647197223 */ /* 0x000fe20000000019 */
[----:B------:R-:W-:Y:S01]  /*afb0*/  F2FP.BF16.F32.PACK_AB R14, R23, R22 ;  /* 0x00000016170e723e */ /* 0x000fe200000010ff */
[----:B------:R1:W-:Y:S01]  /*afc0*/  STS.128 [R162+0x8400], R8 ;  /* 0x00840008a2007388 */ /* 0x0003e20000000c00 */
[----:B------:R-:W-:Y:S01]  /*afd0*/  SHF.L.U32 R3, R105, 0x10, RZ ;  /* 0x0000001069037819 */ /* 0x000fe200000006ff */
[----:B------:R-:W-:Y:S01]  /*afe0*/  FFMA R26, R71, R0, R26 ;  /* 0x00000000471a7223 */ /* 0x000fe2000000001a */
[----:B------:R-:W-:Y:S01]  /*aff0*/  F2FP.BF16.F32.PACK_AB R15, R25, R24 ;  /* 0x00000018190f723e */ /* 0x000fe200000010ff */
[----:B------:R-:W-:Y:S01]  /*b000*/  FFMA R27, R71, R4, R27 ;  /* 0x00000004471b7223 */ /* 0x000fe2000000001b */
[----:B------:R-:W-:Y:S01]  /*b010*/  LOP3.LUT R0, R105, 0xffff0000, RZ, 0xc0, !PT ;  /* 0xffff000069007812 */ /* 0x000fe200078ec0ff */
[C---:B------:R-:W-:Y:S01]  /*b020*/  FFMA R28, R71.reuse, R3, R28 ;  /* 0x00000003471c7223 */ /* 0x040fe2000000001c */
[C---:B------:R-:W-:Y:S01]  /*b030*/  SHF.L.U32 R3, R106.reuse, 0x10, RZ ;  /* 0x000000106a037819 */ /* 0x040fe200000006ff */
[----:B------:R2:W-:Y:S01]  /*b040*/  STS.128 [R161+0x8400], R12 ;  /* 0x0084000ca1007388 */ /* 0x0005e20000000c00 */
[----:B------:R-:W-:Y:S01]  /*b050*/  LOP3.LUT R4, R106, 0xffff0000, RZ, 0xc0, !PT ;  /* 0xffff00006a047812 */ /* 0x000fe200078ec0ff */
[----:B------:R-:W-:Y:S01]  /*b060*/  FFMA R29, R71, R0, R29 ;  /* 0x00000000471d7223 */ /* 0x000fe2000000001d */
[C---:B------:R-:W-:Y:S01]  /*b070*/  SHF.L.U32 R5, R107.reuse, 0x10, RZ ;  /* 0x000000106b057819 */ /* 0x040fe200000006ff */
[C---:B------:R-:W-:Y:S01]  /*b080*/  FMUL R31, R68.reuse, R41 ;  /* 0x00000029441f7220 */ /* 0x040fe20000400000 */
[----:B------:R-:W-:Y:S01]  /*b090*/  LOP3.LUT R6, R107, 0xffff0000, RZ, 0xc0, !PT ;  /* 0xffff00006b067812 */ /* 0x000fe200078ec0ff */
[----:B------:R-:W-:Y:S01]  /*b0a0*/  FMUL R32, R68, R42 ;  /* 0x0000002a44207220 */ /* 0x000fe20000400000 */
[----:B------:R-:W-:Y:S01]  /*b0b0*/  SHF.L.U32 R0, R112, 0x10, RZ ;  /* 0x0000001070007819 */ /* 0x000fe200000006ff */
[----:B------:R-:W-:Y:S01]  /*b0c0*/  FMUL R33, R68, R43 ;  /* 0x0000002b44217220 */ /* 0x000fe20000400000 */
[----:B------:R-:W-:Y:S01]  /*b0d0*/  LEA R16, R77, UR44, 0x3 ;  /* 0x0000002c4d107c11 */ /* 0x000fe2000f8e18ff */
[----:B------:R-:W-:Y:S01]  /*b0e0*/  FFMA R30, R71, R3, R30 ;  /* 0x00000003471e7223 */ /* 0x000fe2000000001e */
[----:B------:R-:W-:Y:S01]  /*b0f0*/  SHF.L.U32 R3, R113, 0x10, RZ ;  /* 0x0000001071037819 */ /* 0x000fe200000006ff */
[C---:B------:R-:W-:Y:S01]  /*b100*/  FFMA R31, R71.reuse, R4, R31 ;  /* 0x00000004471f7223 */ /* 0x040fe2000000001f */
[----:B------:R-:W-:Y:S01]  /*b110*/  LOP3.LUT R4, R112, 0xffff0000, RZ, 0xc0, !PT ;  /* 0xffff000070047812 */ /* 0x000fe200078ec0ff */
[----:B------:R-:W-:Y:S01]  /*b120*/  FFMA R32, R71, R5, R32 ;  /* 0x0000000547207223 */ /* 0x000fe20000000020 */
[----:B------:R-:W-:Y:S01]  /*b130*/  SHF.L.U32 R5, R115, 0x10, RZ ;  /* 0x0000001073057819 */ /* 0x000fe200000006ff */
[----:B------:R-:W-:Y:S01]  /*b140*/  FFMA R33, R71, R6, R33 ;  /* 0x0000000647217223 */ /* 0x000fe20000000021 */
[----:B------:R-:W-:Y:S01]  /*b150*/  LOP3.LUT R6, R131, 0xffff0000, RZ, 0xc0, !PT ;  /* 0xffff000083067812 */ /* 0x000fe200078ec0ff */
[----:B------:R-:W-:Y:S01]  /*b160*/  FFMA R34, R71, R0, R34 ;  /* 0x0000000047227223 */ /* 0x000fe20000000022 */
[----:B------:R-:W-:Y:S01]  /*b170*/  LOP3.LUT R0, R113, 0xffff0000, RZ, 0xc0, !PT ;  /* 0xffff000071007812 */ /* 0x000fe200078ec0ff */
[C---:B------:R-:W-:Y:S01]  /*b180*/  FFMA R35, R71.reuse, R4, R35 ;  /* 0x0000000447237223 */ /* 0x040fe20000000023 */
[----:B------:R-:W-:Y:S01]  /*b190*/  LOP3.LUT R4, R120, 0xffff0000, RZ, 0xc0, !PT ;  /* 0xffff000078047812 */ /* 0x000fe200078ec0ff */
[C---:B------:R-:W-:Y:S01]  /*b1a0*/  FFMA R36, R71.reuse, R3, R36 ;  /* 0x0000000347247223 */ /* 0x040fe20000000024 */
[C---:B------:R-:W-:Y:S01]  /*b1b0*/  SHF.L.U32 R3, R114.reuse, 0x10, RZ ;  /* 0x0000001072037819 */ /* 0x040fe200000006ff */
[----:B------:R-:W-:Y:S01]  /*b1c0*/  FFMA R37, R71, R0, R37 ;  /* 0x0000000047257223 */ /* 0x000fe20000000025 */
[----:B------:R-:W-:Y:S01]  /*b1d0*/  LOP3.LUT R0, R114, 0xffff0000, RZ, 0xc0, !PT ;  /* 0xffff000072007812 */ /* 0x000fe200078ec0ff */
[----:B------:R-:W-:Y:S01]  /*b1e0*/  FMUL R41, R68, R51 ;  /* 0x0000003344297220 */ /* 0x000fe20000400000 */
[----:B-1----:R-:W-:Y:S01]  /*b1f0*/  F2FP.BF16.F32.PACK_AB R8, R35, R34 ;  /* 0x000000222308723e */ /* 0x002fe200000010ff */
[C---:B------:R-:W-:Y:S01]  /*b200*/  FFMA R38, R71.reuse, R3, R38 ;  /* 0x0000000347267223 */ /* 0x040fe20000000026 */
[----:B------:R-:W-:Y:S01]  /*b210*/  SHF.L.U32 R3, R120, 0x10, RZ ;  /* 0x0000001078037819 */ /* 0x000fe200000006ff */
[----:B------:R-:W-:Y:S01]  /*b220*/  FFMA R39, R71, R0, R39 ;  /* 0x0000000047277223 */ /* 0x000fe20000000027 */
[----:B--2---:R-:W-:Y:S01]  /*b230*/  F2FP.BF16.F32.PACK_AB R12, R27, R26 ;  /* 0x0000001a1b0c723e */ /* 0x004fe200000010ff */
[----:B------:R-:W-:Y:S01]  /*b240*/  FFMA R40, R71, R5, R40 ;  /* 0x0000000547287223 */ /* 0x000fe20000000028 */
[----:B------:R-:W-:Y:S01]  /*b250*/  F2FP.BF16.F32.PACK_AB R13, R29, R28 ;  /* 0x0000001c1d0d723e */ /* 0x000fe200000010ff */
[C---:B------:R-:W-:Y:S01]  /*b260*/  FMUL R42, R68.reuse, R52 ;  /* 0x00000034442a7220 */ /* 0x040fe20000400000 */
[----:B------:R-:W-:Y:S01]  /*b270*/  F2FP.BF16.F32.PACK_AB R14, R31, R30 ;  /* 0x0000001e1f0e723e */ /* 0x000fe200000010ff */
[C---:B------:R-:W-:Y:S01]  /*b280*/  FMUL R43, R68.reuse, R53 ;  /* 0x00000035442b7220 */ /* 0x040fe20000400000 */
[----:B------:R-:W-:Y:S01]  /*b290*/  F2FP.BF16.F32.PACK_AB R15, R33, R32 ;  /* 0x00000020210f723e */ /* 0x000fe200000010ff */
[C---:B------:R-:W-:Y:S01]  /*b2a0*/  FMUL R51, R68.reuse, R61 ;  /* 0x0000003d44337220 */ /* 0x040fe20000400000 */
[----:B------:R-:W-:Y:S01]  /*b2b0*/  LOP3.LUT R0, R115, 0xffff0000, RZ, 0xc0, !PT ;  /* 0xffff000073007812 */ /* 0x000fe200078ec0ff */
[----:B------:R-:W-:Y:S01]  /*b2c0*/  FMUL R52, R68, R62 ;  /* 0x0000003e44347220 */ /* 0x000fe20000400000 */
[----:B------:R-:W-:Y:S01]  /*b2d0*/  SHF.L.U32 R5, R121, 0x10, RZ ;  /* 0x0000001079057819 */ /* 0x000fe200000006ff */
[----:B------:R1:W-:Y:S01]  /*b2e0*/  STS.128 [R147+0x8400], R12 ;  /* 0x0084000c93007388 */ /* 0x0003e20000000c00 */
[----:B------:R-:W-:Y:S01]  /*b2f0*/  F2FP.BF16.F32.PACK_AB R9, R37, R36 ;  /* 0x000000242509723e */ /* 0x000fe200000010ff */
[----:B------:R-:W-:Y:S01]  /*b300*/  FFMA R41, R71, R0, R41 ;  /* 0x0000000047297223 */ /* 0x000fe20000000029 */
[----:B------:R-:W-:Y:S01]  /*b310*/  LOP3.LUT R0, R121, 0xffff0000, RZ, 0xc0, !PT ;  /* 0xffff000079007812 */ /* 0x000fe200078ec0ff */
[C---:B------:R-:W-:Y:S01]  /*b320*/  FFMA R42, R71.reuse, R3, R42 ;  /* 0x00000003472a7223 */ /* 0x040fe2000000002a */
[C---:B------:R-:W-:Y:S01]  /*b330*/  SHF.L.U32 R3, R122.reuse, 0x10, RZ ;  /* 0x000000107a037819 */ /* 0x040fe200000006ff */
[----:B------:R-:W-:Y:S01]  /*b340*/  FFMA R43, R71, R4, R43 ;  /* 0x00000004472b7223 */ /* 0x000fe2000000002b */
[----:B------:R-:W-:Y:S01]  /*b350*/  LOP3.LUT R4, R123, 0xffff0000, RZ, 0xc0, !PT ;  /* 0xffff00007b047812 */ /* 0x000fe200078ec0ff */
[----:B------:R-:W-:Y:S01]  /*b360*/  FFMA R44, R71, R5, R44 ;  /* 0x00000005472c7223 */ /* 0x000fe2000000002c */
[----:B------:R-:W-:Y:S01]  /*b370*/  SHF.L.U32 R5, R123, 0x10, RZ ;  /* 0x000000107b057819 */ /* 0x000fe200000006ff */
[C---:B------:R-:W-:Y:S01]  /*b380*/  FFMA R45, R71.reuse, R0, R45 ;  /* 0x00000000472d7223 */ /* 0x040fe2000000002d */
[----:B------:R-:W-:Y:S01]  /*b390*/  LOP3.LUT R0, R122, 0xffff0000, RZ, 0xc0, !PT ;  /* 0xffff00007a007812 */ /* 0x000fe200078ec0ff */
[----:B------:R-:W-:Y:S01]  /*b3a0*/  FFMA R46, R71, R3, R46 ;  /* 0x00000003472e7223 */ /* 0x000fe2000000002e */
[----:B------:R-:W-:Y:S01]  /*b3b0*/  SHF.L.U32 R3, R129, 0x10, RZ ;  /* 0x0000001081037819 */ /* 0x000fe200000006ff */
[----:B------:R-:W-:Y:S01]  /*b3c0*/  FMUL R53, R68, R63 ;  /* 0x0000003f44357220 */ /* 0x000fe20000400000 */
        /* <DEDUP_REMOVED lines=8> */
[----:B------:R-:W-:Y:S01]  /*b450*/  LOP3.LUT R0, R129, 0xffff0000, RZ, 0xc0, !PT ;  /* 0xffff000081007812 */ /* 0x000fe200078ec0ff */
[----:B------:R2:W-:Y:S01]  /*b460*/  STS.128 [R160+0x8400], R8 ;  /* 0x00840008a0007388 */ /* 0x0005e20000000c00 */
[----:B------:R-:W-:Y:S01]  /*b470*/  SHF.L.U32 R5, R131, 0x10, RZ ;  /* 0x0000001083057819 */ /* 0x000fe200000006ff */
[C---:B------:R-:W-:Y:S01]  /*b480*/  FFMA R51, R71.reuse, R4, R51 ;  /* 0x0000000447337223 */ /* 0x040fe20000000033 */
[C---:B------:R-:W-:Y:S01]  /*b490*/  LOP3.LUT R4, R130.reuse, 0xffff0000, RZ, 0xc0, !PT ;  /* 0xffff000082047812 */ /* 0x040fe200078ec0ff */
[C---:B------:R-:W-:Y:S01]  /*b4a0*/  FFMA R52, R71.reuse, R3, R52 ;  /* 0x0000000347347223 */ /* 0x040fe20000000034 */
[----:B------:R-:W-:Y:S01]  /*b4b0*/  SHF.L.U32 R3, R130, 0x10, RZ ;  /* 0x0000001082037819 */ /* 0x000fe200000006ff */
[----:B------:R-:W-:Y:S01]  /*b4c0*/  FFMA R53, R71, R0, R53 ;  /* 0x0000000047357223 */ /* 0x000fe20000000035 */
[----:B-1----:R-:W-:Y:S02]  /*b4d0*/  F2FP.BF16.F32.PACK_AB R12, R43, R42 ;  /* 0x0000002a2b0c723e */ /* 0x002fe400000010ff */
[----:B------:R-:W-:Y:S01]  /*b4e0*/  F2FP.BF16.F32.PACK_AB R13, R45, R44 ;  /* 0x0000002c2d0d723e */ /* 0x000fe200000010ff */
[----:B------:R-:W-:Y:S01]  /*b4f0*/  FFMA R54, R71, R3, R54 ;  /* 0x0000000347367223 */ /* 0x000fe20000000036 */
[----:B------:R-:W-:Y:S01]  /*b500*/  F2FP.BF16.F32.PACK_AB R14, R47, R46 ;  /* 0x0000002e2f0e723e */ /* 0x000fe200000010ff */
[----:B------:R-:W-:Y:S01]  /*b510*/  FFMA R55, R71, R4, R55 ;  /* 0x0000000447377223 */ /* 0x000fe20000000037 */
[----:B------:R-:W-:Y:S01]  /*b520*/  F2FP.BF16.F32.PACK_AB R15, R49, R48 ;  /* 0x00000030310f723e */ /* 0x000fe200000010ff */
[C---:B------:R-:W-:Y:S01]  /*b530*/  FFMA R56, R71.reuse, R5, R56 ;  /* 0x0000000547387223 */ /* 0x040fe20000000038 */
[----:B------:R-:W-:Y:S01]  /*b540*/  FFMA R57, R71, R6, R57 ;  /* 0x0000000647397223 */ /* 0x000fe20000000039 */
[----:B------:R-:W-:Y:S02]  /*b550*/  F2FP.BF16.F32.PACK_AB R4, R51, R50 ;  /* 0x000000323304723e */ /* 0x000fe400000010ff */
        /* <DEDUP_REMOVED lines=14> */
[----:B-1----:R-:W1:Y:S01]  /*b640*/  FENCE.VIEW.ASYNC.S ;  /* 0x00000000000073c6 */ /* 0x002e620000000000 */
[----:B------:R-:W-:Y:S01]  /*b650*/  @P6 PRMT R0, R165, 0x654, R0 ;  /* 0x00000654a5006816 */ /* 0x000fe20000000000 */
[----:B-1----:R-:W-:Y:S06]  /*b660*/  BAR.SYNC.DEFER_BLOCKING 0x1, 0x80 ;  /* 0x0042000000007b1d */ /* 0x002fec0000010000 */
        /* <DEDUP_REMOVED lines=11> */
.L_x_133:
[----:B------:R-:W-:Y:S05]  /*b720*/  BSYNC.RECONVERGENT B0 ;  /* 0x0000000000007941 */ /* 0x000fea0003800200 */
.L_x_132:
[----:B------:R-:W-:Y:S01]  /*b730*/  BAR.SYNC.DEFER_BLOCKING 0x1, 0x80 ;  /* 0x0042000000007b1d */ /* 0x000fe20000010000 */
[----:B------:R-:W-:Y:S02]  /*b740*/  UIADD3 UR4, UPT, UPT, UR46, 0x1, URZ ;  /* 0x000000012e047890 */ /* 0x000fe4000fffe0ff */
[----:B------:R-:W-:Y:S02]  /*b750*/  UISETP.NE.AND UP0, UPT, UR38, URZ, UPT ;  /* 0x000000ff2600728c */ /* 0x000fe4000bf05270 */
[----:B------:R-:W-:Y:S02]  /*b760*/  UISETP.NE.AND UP1, UPT, UR4, 0x4, UPT ;  /* 0x000000040400788c */ /* 0x000fe4000bf25270 */
[----:B------:R-:W-:Y:S02]  /*b770*/  USEL UR39, URZ, 0xc0, !UP0 ;  /* 0x000000c0ff277887 */ /* 0x000fe4000c000000 */
[----:B------:R-:W-:Y:S01]  /*b780*/  USEL UR47, UR4, URZ, UP1 ;  /* 0x000000ff042f7287 */ /* 0x000fe20008800000 */
[----:B------:R1:W-:Y:S01]  /*b790*/  @P6 SYNCS.ARRIVE.TRANS64.RED.A1T0 RZ, [R0+URZ], RZ ;  /* 0x000000ff00ff69a7 */ /* 0x0003e200081004ff */
[----:B------:R-:W-:Y:S01]  /*b7a0*/  BSSY B1, `(.L_x_134) ;  /* 0x000001f000017945 */ /* 0x000fe20003800000 */
[----:B------:R-:W3:Y:S02]  /*b7b0*/  @P6 SYNCS.PHASECHK.TRANS64.TRYWAIT P0, [R16+URZ+0x20], R3 ;  /* 0x00002003100065a7 */ /* 0x000ee400080011ff */
[----:B---3--:R-:W-:Y:S01]  /*b7c0*/  @P6 SEL R79, RZ, 0x1, !P0 ;  /* 0x00000001ff4f6807 */ /* 0x008fe20004000000 */
[----:B-1----:R-:W-:Y:S06]  /*b7d0*/  @!P6 BRA `(.L_x_135) ;  /* 0x00000000006ce947 */ /* 0x002fec0003800000 */
[----:B------:R-:W-:Y:S01]  /*b7e0*/  ISETP.NE.AND P1, PT, R93, RZ, PT ;  /* 0x000000ff5d00720c */ /* 0x000fe20003f25270 */
[----:B------:R-:W-:Y:S01]  /*b7f0*/  BSSY B0, `(.L_x_136) ;  /* 0x000000b000007945 */ /* 0x000fe20003800000 */
[----:B------:R-:W-:Y:S11]  /*b800*/  ISETP.NE.AND P0, PT, R79, RZ, PT ;  /* 0x000000ff4f00720c */ /* 0x000ff60003f05270 */
[----:B------:R-:W-:Y:S05]  /*b810*/  @P1 IMAD R77, R77, 0x4000, R164 ;  /* 0x000040004d4d1824 */ /* 0x000fea00078e02a4 */
[----:B------:R-:W-:Y:S04]  /*b820*/  @P1 IADD3 R3, PT, PT, R77, UR44, RZ ;  /* 0x0000002c4d031c10 */ /* 0x000fe8000fffe0ff */
[----:B--2---:R-:W-:Y:S01]  /*b830*/  @P1 IADD3 R7, PT, PT, R92, R3, RZ ;  /* 0x000000035c071210 */ /* 0x004fe20007ffe0ff */
[--C-:B------:R-:W-:Y:S02]  /*b840*/  @P1 IMAD.IADD R5, R78, 0x1, R3.reuse ;  /* 0x000000014e051824 */ /* 0x100fe400078e0203 */
[----:B------:R-:W-:Y:S01]  /*b850*/  @P1 IMAD.IADD R0, R94, 0x1, R3 ;  /* 0x000000015e001824 */ /* 0x000fe200078e0203 */
[----:B------:R-:W-:Y:S06]  /*b860*/  @P0 BRA `(.L_x_137) ;  /* 0x00000000000c0947 */ /* 0x000fec0003800000 */
[----:B------:R-:W-:Y:S04]  /*b870*/  SHF.L.U32 R3, R149, 0x1f, RZ ;  /* 0x0000001f95037819 */ /* 0x000fe800000006ff */
[----:B------:R-:W1:Y:S02]  /*b880*/  SYNCS.PHASECHK.TRANS64.TRYWAIT P0, [R16+URZ+0x20], R3 ;  /* 0x00002003100075a7 */ /* 0x000e6400080011ff */
[----:B-1----:R-:W-:Y:S05]  /*b890*/  @!P0 BRA `(.L_x_138) ;  /* 0x0000002000588947 */ /* 0x002fea0003800000 */
.L_x_137:
[----:B------:R-:W-:Y:S05]  /*b8a0*/  BSYNC B0 ;  /* 0x0000000000007941 */ /* 0x000fea0003800000 */
.L_x_136:
[----:B------:R-:W-:Y:S11]  /*b8b0*/  ISETP.NE.AND P0, PT, R93, RZ, PT ;  /* 0x000000ff5d00720c */ /* 0x000ff60003f05270 */
[----:B------:R-:W-:Y:S02]  /*b8c0*/  @!UPT UIADD3 URZ, UPT, UPT, URZ, URZ, URZ ;  /* 0x000000fffffff290 */ /* 0x000fe4000fffe0ff */
[----:B------:R3:W4:Y:S01]  /*b8d0*/  @P0 LDS.128 R84, [R77+UR44+0x400] ;  /* 0x0004002c4d540984 */ /* 0x0007220008000c00 */
[----:B-1----:R-:W-:Y:S01]  /*b8e0*/  @P0 IMAD.IADD R3, R92, 0x1, R5 ;  /* 0x000000015c030824 */ /* 0x002fe200078e0205 */
[C---:B------:R-:W-:Y:S01]  /*b8f0*/  @P0 IADD3 R6, PT, PT, R94.reuse, R5, RZ ;  /* 0x000000055e060210 */ /* 0x040fe20007ffe0ff */
[C---:B------:R-:W-:Y:S01]  /*b900*/  @P0 IMAD.IADD R4, R94.reuse, 0x1, R7 ;  /* 0x000000015e040824 */ /* 0x040fe200078e0207 */
[----:B------:R3:W1:Y:S02]  /*b910*/  @P0 LDS.128 R80, [R0+0x400] ;  /* 0x0004000000500984 */ /* 0x0006640000000c00 */
[----:B------:R-:W-:Y:S02]  /*b920*/  @P0 IADD3 R94, PT, PT, R94, R3, RZ ;  /* 0x000000035e5e0210 */ /* 0x000fe40007ffe0ff */
[----:B------:R3:W2:Y:S04]  /*b930*/  @P0 LDS.128 R88, [R7+0x400] ;  /* 0x0004000007580984 */ /* 0x0006a80000000c00 */
[----:B------:R3:W1:Y:S04]  /*b940*/  @P0 LDS.128 R96, [R4+0x400] ;  /* 0x0004000004600984 */ /* 0x0006680000000c00 */
[----:B------:R3:W1:Y:S04]  /*b950*/  @P0 LDS.128 R104, [R5+0x400] ;  /* 0x0004000005680984 */ /* 0x0006680000000c00 */
[----:B------:R3:W1:Y:S04]  /*b960*/  @P0 LDS.128 R112, [R6+0x400] ;  /* 0x0004000006700984 */ /* 0x0006680000000c00 */
[----:B------:R3:W1:Y:S04]  /*b970*/  @P0 LDS.128 R120, [R3+0x400] ;  /* 0x0004000003780984 */ /* 0x0006680000000c00 */
[----:B------:R3:W1:Y:S02]  /*b980*/  @P0 LDS.128 R128, [R94+0x400] ;  /* 0x000400005e800984 */ /* 0x0006640000000c00 */
.L_x_135:
[----:B------:R-:W-:Y:S05]  /*b990*/  BSYNC B1 ;  /* 0x0000000000017941 */ /* 0x000fea0003800000 */
.L_x_134:
[----:B------:R-:W-:Y:S01]  /*b9a0*/  VIADD R16, R69, UR39 ;  /* 0x0000002745107c36 */ /* 0x000fe20008000000 */
[----:B------:R-:W-:Y:S04]  /*b9b0*/  BSSY.RECONVERGENT B6, `(.L_x_139) ;  /* 0x0000015000067945 */ /* 0x000fe80003800200 */
[----:B---3--:R-:W-:Y:S04]  /*b9c0*/  SHF.R.U32.HI R3, RZ, 0x15, R16 ;  /* 0x00000015ff037819 */ /* 0x008fe80000011610 */
[----:B------:R-:W-:Y:S11]  /*b9d0*/  LOP3.LUT P0, RZ, R3, 0x3, R140, 0x48, !PT ;  /* 0x0000000303ff7812 */ /* 0x000ff6000780488c */
[----:B------:R-:W-:Y:S02]  /*b9e0*/  @!UPT UIADD3 URZ, UPT, UPT, URZ, URZ, URZ ;  /* 0x000000fffffff290 */ /* 0x000fe4000fffe0ff */
[----:B------:R-:W-:Y:S05]  /*b9f0*/  @!P0 BRA `(.L_x_140) ;  /* 0x0000000000408947 */ /* 0x000fea0003800000 */
[----:B------:R-:W3:Y:S01]  /*ba00*/  LDCU.64 UR8, c[0x4][0x70] ;  /* 0x01000e00ff0877ac */ /* 0x000ee20008000a00 */
[----:B--2---:R-:W-:Y:S01]  /*ba10*/  MOV R15, 0x0 ;  /* 0x00000000000f7802 */ /* 0x004fe20000000f00 */
[----:B------:R-:W-:Y:S02]  /*ba20*/  HFMA2 R12, -RZ, RZ, 0, 5.9604644775390625e-08 ;  /* 0x00000001ff0c7431 */ /* 0x000fe400000001ff */
[----:B------:R-:W-:Y:S02]  /*ba30*/  IMAD.MOV.U32 R8, RZ, RZ, 0x192 ;  /* 0x00000192ff087424 */ /* 0x000fe400078e00ff */
[----:B------:R-:W-:Y:S01]  /*ba40*/  IMAD.MOV.U32 R13, RZ, RZ, RZ ;  /* 0x000000ffff0d7224 */ /* 0x000fe200078e00ff */
[----:B------:R-:W2:Y:S01]  /*ba50*/  LDCU.64 UR6, c[0x4][0x78] ;  /* 0x01000f00ff0677ac */ /* 0x000ea20008000a00 */
[----:B------:R-:W1:Y:S01]  /*ba60*/  LDC.64 R14, c[0x4][R15] ;  /* 0x010000000f0e7b82 */ /* 0x000e620000000a00 */
[----:B------:R-:W5:Y:S01]  /*ba70*/  LDCU.64 UR4, c[0x4][0x10] ;  /* 0x01000200ff0477ac */ /* 0x000f620008000a00 */
[----:B---3--:R-:W-:Y:S01]  /*ba80*/  MOV R5, UR9 ;  /* 0x0000000900057c02 */ /* 0x008fe20008000f00 */
[----:B------:R-:W-:Y:S01]  /*ba90*/  IMAD.U32 R4, RZ, RZ, UR8 ;  /* 0x00000008ff047e24 */ /* 0x000fe2000f8e00ff */
[----:B--2---:R-:W-:Y:S01]  /*baa0*/  MOV R7, UR7 ;  /* 0x0000000700077c02 */ /* 0x004fe20008000f00 */
[----:B------:R-:W-:Y:S01]  /*bab0*/  IMAD.U32 R6, RZ, RZ, UR6 ;  /* 0x00000006ff067e24 */ /* 0x000fe2000f8e00ff */
[----:B-----5:R-:W-:Y:S01]  /*bac0*/  MOV R11, UR5 ;  /* 0x00000005000b7c02 */ /* 0x020fe20008000f00 */
[----:B------:R-:W-:Y:S02]  /*bad0*/  IMAD.U32 R10, RZ, RZ, UR4 ;  /* 0x00000004ff0a7e24 */ /* 0x000fe4000f8e00ff */
[----:B------:R-:W-:Y:S07]  /*bae0*/  LEPC R20, `(.L_x_140) ;  /* 0x000000001014794e */ /* 0x000fee0000000000 */
[----:B-1--4-:R-:W-:Y:S05]  /*baf0*/  CALL.ABS.NOINC R14 ;  /* 0x000000000e007343 */ /* 0x012fea0003c00000 */
.L_x_140:
[----:B------:R-:W-:Y:S05]  /*bb00*/  BSYNC.RECONVERGENT B6 ;  /* 0x0000000000067941 */ /* 0x000fea0003800200 */
.L_x_139:
[----:B----4-:R-:W-:Y:S01]  /*bb10*/  SHF.L.U32 R69, R84, 0x10, RZ ;  /* 0x0000001054457819 */ /* 0x010fe200000006ff */
[----:B------:R-:W-:Y:S05]  /*bb20*/  WARPSYNC.ALL ;  /* 0x0000000000007948 */ /* 0x000fea0003800000 */
[----:B------:R-:W-:Y:S01]  /*bb30*/  R2UR UR4, R16 ;  /* 0x00000000100472ca */ /* 0x000fe200000e0000 */
[----:B------:R-:W-:Y:S01]  /*bb40*/  BSSY.RECONVERGENT B0, `(.L_x_141) ;  /* 0x00000fc000007945 */ /* 0x000fe20003800200 */
[----:B------:R-:W-:Y:S02]  /*bb50*/  LOP3.LUT R0, R84, 0xffff0000, RZ, 0xc0, !PT ;  /* 0xffff000054007812 */ /* 0x000fe400078ec0ff */
[C---:B------:R-:W-:Y:S02]  /*bb60*/  SHF.L.U32 R3, R85.reuse, 0x10, RZ ;  /* 0x0000001055037819 */ /* 0x040fe400000006ff */
[----:B------:R-:W-:Y:S02]  /*bb70*/  LOP3.LUT R70, R85, 0xffff0000, RZ, 0xc0, !PT ;  /* 0xffff000055467812 */ /* 0x000fe400078ec0ff */
[C---:B------:R-:W-:Y:S02]  /*bb80*/  SHF.L.U32 R72, R86.reuse, 0x10, RZ ;  /* 0x0000001056487819 */ /* 0x040fe400000006ff */
[----:B------:R-:W-:Y:S02]  /*bb90*/  LOP3.LUT R74, R86, 0xffff0000, RZ, 0xc0, !PT ;  /* 0xffff0000564a7812 */ /* 0x000fe400078ec0ff */
[C---:B------:R-:W-:Y:S01]  /*bba0*/  SHF.L.U32 R73, R87.reuse, 0x10, RZ ;  /* 0x0000001057497819 */ /* 0x040fe200000006ff */
[----:B--2---:R-:W2:Y:S01]  /*bbb0*/  LDTM.x64 R4, tmem[UR4] ;  /* 0x00000004000479ee */ /* 0x004ea20008340000 */
[----:B------:R-:W-:Y:S02]  /*bbc0*/  LOP3.LUT R76, R87, 0xffff0000, RZ, 0xc0, !PT ;  /* 0xffff0000574c7812 */ /* 0x000fe400078ec0ff */
[C---:B-1----:R-:W-:Y:S02]  /*bbd0*/  SHF.L.U32 R75, R80.reuse, 0x10, RZ ;  /* 0x00000010504b7819 */ /* 0x042fe400000006ff */
[----:B------:R-:W-:Y:S02]  /*bbe0*/  LOP3.LUT R78, R80, 0xffff0000, RZ, 0xc0, !PT ;  /* 0xffff0000504e7812 */ /* 0x000fe400078ec0ff */
[C---:B------:R-:W-:Y:S02]  /*bbf0*/  SHF.L.U32 R77, R81.reuse, 0x10, RZ ;  /* 0x00000010514d7819 */ /* 0x040fe400000006ff */
[----:B------:R-:W-:Y:S02]  /*bc00*/  LOP3.LUT R80, R81, 0xffff0000, RZ, 0xc0, !PT ;  /* 0xffff000051507812 */ /* 0x000fe400078ec0ff */
[C---:B------:R-:W-:Y:S02]  /*bc10*/  SHF.L.U32 R79, R82.reuse, 0x10, RZ ;  /* 0x00000010524f7819 */ /* 0x040fe400000006ff */
[----:B------:R-:W-:Y:S02]  /*bc20*/  LOP3.LUT R82, R82, 0xffff0000, RZ, 0xc0, !PT ;  /* 0xffff000052527812 */ /* 0x000fe400078ec0ff */
[C---:B------:R-:W-:Y:S02]  /*bc30*/  SHF.L.U32 R81, R83.reuse, 0x10, RZ ;  /* 0x0000001053517819 */ /* 0x040fe400000006ff */
[----:B------:R-:W-:Y:S02]  /*bc40*/  LOP3.LUT R84, R83, 0xffff0000, RZ, 0xc0, !PT ;  /* 0xffff000053547812 */ /* 0x000fe400078ec0ff */
[C---:B------:R-:W-:Y:S02]  /*bc50*/  SHF.L.U32 R83, R88.reuse, 0x10, RZ ;  /* 0x0000001058537819 */ /* 0x040fe400000006ff */
[----:B------:R-:W-:Y:S02]  /*bc60*/  LOP3.LUT R86, R88, 0xffff0000, RZ, 0xc0, !PT ;  /* 0xffff000058567812 */ /* 0x000fe400078ec0ff */
[C---:B------:R-:W-:Y:S01]  /*bc70*/  SHF.L.U32 R85, R89.reuse, 0x10, RZ ;  /* 0x0000001059557819 */ /* 0x040fe200000006ff */
[C---:B--2---:R-:W-:Y:S01]  /*bc80*/  FMUL R4, R68.reuse, R4 ;  /* 0x0000000444047220 */ /* 0x044fe20000400000 */
[----:B------:R-:W-:Y:S01]  /*bc90*/  LOP3.LUT R88, R89, 0xffff0000, RZ, 0xc0, !PT ;  /* 0xffff000059587812 */ /* 0x000fe200078ec0ff */
[----:B------:R-:W-:Y:S01]  /*bca0*/  FMUL R5, R68, R5 ;  /* 0x0000000544057220 */ /* 0x000fe20000400000 */
[C---:B------:R-:W-:Y:S01]  /*bcb0*/  SHF.L.U32 R87, R90.reuse, 0x10, RZ ;  /* 0x000000105a577819 */ /* 0x040fe200000006ff */
[C---:B------:R-:W-:Y:S01]  /*bcc0*/  FFMA R4, R71.reuse, R69, R4 ;  /* 0x0000004547047223 */ /* 0x040fe20000000004 */
[----:B------:R-:W-:Y:S01]  /*bcd0*/  LOP3.LUT R90, R90, 0xffff0000, RZ, 0xc0, !PT ;  /* 0xffff00005a5a7812 */ /* 0x000fe200078ec0ff */
[----:B------:R-:W-:Y:S01]  /*bce0*/  FFMA R5, R71, R0, R5 ;  /* 0x0000000047057223 */ /* 0x000fe20000000005 */
[C---:B------:R-:W-:Y:S01]  /*bcf0*/  SHF.L.U32 R89, R91.reuse, 0x10, RZ ;  /* 0x000000105b597819 */ /* 0x040fe200000006ff */
[C---:B------:R-:W-:Y:S01]  /*bd00*/  FMUL R6, R68.reuse, R6 ;  /* 0x0000000644067220 */ /* 0x040fe20000400000 */
[----:B------:R-:W-:Y:S01]  /*bd10*/  LOP3.LUT R92, R91, 0xffff0000, RZ, 0xc0, !PT ;  /* 0xffff00005b5c7812 */ /* 0x000fe200078ec0ff */
[----:B------:R-:W-:Y:S01]  /*bd20*/  FMUL R7, R68, R7 ;  /* 0x0000000744077220 */ /* 0x000fe20000400000 */
[----:B------:R-:W-:Y:S01]  /*bd30*/  F2FP.BF16.F32.PACK_AB R4, R5, R4 ;  /* 0x000000040504723e */ /* 0x000fe200000010ff */
[C---:B------:R-:W-:Y:S01]  /*bd40*/  FFMA R6, R71.reuse, R3, R6 ;  /* 0x0000000347067223 */ /* 0x040fe20000000006 */
[C---:B------:R-:W-:Y:S01]  /*bd50*/  SHF.L.U32 R91, R96.reuse, 0x10, RZ ;  /* 0x00000010605b7819 */ /* 0x040fe200000006ff */
[----:B------:R-:W-:Y:S01]  /*bd60*/  FFMA R7, R71, R70, R7 ;  /* 0x0000004647077223 */ /* 0x000fe20000000007 */
[----:B------:R-:W-:Y:S01]  /*bd70*/  LOP3.LUT R94, R96, 0xffff0000, RZ, 0xc0, !PT ;  /* 0xffff0000605e7812 */ /* 0x000fe200078ec0ff */
[C---:B------:R-:W-:Y:S01]  /*bd80*/  FMUL R8, R68.reuse, R8 ;  /* 0x0000000844087220 */ /* 0x040fe20000400000 */
[----:B------:R-:W-:Y:S01]  /*bd90*/  SHF.L.U32 R93, R97, 0x10, RZ ;  /* 0x00000010615d7819 */ /* 0x000fe200000006ff */
[----:B------:R-:W-:Y:S01]  /*bda0*/  FMUL R9, R68, R9 ;  /* 0x0000000944097220 */ /* 0x000fe20000400000 */
[----:B------:R-:W-:Y:S01]  /*bdb0*/  F2FP.BF16.F32.PACK_AB R5, R7, R6 ;  /* 0x000000060705723e */ /* 0x000fe200000010ff */
[----:B------:R-:W-:Y:S01]  /*bdc0*/  FFMA R8, R71, R72, R8 ;  /* 0x0000004847087223 */ /* 0x000fe20000000008 */
[----:B------:R-:W-:Y:S01]  /*bdd0*/  LOP3.LUT R96, R97, 0xffff0000, RZ, 0xc0, !PT ;  /* 0xffff000061607812 */ /* 0x000fe200078ec0ff */
[----:B------:R-:W-:Y:S01]  /*bde0*/  FFMA R9, R71, R74, R9 ;  /* 0x0000004a47097223 */ /* 0x000fe20000000009 */
[----:B------:R-:W-:Y:S01]  /*bdf0*/  SHF.L.U32 R95, R98, 0x10, RZ ;  /* 0x00000010625f7819 */ /* 0x000fe200000006ff */
[----:B------:R-:W-:Y:S01]  /*be00*/  FMUL R10, R68, R10 ;  /* 0x0000000a440a7220 */ /* 0x000fe20000400000 */
[----:B------:R-:W-:Y:S01]  /*be10*/  LOP3.LUT R98, R98, 0xffff0000, RZ, 0xc0, !PT ;  /* 0xffff000062627812 */ /* 0x000fe200078ec0ff */
[C---:B------:R-:W-:Y:S01]  /*be20*/  FMUL R11, R68.reuse, R11 ;  /* 0x0000000b440b7220 */ /* 0x040fe20000400000 */
[----:B------:R-:W-:Y:S01]  /*be30*/  F2FP.BF16.F32.PACK_AB R6, R9, R8 ;  /* 0x000000080906723e */ /* 0x000fe200000010ff */
[----:B------:R-:W-:Y:S01]  /*be40*/  FFMA R10, R71, R73, R10 ;  /* 0x00000049470a7223 */ /* 0x000fe2000000000a */
[----:B------:R-:W-:Y:S01]  /*be50*/  SHF.L.U32 R97, R99, 0x10, RZ ;  /* 0x0000001063617819 */ /* 0x000fe200000006ff */
[----:B------:R-:W-:Y:S01]  /*be60*/  FFMA R11, R71, R76, R11 ;  /* 0x0000004c470b7223 */ /* 0x000fe2000000000b */
[----:B------:R-:W-:Y:S01]  /*be70*/  LOP3.LUT R100, R99, 0xffff0000, RZ, 0xc0, !PT ;  /* 0xffff000063647812 */ /* 0x000fe200078ec0ff */
[----:B------:R-:W-:Y:S01]  /*be80*/  FMUL R0, R68, R12 ;  /* 0x0000000c44007220 */ /* 0x000fe20000400000 */
[----:B------:R-:W-:Y:S01]  /*be90*/  SHF.L.U32 R99, R104, 0x10, RZ ;  /* 0x0000001068637819 */ /* 0x000fe200000006ff */
[C---:B------:R-:W-:Y:S01]  /*bea0*/  FMUL R3, R68.reuse, R13 ;  /* 0x0000000d44037220 */ /* 0x040fe20000400000 */
[----:B------:R-:W-:Y:S01]  /*beb0*/  F2FP.BF16.F32.PACK_AB R7, R11, R10 ;  /* 0x0000000a0b07723e */ /* 0x000fe200000010ff */
[----:B------:R-:W-:Y:S01]  /*bec0*/  FMUL R14, R68, R14 ;  /* 0x0000000e440e7220 */ /* 0x000fe20000400000 */
[----:B------:R-:W-:Y:S01]  /*bed0*/  LOP3.LUT R102, R104, 0xffff0000, RZ, 0xc0, !PT ;  /* 0xffff000068667812 */ /* 0x000fe200078ec0ff */
[C---:B------:R-:W-:Y:S01]  /*bee0*/  FMUL R15, R68.reuse, R15 ;  /* 0x0000000f440f7220 */ /* 0x040fe20000400000 */
[----:B------:R-:W-:Y:S01]  /*bef0*/  SHF.L.U32 R101, R105, 0x10, RZ ;  /* 0x0000001069657819 */ /* 0x000fe200000006ff */
[----:B------:R-:W-:Y:S01]  /*bf00*/  FFMA R0, R71, R75, R0 ;  /* 0x0000004b47007223 */ /* 0x000fe20000000000 */
[----:B------:R-:W-:Y:S01]  /*bf10*/  LOP3.LUT R104, R105, 0xffff0000, RZ, 0xc0, !PT ;  /* 0xffff000069687812 */ /* 0x000fe200078ec0ff */
[----:B------:R-:W-:Y:S01]  /*bf20*/  FMUL R12, R68, R16 ;  /* 0x00000010440c7220 */ /* 0x000fe20000400000 */
[C---:B------:R-:W-:Y:S01]  /*bf30*/  SHF.L.U32 R103, R106.reuse, 0x10, RZ ;  /* 0x000000106a677819 */ /* 0x040fe200000006ff */
[----:B------:R-:W-:Y:S01]  /*bf40*/  FFMA R3, R71, R78, R3 ;  /* 0x0000004e47037223 */ /* 0x000fe20000000003 */
[----:B------:R-:W-:Y:S01]  /*bf50*/  LOP3.LUT R106, R106, 0xffff0000, RZ, 0xc0, !PT ;  /* 0xffff00006a6a7812 */ /* 0x000fe200078ec0ff */
[C---:B------:R-:W-:Y:S01]  /*bf60*/  FMUL R13, R68.reuse, R17 ;  /* 0x00000011440d7220 */ /* 0x040fe20000400000 */
[----:B------:R-:W-:Y:S01]  /*bf70*/  SHF.L.U32 R105, R107, 0x10, RZ ;  /* 0x000000106b697819 */ /* 0x000fe200000006ff */
[----:B------:R-:W-:Y:S01]  /*bf80*/  FFMA R14, R71, R77, R14 ;  /* 0x0000004d470e7223 */ /* 0x000fe2000000000e */
[----:B------:R-:W-:Y:S01]  /*bf90*/  F2FP.BF16.F32.PACK_AB R8, R3, R0 ;  /* 0x000000000308723e */ /* 0x000fe200000010ff */
[----:B------:R-:W-:Y:S01]  /*bfa0*/  FMUL R18, R68, R18 ;  /* 0x0000001244127220 */ /* 0x000fe20000400000 */
[----:B------:R-:W-:Y:S01]  /*bfb0*/  LOP3.LUT R108, R107, 0xffff0000, RZ, 0xc0, !PT ;  /* 0xffff00006b6c7812 */ /* 0x000fe200078ec0ff */
[----:B------:R-:W-:Y:S01]  /*bfc0*/  FFMA R15, R71, R80, R15 ;  /* 0x00000050470f7223 */ /* 0x000fe2000000000f */
[----:B------:R-:W-:Y:S01]  /*bfd0*/  SHF.L.U32 R107, R112, 0x10, RZ ;  /* 0x00000010706b7819 */ /* 0x000fe200000006ff */
[----:B------:R-:W-:Y:S01]  /*bfe0*/  FMUL R19, R68, R19 ;  /* 0x0000001344137220 */ /* 0x000fe20000400000 */
[----:B------:R-:W-:Y:S01]  /*bff0*/  LOP3.LUT R110, R112, 0xffff0000, RZ, 0xc0, !PT ;  /* 0xffff0000706e7812 */ /* 0x000fe200078ec0ff */
[----:B------:R1:W-:Y:S01]  /*c000*/  STS.128 [R164+UR44+0xc400], R4 ;  /* 0x00c40004a4007988 */ /* 0x0003e20008000c2c */
[----:B------:R-:W-:Y:S01]  /*c010*/  F2FP.BF16.F32.PACK_AB R9, R15, R14 ;  /* 0x0000000e0f09723e */ /* 0x000fe200000010ff */
[C---:B------:R-:W-:Y:S01]  /*c020*/  FFMA R12, R71.reuse, R79, R12 ;  /* 0x0000004f470c7223 */ /* 0x040fe2000000000c */
[C---:B------:R-:W-:Y:S01]  /*c030*/  FFMA R13, R71.reuse, R82, R13 ;  /* 0x00000052470d7223 */ /* 0x040fe2000000000d */
[----:B------:R-:W-:Y:S01]  /*c040*/  FFMA R18, R71, R81, R18 ;  /* 0x0000005147127223 */ /* 0x000fe20000000012 */
[----:B------:R-:W-:Y:S01]  /*c050*/  SHF.L.U32 R109, R113, 0x10, RZ ;  /* 0x00000010716d7819 */ /* 0x000fe200000006ff */
[----:B------:R-:W-:Y:S01]  /*c060*/  FFMA R19, R71, R84, R19 ;  /* 0x0000005447137223 */ /* 0x000fe20000000013 */
[C---:B------:R-:W-:Y:S01]  /*c070*/  FMUL R16, R68.reuse, R20 ;  /* 0x0000001444107220 */ /* 0x040fe20000400000 */
[----:B------:R-:W-:Y:S01]  /*c080*/  F2FP.BF16.F32.PACK_AB R10, R13, R12 ;  /* 0x0000000c0d0a723e */ /* 0x000fe200000010ff */
[C---:B------:R-:W-:Y:S01]  /*c090*/  FMUL R17, R68.reuse, R21 ;  /* 0x0000001544117220 */ /* 0x040fe20000400000 */
[C---:B------:R-:W-:Y:S01]  /*c0a0*/  FMUL R22, R68.reuse, R22 ;  /* 0x0000001644167220 */ /* 0x040fe20000400000 */
[----:B------:R-:W-:Y:S01]  /*c0b0*/  F2FP.BF16.F32.PACK_AB R11, R19, R18 ;  /* 0x00000012130b723e */ /* 0x000fe200000010ff */
[C---:B------:R-:W-:Y:S01]  /*c0c0*/  FFMA R16, R71.reuse, R83, R16 ;  /* 0x0000005347107223 */ /* 0x040fe20000000010 */
[----:B------:R-:W-:Y:S01]  /*c0d0*/  FFMA R17, R71, R86, R17 ;  /* 0x0000005647117223 */ /* 0x000fe20000000011 */
[----:B------:R-:W-:Y:S01]  /*c0e0*/  LOP3.LUT R112, R113, 0xffff0000, RZ, 0xc0, !PT ;  /* 0xffff000071707812 */ /* 0x000fe200078ec0ff */
[----:B------:R-:W-:Y:S01]  /*c0f0*/  FFMA R22, R71, R85, R22 ;  /* 0x0000005547167223 */ /* 0x000fe20000000016 */
[----:B------:R1:W-:Y:S01]  /*c100*/  STS.128 [R163+0xc400], R8 ;  /* 0x00c40008a3007388 */ /* 0x0003e20000000c00 */
[C---:B------:R-:W-:Y:S01]  /*c110*/  FMUL R23, R68.reuse, R23 ;  /* 0x0000001744177220 */ /* 0x040fe20000400000 */
[----:B------:R-:W-:Y:S01]  /*c120*/  F2FP.BF16.F32.PACK_AB R16, R17, R16 ;  /* 0x000000101110723e */ /* 0x000fe200000010ff */
[C---:B------:R-:W-:Y:S01]  /*c130*/  FMUL R20, R68.reuse, R24 ;  /* 0x0000001844147220 */ /* 0x040fe20000400000 */
[----:B------:R-:W-:Y:S01]  /*c140*/  FMUL R21, R68, R25 ;  /* 0x0000001944157220 */ /* 0x000fe20000400000 */
[C---:B------:R-:W-:Y:S01]  /*c150*/  SHF.L.U32 R111, R114.reuse, 0x10, RZ ;  /* 0x00000010726f7819 */ /* 0x040fe200000006ff */
[C---:B------:R-:W-:Y:S01]  /*c160*/  FFMA R23, R71.reuse, R88, R23 ;  /* 0x0000005847177223 */ /* 0x040fe20000000017 */
[C---:B------:R-:W-:Y:S01]  /*c170*/  FFMA R20, R71.reuse, R87, R20 ;  /* 0x0000005747147223 */ /* 0x040fe20000000014 */
[----:B------:R-:W-:Y:S01]  /*c180*/  LOP3.LUT R114, R114, 0xffff0000, RZ, 0xc0, !PT ;  /* 0xffff000072727812 */ /* 0x000fe200078ec0ff */
        /* <DEDUP_REMOVED lines=8> */
[----:B------:R-:W-:Y:S01]  /*c210*/  SHF.L.U32 R113, R115, 0x10, RZ ;  /* 0x0000001073717819 */ /* 0x000fe200000006ff */
[----:B------:R-:W-:Y:S01]  /*c220*/  FFMA R24, R71, R91, R24 ;  /* 0x0000005b47187223 */ /* 0x000fe20000000018 */
[C---:B------:R-:W-:Y:S01]  /*c230*/  FMUL R25, R68.reuse, R29 ;  /* 0x0000001d44197220 */ /* 0x040fe20000400000 */
[----:B------:R-:W-:Y:S01]  /*c240*/  LOP3.LUT R116, R115, 0xffff0000, RZ, 0xc0, !PT ;  /* 0xffff000073747812 */ /* 0x000fe200078ec0ff */
[C---:B------:R-:W-:Y:S01]  /*c250*/  FMUL R30, R68.reuse, R30 ;  /* 0x0000001e441e7220 */ /* 0x040fe20000400000 */
[----:B------:R-:W-:Y:S01]  /*c260*/  F2FP.BF16.F32.PACK_AB R19, R27, R26 ;  /* 0x0000001a1b13723e */ /* 0x000fe200000010ff */
[C---:B------:R-:W-:Y:S01]  /*c270*/  FFMA R25, R71.reuse, R94, R25 ;  /* 0x0000005e47197223 */ /* 0x040fe20000000019 */
[----:B------:R-:W-:Y:S01]  /*c280*/  FMUL R31, R68, R31 ;  /* 0x0000001f441f7220 */ /* 0x000fe20000400000 */
[----:B------:R-:W-:Y:S01]  /*c290*/  FFMA R30, R71, R93, R30 ;  /* 0x0000005d471e7223 */ /* 0x000fe2000000001e */
[----:B------:R-:W-:Y:S01]  /*c2a0*/  SHF.L.U32 R115, R120, 0x10, RZ ;  /* 0x0000001078737819 */ /* 0x000fe200000006ff */
[----:B------:R1:W-:Y:S01]  /*c2b0*/  STS.128 [R162+0xc400], R16 ;  /* 0x00c40010a2007388 */ /* 0x0003e20000000c00 */
[----:B------:R-:W-:Y:S01]  /*c2c0*/  F2FP.BF16.F32.PACK_AB R24, R25, R24 ;  /* 0x000000181918723e */ /* 0x000fe200000010ff */
[C---:B------:R-:W-:Y:S01]  /*c2d0*/  FFMA R31, R71.reuse, R96, R31 ;  /* 0x00000060471f7223 */ /* 0x040fe2000000001f */
[C---:B------:R-:W-:Y:S01]  /*c2e0*/  FMUL R28, R68.reuse, R32 ;  /* 0x00000020441c7220 */ /* 0x040fe20000400000 */
[C---:B------:R-:W-:Y:S01]  /*c2f0*/  FMUL R29, R68.reuse, R33 ;  /* 0x00000021441d7220 */ /* 0x040fe20000400000 */
[----:B------:R-:W-:Y:S01]  /*c300*/  FMUL R34, R68, R34 ;  /* 0x0000002244227220 */ /* 0x000fe20000400000 */
[----:B------:R-:W-:Y:S01]  /*c310*/  LOP3.LUT R118, R120, 0xffff0000, RZ, 0xc0, !PT ;  /* 0xffff000078767812 */ /* 0x000fe200078ec0ff */
[----:B------:R-:W-:Y:S01]  /*c320*/  FFMA R28, R71, R95, R28 ;  /* 0x0000005f471c7223 */ /* 0x000fe2000000001c */
[----:B------:R-:W-:Y:S01]  /*c330*/  F2FP.BF16.F32.PACK_AB R25, R31, R30 ;  /* 0x0000001e1f19723e */ /* 0x000fe200000010ff */
[C---:B------:R-:W-:Y:S01]  /*c340*/  FFMA R29, R71.reuse, R98, R29 ;  /* 0x00000062471d7223 */ /* 0x040fe2000000001d */
[----:B------:R-:W-:Y:S01]  /*c350*/  FFMA R34, R71, R97, R34 ;  /* 0x0000006147227223 */ /* 0x000fe20000000022 */
[C---:B------:R-:W-:Y:S01]  /*c360*/  FMUL R35, R68.reuse, R35 ;  /* 0x0000002344237220 */ /* 0x040fe20000400000 */
[----:B------:R-:W-:Y:S01]  /*c370*/  SHF.L.U32 R117, R121, 0x10, RZ ;  /* 0x0000001079757819 */ /* 0x000fe200000006ff */
[C---:B------:R-:W-:Y:S01]  /*c380*/  FMUL R32, R68.reuse, R36 ;  /* 0x0000002444207220 */ /* 0x040fe20000400000 */
[----:B------:R-:W-:Y:S01]  /*c390*/  F2FP.BF16.F32.PACK_AB R26, R29, R28 ;  /* 0x0000001c1d1a723e */ /* 0x000fe200000010ff */
[C---:B------:R-:W-:Y:S01]  /*c3a0*/  FFMA R35, R71.reuse, R100, R35 ;  /* 0x0000006447237223 */ /* 0x040fe20000000023 */
[C---:B------:R-:W-:Y:S01]  /*c3b0*/  FMUL R33, R68.reuse, R37 ;  /* 0x0000002544217220 */ /* 0x040fe20000400000 */
[----:B------:R-:W-:Y:S01]  /*c3c0*/  FFMA R32, R71, R99, R32 ;  /* 0x0000006347207223 */ /* 0x000fe20000000020 */
        /* <DEDUP_REMOVED lines=29> */
[C---:B------:R-:W-:Y:S01]  /*c5a0*/  FMUL R47, R68.reuse, R47 ;  /* 0x0000002f442f7220 */ /* 0x040fe20000400000 */
[C---:B------:R-:W-:Y:S01]  /*c5b0*/  FMUL R44, R68.reuse, R48 ;  /* 0x00000030442c7220 */ /* 0x040fe20000400000 */
[----:B------:R-:W-:Y:S01]  /*c5c0*/  FMUL R45, R68, R49 ;  /* 0x00000031442d7220 */ /* 0x000fe20000400000 */
[----:B------:R1:W-:Y:S01]  /*c5d0*/  STS.128 [R147+0xc400], R32 ;  /* 0x00c4002093007388 */ /* 0x0003e20000000c00 */
[C---:B------:R-:W-:Y:S01]  /*c5e0*/  SHF.L.U32 R123, R128.reuse, 0x10, RZ ;  /* 0x00000010807b7819 */ /* 0x040fe200000006ff */
[----:B------:R-:W-:Y:S01]  /*c5f0*/  FFMA R46, R71, R109, R46 ;  /* 0x0000006d472e7223 */ /* 0x000fe2000000002e */
[----:B------:R-:W-:Y:S01]  /*c600*/  F2FP.BF16.F32.PACK_AB R40, R41, R40 ;  /* 0x000000282928723e */ /* 0x000fe200000010ff */
[C---:B------:R-:W-:Y:S01]  /*c610*/  FFMA R47, R71.reuse, R112, R47 ;  /* 0x00000070472f7223 */ /* 0x040fe2000000002f */
[C---:B------:R-:W-:Y:S01]  /*c620*/  FFMA R44, R71.reuse, R111, R44 ;  /* 0x0000006f472c7223 */ /* 0x040fe2000000002c */
[----:B------:R-:W-:Y:S01]  /*c630*/  LOP3.LUT R126, R128, 0xffff0000, RZ, 0xc0, !PT ;  /* 0xffff0000807e7812 */ /* 0x000fe200078ec0ff */
[C---:B------:R-:W-:Y:S01]  /*c640*/  FFMA R45, R71.reuse, R114, R45 ;  /* 0x00000072472d7223 */ /* 0x040fe2000000002d */
[C---:B------:R-:W-:Y:S01]  /*c650*/  FMUL R50, R68.reuse, R50 ;  /* 0x0000003244327220 */ /* 0x040fe20000400000 */
[C---:B------:R-:W-:Y:S01]  /*c660*/  FMUL R51, R68.reuse, R51 ;  /* 0x0000003344337220 */ /* 0x040fe20000400000 */
[C---:B------:R-:W-:Y:S01]  /*c670*/  FMUL R48, R68.reuse, R52 ;  /* 0x0000003444307220 */ /* 0x040fe20000400000 */
[C---:B------:R-:W-:Y:S01]  /*c680*/  FMUL R49, R68.reuse, R53 ;  /* 0x0000003544317220 */ /* 0x040fe20000400000 */
[C---:B------:R-:W-:Y:S01]  /*c690*/  FFMA R50, R71.reuse, R113, R50 ;  /* 0x0000007147327223 */ /* 0x040fe20000000032 */
        /* <DEDUP_REMOVED lines=9> */
[----:B------:R-:W-:Y:S01]  /*c730*/  FFMA R55, R71, R120, R55 ;  /* 0x0000007847377223 */ /* 0x000fe20000000037 */
[C---:B------:R-:W-:Y:S01]  /*c740*/  FMUL R59, R68.reuse, R59 ;  /* 0x0000003b443b7220 */ /* 0x040fe20000400000 */
[----:B------:R-:W-:Y:S01]  /*c750*/  F2FP.BF16.F32.PACK_AB R41, R47, R46 ;  /* 0x0000002e2f29723e */ /* 0x000fe200000010ff */
[----:B------:R-:W-:Y:S01]  /*c760*/  FFMA R52, R71, R119, R52 ;  /* 0x0000007747347223 */ /* 0x000fe20000000034 */
[----:B------:R-:W-:Y:S01]  /*c770*/  F2FP.BF16.F32.PACK_AB R42, R45, R44 ;  /* 0x0000002c2d2a723e */ /* 0x000fe200000010ff */
[C---:B------:R-:W-:Y:S01]  /*c780*/  FMUL R56, R68.reuse, R60 ;  /* 0x0000003c44387220 */ /* 0x040fe20000400000 */
[----:B------:R-:W-:Y:S01]  /*c790*/  F2FP.BF16.F32.PACK_AB R43, R51, R50 ;  /* 0x00000032332b723e */ /* 0x000fe200000010ff */
[----:B------:R-:W-:Y:S01]  /*c7a0*/  FFMA R53, R71, R122, R53 ;  /* 0x0000007a47357223 */ /* 0x000fe20000000035 */
[----:B------:R-:W-:Y:S01]  /*c7b0*/  SHF.L.U32 R125, R129, 0x10, RZ ;  /* 0x00000010817d7819 */ /* 0x000fe200000006ff */
[C---:B------:R-:W-:Y:S01]  /*c7c0*/  FMUL R57, R68.reuse, R61 ;  /* 0x0000003d44397220 */ /* 0x040fe20000400000 */
[----:B------:R-:W-:Y:S01]  /*c7d0*/  FFMA R58, R71, R121, R58 ;  /* 0x00000079473a7223 */ /* 0x000fe2000000003a */
[----:B------:R1:W-:Y:S01]  /*c7e0*/  STS.128 [R160+0xc400], R40 ;  /* 0x00c40028a0007388 */ /* 0x0003e20000000c00 */
[----:B------:R-:W-:Y:S01]  /*c7f0*/  LOP3.LUT R128, R129, 0xffff0000, RZ, 0xc0, !PT ;  /* 0xffff000081807812 */ /* 0x000fe200078ec0ff */
[----:B------:R-:W-:Y:S01]  /*c800*/  FMUL R62, R68, R62 ;  /* 0x0000003e443e7220 */ /* 0x000fe20000400000 */
[C---:B------:R-:W-:Y:S01]  /*c810*/  FFMA R59, R71.reuse, R124, R59 ;  /* 0x0000007c473b7223 */ /* 0x040fe2000000003b */
[----:B------:R-:W-:Y:S01]  /*c820*/  SHF.L.U32 R127, R130, 0x10, RZ ;  /* 0x00000010827f7819 */ /* 0x000fe200000006ff */
[----:B------:R-:W-:Y:S01]  /*c830*/  FMUL R63, R68, R63 ;  /* 0x0000003f443f7220 */ /* 0x000fe20000400000 */
[C---:B------:R-:W-:Y:S01]  /*c840*/  FFMA R56, R71.reuse, R123, R56 ;  /* 0x0000007b47387223 */ /* 0x040fe20000000038 */
[----:B------:R-:W-:Y:S01]  /*c850*/  LOP3.LUT R130, R130, 0xffff0000, RZ, 0xc0, !PT ;  /* 0xffff000082827812 */ /* 0x000fe200078ec0ff */
[C---:B------:R-:W-:Y:S01]  /*c860*/  FMUL R60, R68.reuse, R64 ;  /* 0x00000040443c7220 */ /* 0x040fe20000400000 */
[----:B------:R-:W-:Y:S01]  /*c870*/  FFMA R57, R71, R126, R57 ;  /* 0x0000007e47397223 */ /* 0x000fe20000000039 */
[----:B------:R-:W-:Y:S01]  /*c880*/  SHF.L.U32 R129, R131, 0x10, RZ ;  /* 0x0000001083817819 */ /* 0x000fe200000006ff */
[C---:B------:R-:W-:Y:S01]  /*c890*/  FMUL R61, R68.reuse, R65 ;  /* 0x00000041443d7220 */ /* 0x040fe20000400000 */
[----:B------:R-:W-:Y:S01]  /*c8a0*/  FFMA R62, R71, R125, R62 ;  /* 0x0000007d473e7223 */ /* 0x000fe2000000003e */
[----:B------:R-:W-:Y:S01]  /*c8b0*/  LOP3.LUT R132, R131, 0xffff0000, RZ, 0xc0, !PT ;  /* 0xffff000083847812 */ /* 0x000fe200078ec0ff */
[C---:B------:R-:W-:Y:S01]  /*c8c0*/  FMUL R66, R68.reuse, R66 ;  /* 0x0000004244427220 */ /* 0x040fe20000400000 */
[----:B------:R-:W-:Y:S01]  /*c8d0*/  F2FP.BF16.F32.PACK_AB R48, R49, R48 ;  /* 0x000000303130723e */ /* 0x000fe200000010ff */
[----:B------:R-:W-:Y:S01]  /*c8e0*/  FFMA R63, R71, R128, R63 ;  /* 0x00000080473f7223 */ /* 0x000fe2000000003f */
[----:B------:R-:W-:Y:S01]  /*c8f0*/  FMUL R67, R68, R67 ;  /* 0x0000004344437220 */ /* 0x000fe20000400000 */
        /* <DEDUP_REMOVED lines=12> */
[----:B------:R-:W-:Y:S03]  /*c9c0*/  ISETP.NE.AND P0, PT, R152, RZ, PT ;  /* 0x000000ff9800720c */ /* 0x000fe60003f05270 */
[----:B------:R1:W-:Y:S01]  /*c9d0*/  STS.128 [R158+0xc400], R56 ;  /* 0x00c400389e007388 */ /* 0x0003e20000000c00 */
[----:B------:R-:W-:Y:S01]  /*c9e0*/  @!PT LDS RZ, [RZ] ;  /* 0x00000000fffff984 */ /* 0x000fe20000000800 */
[----:B------:R-:W-:Y:S01]  /*c9f0*/  @!PT LDS RZ, [RZ] ;  /* 0x00000000fffff984 */ /* 0x000fe20000000800 */
[----:B------:R-:W-:Y:S01]  /*ca00*/  @!PT LDS RZ, [RZ] ;  /* 0x00000000fffff984 */ /* 0x000fe20000000800 */
[----:B------:R-:W-:Y:S01]  /*ca10*/  @!PT LDS RZ, [RZ] ;  /* 0x00000000fffff984 */ /* 0x000fe20000000800 */
[----:B------:R2:W-:Y:S07]  /*ca20*/  MEMBAR.ALL.CTA ;  /* 0x0000000000007992 */ /* 0x0005ee0000008000 */
[----:B--2---:R-:W2:Y:S02]  /*ca30*/  FENCE.VIEW.ASYNC.S ;  /* 0x00000000000073c6 */ /* 0x004ea40000000000 */
[----:B--2---:R-:W-:Y:S06]  /*ca40*/  BAR.SYNC.DEFER_BLOCKING 0x1, 0x80 ;  /* 0x0042000000007b1d */ /* 0x004fec0000010000 */
[----:B------:R-:W-:Y:S05]  /*ca50*/  @P0 BRA `(.L_x_142) ;  /* 0x0000000000280947 */ /* 0x000fea0003800000 */
[----:B------:R-:W2:Y:S01]  /*ca60*/  LDCU.64 UR6, c[0x0][0x348] ;  /* 0x00006900ff0677ac */ /* 0x000ea20008000a00 */
[----:B------:R-:W-:Y:S02]  /*ca70*/  UIADD3 UR9, UPT, UPT, UR53, UR39, URZ ;  /* 0x0000002735097290 */ /* 0x000fe4000fffe0ff */
[----:B------:R-:W-:Y:S01]  /*ca80*/  UIADD3 UR8, UPT, UPT, UR44, 0xc400, URZ ;  /* 0x0000c4002c087890 */ /* 0x000fe2000fffe0ff */
[----:B------:R-:W-:Y:S01]  /*ca90*/  UMOV UR10, UR50 ;  /* 0x00000032000a7c82 */ /* 0x000fe20008000000 */
[----:B------:R-:W-:Y:S01]  /*caa0*/  UMOV UR11, UR52 ;  /* 0x00000034000b7c82 */ /* 0x000fe20008000000 */
[----:B--2---:R-:W-:Y:S04]  /*cab0*/  UIADD3 UR4, UP0, UPT, UR6, 0xa80, URZ ;  /* 0x00000a8006047890 */ /* 0x004fe8000ff1e0ff */
[----:B------:R-:W-:Y:S09]  /*cac0*/  UIADD3.X UR5, UPT, UPT, URZ, UR7, URZ, UP0, !UPT ;  /* 0x00000007ff057290 */ /* 0x000ff200087fe4ff */
[----:B------:R2:W-:Y:S01]  /*cad0*/  UTMASTG.3D [UR8], [UR4] ;  /* 0x00000008040073b5 */ /* 0x0005e20008010000 */
[----:B------:R0:W-:Y:S01]  /*cae0*/  UTMACMDFLUSH ;  /* 0x00000000000079b7 */ /* 0x0001e20000000000 */
[----:B--2---:R-:W-:Y:S04]  /*caf0*/  DEPBAR.LE SB0, 0x1 ;  /* 0x000080400000791a */ /* 0x004fe80000000000 */
.L_x_142:
[----:B------:R-:W-:Y:S05]  /*cb00*/  BSYNC.RECONVERGENT B0 ;  /* 0x0000000000007941 */ /* 0x000fea0003800200 */
.L_x_141:
[----:B------:R-:W-:Y:S01]  /*cb10*/  BAR.SYNC.DEFER_BLOCKING 0x1, 0x80 ;  /* 0x0042000000007b1d */ /* 0x000fe20000010000 */
[----:B------:R-:W-:Y:S09]  /*cb20*/  UISETP.NE.AND UP0, UPT, UR54, -0x4, UPT ;  /* 0xfffffffc3600788c */ /* 0x000ff2000bf05270 */
[----:B------:R-:W-:Y:S05]  /*cb30*/  BRA.U !UP0, `(.L_x_143) ;  /* 0x0000000108247547 */ /* 0x000fea000b800000 */
[----:B------:R-:W-:Y:S01]  /*cb40*/  ISETP.NE.AND P0, PT, R157, RZ, PT ;  /* 0x000000ff9d00720c */ /* 0x000fe20003f05270 */
[----:B------:R-:W-:Y:S01]  /*cb50*/  IMAD.U32 R0, RZ, RZ, UR47 ;  /* 0x0000002fff007e24 */ /* 0x000fe2000f8e00ff */
[----:B------:R-:W-:Y:S04]  /*cb60*/  UIADD3 UR4, UPT, UPT, UR47, 0x1, URZ ;  /* 0x000000012f047890 */ /* 0x000fe8000fffe0ff */
[----:B------:R-:W-:Y:S04]  /*cb70*/  UISETP.NE.AND UP0, UPT, UR4, 0x4, UPT ;  /* 0x000000040400788c */ /* 0x000fe8000bf05270 */
[----:B------:R-:W-:Y:S03]  /*cb80*/  USEL UR47, UR4, URZ, UP0 ;  /* 0x000000ff042f7287 */ /* 0x000fe60008000000 */
[----:B------:R-:W-:Y:S05]  /*cb90*/  @P0 LEA R0, R0, UR44, 0x3 ;  /* 0x0000002c00000c11 */ /* 0x000fea000f8e18ff */
[----:B------:R-:W-:Y:S05]  /*cba0*/  @P0 VIADD R0, R0, 0x40 ;  /* 0x0000004000000836 */ /* 0x000fea0000000000 */
[----:B------:R-:W-:Y:S04]  /*cbb0*/  @P0 PRMT R0, R165, 0x654, R0 ;  /* 0x00000654a5000816 */ /* 0x000fe80000000000 */
[----:B------:R2:W-:Y:S03]  /*cbc0*/  @P0 SYNCS.ARRIVE.TRANS64.RED.A1T0 RZ, [R0+URZ], RZ ;  /* 0x000000ff00ff09a7 */ /* 0x0005e600081004ff */
.L_x_143:
[----:B------:R-:W-:Y:S01]  /*cbd0*/  R2UR UR6, R156 ;  /* 0x000000009c0672ca */ /* 0x000fe200000e0000 */
[----:B------:R-:W-:Y:S01]  /*cbe0*/  UIADD3 UR54, UPT, UPT, UR54, 0x4, URZ ;  /* 0x0000000436367890 */ /* 0x000fe2000fffe0ff */
[----:B------:R-:W-:Y:S01]  /*cbf0*/  R2UR UR5, R141 ;  /* 0x000000008d0572ca */ /* 0x000fe200000e0000 */
[----:B------:R-:W-:Y:S01]  /*cc00*/  ULOP3.LUT UR38, UR38, 0x1, URZ, 0x3c, !UPT ;  /* 0x0000000126267892 */ /* 0x000fe2000f8e3cff */
[----:B------:R-:W-:Y:S01]  /*cc10*/  R2UR UR4, R142 ;  /* 0x000000008e0472ca */ /* 0x000fe200000e0000 */
[----:B------:R-:W-:Y:S01]  /*cc20*/  UMOV UR52, UR63 ;  /* 0x0000003f00347c82 */ /* 0x000fe20008000000 */
[C---:B------:R-:W-:Y:S04]  /*cc30*/  ISETP.NE.AND P0, PT, R146.reuse, 0x2, PT ;  /* 0x000000029200780c */ /* 0x040fe80003f05270 */
[----:B------:R-:W-:Y:S02]  /*cc40*/  SEL R3, RZ, 0x1, P0 ;  /* 0x00000001ff037807 */ /* 0x000fe40000000000 */
[----:B------:R-:W-:Y:S01]  /*cc50*/  SEL R146, R146, RZ, P0 ;  /* 0x000000ff92927207 */ /* 0x000fe20000000000 */
[----:B------:R-:W-:Y:S01]  /*cc60*/  UISETP.NE.AND UP0, UPT, UR6, URZ, UPT ;  /* 0x000000ff0600728c */ /* 0x000fe2000bf05270 */
[----:B------:R-:W-:Y:S01]  /*cc70*/  LOP3.LUT R148, R148, R3, RZ, 0x3c, !PT ;  /* 0x0000000394947212 */ /* 0x000fe200078e3cff */
[----:B------:R-:W-:Y:S02]  /*cc80*/  UIADD3 UR20, UPT, UPT, UR36, UR5, URZ ;  /* 0x0000000524147290 */ /* 0x000fe4000fffe0ff */
[----:B------:R-:W-:Y:S05]  /*cc90*/  UIADD3 UR28, UPT, UPT, UR37, UR4, URZ ;  /* 0x00000004251c7290 */ /* 0x000fea000fffe0ff */
[----:B------:R-:W-:Y:S07]  /*cca0*/  BRA.U UP0, `(.L_x_144) ;  /* 0xffffff9d00887547 */ /* 0x000fee000b83ffff */
[----:B------:R-:W3:Y:S01]  /*ccb0*/  S2UR UR4, SR_CgaCtaId ;  /* 0x00000000000479c3 */ /* 0x000ee20000008800 */
[----:B------:R-:W-:-:S13]  /*ccc0*/  R2UR UR5, R143 ;  /* 0x000000008f0572ca */ /* 0x000fda00000e0000 */
[----:B------:R-:W-:Y:S02]  /*ccd0*/  UISETP.NE.AND UP0, UPT, UR5, URZ, UPT ;  /* 0x000000ff0500728c */ /* 0x000fe4000bf05270 */
[----:B---3--:R-:W-:Y:S02]  /*cce0*/  ULOP3.LUT UR5, UR4, 0x1, URZ, 0x3c, !UPT ;  /* 0x0000000104057892 */ /* 0x008fe4000f8e3cff */
[----:B------:R-:W-:-:S04]  /*ccf0*/  UIADD3 UR4, UPT, UPT, UR44, 0xc0, URZ ;  /* 0x000000c02c047890 */ /* 0x000fc8000fffe0ff */
[----:B------:R-:W-:-:S09]  /*cd00*/  UPRMT UR4, UR5, 0x654, UR4 ;  /* 0x0000065405047896 */ /* 0x000fd20008000004 */
[----:B------:R-:W-:Y:S01]  /*cd10*/  SYNCS.ARRIVE.TRANS64.RED.A1T0 RZ, [UR4], RZ ;  /* 0x000000ffffff79a7 */ /* 0x000fe20008100404 */
[----:B------:R-:W-:Y:S01]  /*cd20*/  SYNCS.ARRIVE.TRANS64.A1T0 RZ, [UR44+0xc0], RZ ;  /* 0x0000c0ffffff79a7 */ /* 0x000fe2000810002c */
[----:B------:R-:W-:Y:S05]  /*cd30*/  BRA.U !UP0, `(.L_x_145) ;  /* 0x0000000108487547 */ /* 0x000fea000b800000 */
[----:B------:R-:W3:Y:S02]  /*cd40*/  LDCU.64 UR4, c[0x0][0xc90] ;  /* 0x00019200ff0477ac */ /* 0x000ee40008000a00 */
[----:B---3--:R-:W-:-:S04]  /*cd50*/  UISETP.NE.U32.AND UP0, UPT, UR4, URZ, UPT ;  /* 0x000000ff0400728c */ /* 0x008fc8000bf05070 */
[----:B------:R-:W-:-:S09]  /*cd60*/  UISETP.NE.AND.EX UP0, UPT, UR5, URZ, UPT, UP0 ;  /* 0x000000ff0500728c */ /* 0x000fd2000bf05300 */
[----:B------:R-:W-:Y:S05]  /*cd70*/  BRA.U UP0, `(.L_x_146) ;  /* 0x00000001000c7547 */ /* 0x000fea000b800000 */
[----:B------:R-:W-:-:S13]  /*cd80*/  FSETP.NEU.AND P0, PT, R71, RZ, PT ;  /* 0x000000ff4700720b */ /* 0x000fda0003f0d000 */
[----:B------:R-:W-:Y:S05]  /*cd90*/  @!P0 EXIT ;  /* 0x000000000000894d */ /* 0x000fea0003800000 */
[----:B------:R-:W-:Y:S05]  /*cda0*/  BRA `(.L_x_145) ;  /* 0x00000000002c7947 */ /* 0x000fea0003800000 */
.L_x_146:
[----:B------:R-:W-:Y:S01]  /*cdb0*/  ISETP.NE.AND P0, PT, R145, RZ, PT ;  /* 0x000000ff9100720c */ /* 0x000fe20003f05270 */
[----:B------:R-:W-:-:S12]  /*cdc0*/  BSSY.RECONVERGENT B0, `(.L_x_145) ;  /* 0x0000009000007945 */ /* 0x000fd80003800200 */
[----:B------:R-:W-:Y:S05]  /*cdd0*/  @P0 BRA `(.L_x_147) ;  /* 0x0000000000140947 */ /* 0x000fea0003800000 */
[----:B------:R-:W3:Y:S02]  /*cde0*/  LDCU.64 UR4, c[0x0][0xc88] ;  /* 0x00019100ff0477ac */ /* 0x000ee40008000a00 */
[----:B---3--:R-:W-:-:S04]  /*cdf0*/  ISETP.NE.U32.AND P0, PT, RZ, UR4, PT ;  /* 0x00000004ff007c0c */ /* 0x008fc8000bf05070 */
[----:B------:R-:W-:-:S13]  /*ce00*/  ISETP.NE.AND.EX P0, PT, RZ, UR5, PT, P0 ;  /* 0x00000005ff007c0c */ /* 0x000fda000bf05300 */
[----:B------:R-:W-:Y:S05]  /*ce10*/  @!P0 EXIT ;  /* 0x000000000000894d */ /* 0x000fea0003800000 */
[----:B------:R-:W-:Y:S05]  /*ce20*/  BRA `(.L_x_148) ;  /* 0x0000000000087947 */ /* 0x000fea0003800000 */
.L_x_147:
[----:B------:R-:W-:-:S13]  /*ce30*/  FSETP.NEU.AND P0, PT, R71, RZ, PT ;  /* 0x000000ff4700720b */ /* 0x000fda0003f0d000 */
[----:B------:R-:W-:Y:S05]  /*ce40*/  @!P0 EXIT ;  /* 0x000000000000894d */ /* 0x000fea0003800000 */
.L_x_148:
[----:B------:R-:W-:Y:S05]  /*ce50*/  BSYNC.RECONVERGENT B0 ;  /* 0x0000000000007941 */ /* 0x000fea0003800200 */
.L_x_145:
[----:B------:R-:W3:Y:S01]  /*ce60*/  S2UR UR5, SR_CgaCtaId ;  /* 0x00000000000579c3 */ /* 0x000ee20000008800 */
[----:B------:R-:W-:Y:S01]  /*ce70*/  ULEA UR4, UR47, UR44, 0x3 ;  /* 0x0000002c2f047291 */ /* 0x000fe2000f8e18ff */
[----:B------:R-:W-:-:S04]  /*ce80*/  DEPBAR.LE SB0, 0x0 ;  /* 0x000080000000791a */ /* 0x000fc80000000000 */
[----:B------:R-:W-:-:S04]  /*ce90*/  UIADD3 UR4, UPT, UPT, UR4, 0x40, URZ ;  /* 0x0000004004047890 */ /* 0x000fc8000fffe0ff */
[----:B---3--:R-:W-:-:S09]  /*cea0*/  UPRMT UR4, UR5, 0x654, UR4 ;  /* 0x0000065405047896 */ /* 0x008fd20008000004 */
[----:B------:R-:W-:Y:S01]  /*ceb0*/  SYNCS.ARRIVE.TRANS64.RED.A1T0 RZ, [UR4], RZ ;  /* 0x000000ffffff79a7 */ /* 0x000fe20008100404 */
[----:B------:R-:W-:Y:S05]  /*cec0*/  EXIT ;  /* 0x000000000000794d */ /* 0x000fea0003800000 */
.L_x_24:
[----:B-1----:R1:W3:Y:S02]  /*ced0*/  SYNCS.PHASECHK.TRANS64.TRYWAIT P0, [R0+URZ+0xb0], R3 ;  /* 0x0000b003000075a7 */ /* 0x0022e400080011ff */
[----:B---3--:R-:W-:Y:S05]  /*cee0*/  @!P0 NANOSLEEP.SYNCS 0x989680 ;  /* 0x009896800000895d */ /* 0x008fea0003900000 */
[----:B------:R-:W3:Y:S02]  /*cef0*/  @!P0 SYNCS.PHASECHK.TRANS64 P0, [R0+URZ+0xb0], R3 ;  /* 0x0000b003000085a7 */ /* 0x000ee400080010ff */
[----:B---3--:R-:W-:Y:S05]  /*cf00*/  @!P0 BRA `(.L_x_24) ;  /* 0xfffffffc00f08947 */ /* 0x008fea000383ffff */
[----:B------:R-:W-:Y:S05]  /*cf10*/  BRA `(.L_x_149) ;  /* 0xffffff4800e07947 */ /* 0x000fea000383ffff */
.L_x_27:
[----:B-1----:R-:W-:-:S07]  /*cf20*/  MOV R0, UR6 ;  /* 0x0000000600007c02 */ /* 0x002fce0008000f00 */
.L_x_150:
[----:B-1----:R1:W3:Y:S02]  /*cf30*/  SYNCS.PHASECHK.TRANS64.TRYWAIT P0, [R0+URZ+0x10], R3 ;  /* 0x00001003000075a7 */ /* 0x0022e400080011ff */
[----:B---3--:R-:W-:Y:S05]  /*cf40*/  @!P0 NANOSLEEP.SYNCS 0x989680 ;  /* 0x009896800000895d */ /* 0x008fea0003900000 */
[----:B------:R-:W3:Y:S02]  /*cf50*/  @!P0 SYNCS.PHASECHK.TRANS64 P0, [R0+URZ+0x10], R3 ;  /* 0x00001003000085a7 */ /* 0x000ee400080010ff */
[----:B---3--:R-:W-:Y:S05]  /*cf60*/  @!P0 BRA `(.L_x_150) ;  /* 0xfffffffc00f08947 */ /* 0x008fea000383ffff */
[----:B------:R-:W-:Y:S05]  /*cf70*/  BRA `(.L_x_26) ;  /* 0xffffff4c00407947 */ /* 0x000fea000383ffff */
.L_x_36:
[----:B-1----:R-:W-:-:S07]  /*cf80*/  MOV R0, UR7 ;  /* 0x0000000700007c02 */ /* 0x002fce0008000f00 */
.L_x_151:
[----:B-1----:R1:W2:Y:S02]  /*cf90*/  SYNCS.PHASECHK.TRANS64.TRYWAIT P0, [R0+URZ+0x10], R3 ;  /* 0x00001003000075a7 */ /* 0x0022a400080011ff */
[----:B--2---:R-:W-:Y:S05]  /*cfa0*/  @!P0 NANOSLEEP.SYNCS 0x989680 ;  /* 0x009896800000895d */ /* 0x004fea0003900000 */
[----:B------:R-:W2:Y:S02]  /*cfb0*/  @!P0 SYNCS.PHASECHK.TRANS64 P0, [R0+URZ+0x10], R3 ;  /* 0x00001003000085a7 */ /* 0x000ea400080010ff */
[----:B--2---:R-:W-:Y:S05]  /*cfc0*/  @!P0 BRA `(.L_x_151) ;  /* 0xfffffffc00f08947 */ /* 0x004fea000383ffff */
[----:B------:R-:W-:Y:S05]  /*cfd0*/  BRA `(.L_x_35) ;  /* 0xffffff5000987947 */ /* 0x000fea000383ffff */
.L_x_43:
[----:B-1----:R1:W4:Y:S02]  /*cfe0*/  SYNCS.PHASECHK.TRANS64.TRYWAIT P0, [R3+URZ+0x70], R0 ;  /* 0x00007000030075a7 */ /* 0x00232400080011ff */
[----:B----4-:R-:W-:Y:S05]  /*cff0*/  @!P0 NANOSLEEP.SYNCS 0x989680 ;  /* 0x009896800000895d */ /* 0x010fea0003900000 */
[----:B------:R-:W4:Y:S02]  /*d000*/  @!P0 SYNCS.PHASECHK.TRANS64 P0, [R3+URZ+0x70], R0 ;  /* 0x00007000030085a7 */ /* 0x000f2400080010ff */
[----:B----4-:R-:W-:Y:S05]  /*d010*/  @!P0 BRA `(.L_x_43) ;  /* 0xfffffffc00f08947 */ /* 0x010fea000383ffff */
[----:B------:R-:W-:Y:S05]  /*d020*/  BRA `(.L_x_152) ;  /* 0xffffff5400cc7947 */ /* 0x000fea000383ffff */
.L_x_47:
[----:B-1----:R-:W-:-:S07]  /*d030*/  MOV R0, UR4 ;  /* 0x0000000400007c02 */ /* 0x002fce0008000f00 */
.L_x_153:
[----:B-1----:R1:W2:Y:S02]  /*d040*/  SYNCS.PHASECHK.TRANS64.TRYWAIT P0, [R0+URZ], R3 ;  /* 0x00000003000075a7 */ /* 0x0022a400080011ff */
[----:B--2---:R-:W-:Y:S05]  /*d050*/  @!P0 NANOSLEEP.SYNCS 0x989680 ;  /* 0x009896800000895d */ /* 0x004fea0003900000 */
[----:B------:R-:W2:Y:S02]  /*d060*/  @!P0 SYNCS.PHASECHK.TRANS64 P0, [R0+URZ], R3 ;  /* 0x00000003000085a7 */ /* 0x000ea400080010ff */
[----:B--2---:R-:W-:Y:S05]  /*d070*/  @!P0 BRA `(.L_x_153) ;  /* 0xfffffffc00f08947 */ /* 0x004fea000383ffff */
[----:B------:R-:W-:Y:S05]  /*d080*/  BRA `(.L_x_154) ;  /* 0xffffff5c00787947 */ /* 0x000fea000383ffff */
.L_x_50:
[----:B--2---:R2:W3:Y:S02]  /*d090*/  SYNCS.PHASECHK.TRANS64.TRYWAIT P0, [R0+URZ+0xa0], R5 ;  /* 0x0000a005000075a7 */ /* 0x0044e400080011ff */
[----:B---3--:R-:W-:Y:S05]  /*d0a0*/  @!P0 NANOSLEEP.SYNCS 0x989680 ;  /* 0x009896800000895d */ /* 0x008fea0003900000 */
[----:B------:R-:W3:Y:S02]  /*d0b0*/  @!P0 SYNCS.PHASECHK.TRANS64 P0, [R0+URZ+0xa0], R5 ;  /* 0x0000a005000085a7 */ /* 0x000ee400080010ff */
[----:B---3--:R-:W-:Y:S05]  /*d0c0*/  @!P0 BRA `(.L_x_50) ;  /* 0xfffffffc00f08947 */ /* 0x008fea000383ffff */
[----:B------:R-:W-:Y:S05]  /*d0d0*/  BRA `(.L_x_155) ;  /* 0xffffff5c00dc7947 */ /* 0x000fea000383ffff */
.L_x_51:
[----:B------:R-:W-:-:S07]  /*d0e0*/  MOV R0, UR4 ;  /* 0x0000000400007c02 */ /* 0x000fce0008000f00 */
.L_x_156:
[----:B--2---:R2:W3:Y:S02]  /*d0f0*/  SYNCS.PHASECHK.TRANS64.TRYWAIT P0, [R0+URZ+0x80], R7 ;  /* 0x00008007000075a7 */ /* 0x0044e400080011ff */
[----:B---3--:R-:W-:Y:S05]  /*d100*/  @!P0 NANOSLEEP.SYNCS 0x989680 ;  /* 0x009896800000895d */ /* 0x008fea0003900000 */
[----:B------:R-:W3:Y:S02]  /*d110*/  @!P0 SYNCS.PHASECHK.TRANS64 P0, [R0+URZ+0x80], R7 ;  /* 0x00008007000085a7 */ /* 0x000ee400080010ff */
[----:B---3--:R-:W-:Y:S05]  /*d120*/  @!P0 BRA `(.L_x_156) ;  /* 0xfffffffc00f08947 */ /* 0x008fea000383ffff */
[----:B------:R-:W-:Y:S05]  /*d130*/  BRA `(.L_x_157) ;  /* 0xffffff5c00ec7947 */ /* 0x000fea000383ffff */
.L_x_52:
[----:B--2---:R2:W3:Y:S02]  /*d140*/  SYNCS.PHASECHK.TRANS64.TRYWAIT P1, [R0+URZ+0x70], R5 ;  /* 0x00007005000075a7 */ /* 0x0044e400080211ff */
[----:B---3--:R-:W-:Y:S05]  /*d150*/  @!P1 NANOSLEEP.SYNCS 0x989680 ;  /* 0x009896800000995d */ /* 0x008fea0003900000 */
[----:B------:R-:W3:Y:S02]  /*d160*/  @!P1 SYNCS.PHASECHK.TRANS64 P1, [R0+URZ+0x70], R5 ;  /* 0x00007005000095a7 */ /* 0x000ee400080210ff */
[----:B---3--:R-:W-:Y:S05]  /*d170*/  @!P1 BRA `(.L_x_52) ;  /* 0xfffffffc00f09947 */ /* 0x008fea000383ffff */
[----:B------:R-:W-:Y:S05]  /*d180*/  BRA `(.L_x_158) ;  /* 0xffffff60001c7947 */ /* 0x000fea000383ffff */
.L_x_55:
[----:B------:R-:W-:-:S07]  /*d190*/  MOV R0, UR4 ;  /* 0x0000000400007c02 */ /* 0x000fce0008000f00 */
.L_x_159:
[----:B--2---:R2:W3:Y:S02]  /*d1a0*/  SYNCS.PHASECHK.TRANS64.TRYWAIT P0, [R0+URZ+0x80], R3 ;  /* 0x00008003000075a7 */ /* 0x0044e400080011ff */
[----:B---3--:R-:W-:Y:S05]  /*d1b0*/  @!P0 NANOSLEEP.SYNCS 0x989680 ;  /* 0x009896800000895d */ /* 0x008fea0003900000 */
[----:B------:R-:W3:Y:S02]  /*d1c0*/  @!P0 SYNCS.PHASECHK.TRANS64 P0, [R0+URZ+0x80], R3 ;  /* 0x00008003000085a7 */ /* 0x000ee400080010ff */
[----:B---3--:R-:W-:Y:S05]  /*d1d0*/  @!P0 BRA `(.L_x_159) ;  /* 0xfffffffc00f08947 */ /* 0x008fea000383ffff */
[----:B------:R-:W-:Y:S05]  /*d1e0*/  BRA `(.L_x_54) ;  /* 0xffffff6000707947 */ /* 0x000fea000383ffff */
.L_x_64:
[----:B--2---:R-:W-:-:S04]  /*d1f0*/  MOV R5, UR5 ;  /* 0x0000000500057c02 */ /* 0x004fc80008000f00 */
[----:B------:R2:W3:Y:S03]  /*d200*/  SYNCS.PHASECHK.TRANS64.TRYWAIT P0, [R5+URZ+0x8], R6 ;  /* 0x00000806050075a7 */ /* 0x0004e600080011ff */
[----:B---3--:R-:W-:Y:S05]  /*d210*/  @!P0 NANOSLEEP.SYNCS 0x989680 ;  /* 0x009896800000895d */ /* 0x008fea0003900000 */
[----:B------:R-:W3:Y:S02]  /*d220*/  @!P0 SYNCS.PHASECHK.TRANS64 P0, [R5+URZ+0x8], R6 ;  /* 0x00000806050085a7 */ /* 0x000ee400080010ff */
[----:B---3--:R-:W-:Y:S05]  /*d230*/  @!P0 BRA `(.L_x_64) ;  /* 0xfffffffc00ec8947 */ /* 0x008fea000383ffff */
[----:B------:R-:W-:Y:S05]  /*d240*/  BRA `(.L_x_63) ;  /* 0xffffff6400307947 */ /* 0x000fea000383ffff */
.L_x_66:
[----:B------:R-:W-:Y:S01]  /*d250*/  BSSY B0, `(.L_x_160) ;  /* 0x0000006000007945 */ /* 0x000fe20003800000 */
[----:B------:R-:W-:-:S07]  /*d260*/  MOV R15, 0xffffffff ;  /* 0xffffffff000f7802 */ /* 0x000fce0000000f00 */
[----:B-12--5:R-:W-:Y:S05]  /*d270*/  WARPSYNC.COLLECTIVE R15, `(.L_x_161) ;  /* 0x000000000f0c7348 */ /* 0x026fea0003c00000 */
[----:B------:R-:W-:Y:S02]  /*d280*/  ELECT P6, UR79, PT ;  /* 0x00000000004f782f */ /* 0x000fe400038c0000 */
[----:B------:R-:W-:Y:S01]  /*d290*/  MOV R14, UR79 ;  /* 0x0000004f000e7c02 */ /* 0x000fe20008000f00 */
[----:B-12--5:R-:W-:Y:S10]  /*d2a0*/  ENDCOLLECTIVE ;  /* 0x000000000000791b */ /* 0x026ff40003800000 */
.L_x_161:
[----:B------:R-:W-:Y:S05]  /*d2b0*/  BSYNC B0 ;  /* 0x0000000000007941 */ /* 0x000fea0003800000 */
.L_x_160:
[----:B------:R-:W-:Y:S05]  /*d2c0*/  BRA `(.L_x_162) ;  /* 0xffffff6400607947 */ /* 0x000fea000383ffff */
.L_x_68:
[----:B--2---:R-:W-:-:S04]  /*d2d0*/  MOV R3, UR5 ;  /* 0x0000000500037c02 */ /* 0x004fc80008000f00 */
[----:B------:R2:W3:Y:S03]  /*d2e0*/  SYNCS.PHASECHK.TRANS64.TRYWAIT P0, [R3+URZ+0x8], R4 ;  /* 0x00000804030075a7 */ /* 0x0004e600080011ff */
[----:B---3--:R-:W-:Y:S05]  /*d2f0*/  @!P0 NANOSLEEP.SYNCS 0x989680 ;  /* 0x009896800000895d */ /* 0x008fea0003900000 */
[----:B------:R-:W3:Y:S02]  /*d300*/  @!P0 SYNCS.PHASECHK.TRANS64 P0, [R3+URZ+0x8], R4 ;  /* 0x00000804030085a7 */ /* 0x000ee400080010ff */
[----:B---3--:R-:W-:Y:S05]  /*d310*/  @!P0 BRA `(.L_x_68) ;  /* 0xfffffffc00ec8947 */ /* 0x008fea000383ffff */
[----:B------:R-:W-:Y:S05]  /*d320*/  BRA `(.L_x_67) ;  /* 0xffffff6400647947 */ /* 0x000fea000383ffff */
.L_x_69:
[----:B-1----:R1:W2:Y:S02]  /*d330*/  SYNCS.PHASECHK.TRANS64.TRYWAIT P0, [R2+URZ+0x70], R5 ;  /* 0x00007005020075a7 */ /* 0x0022a400080011ff */
[----:B--2---:R-:W-:Y:S05]  /*d340*/  @!P0 NANOSLEEP.SYNCS 0x989680 ;  /* 0x009896800000895d */ /* 0x004fea0003900000 */
[----:B------:R-:W2:Y:S02]  /*d350*/  @!P0 SYNCS.PHASECHK.TRANS64 P0, [R2+URZ+0x70], R5 ;  /* 0x00007005020085a7 */ /* 0x000ea400080010ff */
[----:B--2---:R-:W-:Y:S05]  /*d360*/  @!P0 BRA `(.L_x_69) ;  /* 0xfffffffc00f08947 */ /* 0x004fea000383ffff */
[----:B------:R-:W-:Y:S05]  /*d370*/  BRA `(.L_x_163) ;  /* 0xffffff6c00ec7947 */ /* 0x000fea000383ffff */
.L_x_73:
[----:B------:R-:W-:-:S07]  /*d380*/  MOV R2, UR18 ;  /* 0x0000001200027c02 */ /* 0x000fce0008000f00 */
.L_x_164:
[----:B-1----:R1:W2:Y:S02]  /*d390*/  SYNCS.PHASECHK.TRANS64.TRYWAIT P0, [R2+URZ], R5 ;  /* 0x00000005020075a7 */ /* 0x0022a400080011ff */
[----:B--2---:R-:W-:Y:S05]  /*d3a0*/  @!P0 NANOSLEEP.SYNCS 0x989680 ;  /* 0x009896800000895d */ /* 0x004fea0003900000 */
[----:B------:R-:W2:Y:S02]  /*d3b0*/  @!P0 SYNCS.PHASECHK.TRANS64 P0, [R2+URZ], R5 ;  /* 0x00000005020085a7 */ /* 0x000ea400080010ff */
[----:B--2---:R-:W-:Y:S05]  /*d3c0*/  @!P0 BRA `(.L_x_164) ;  /* 0xfffffffc00f08947 */ /* 0x004fea000383ffff */
[----:B------:R-:W-:Y:S05]  /*d3d0*/  BRA `(.L_x_72) ;  /* 0xffffff7000447947 */ /* 0x000fea000383ffff */
.L_x_74:
[----:B------:R-:W-:-:S07]  /*d3e0*/  MOV R2, UR39 ;  /* 0x0000002700027c02 */ /* 0x000fce0008000f00 */
.L_x_165:
[----:B-1----:R1:W2:Y:S02]  /*d3f0*/  SYNCS.PHASECHK.TRANS64.TRYWAIT P0, [R2+URZ+0x98], R5 ;  /* 0x00009805020075a7 */ /* 0x0022a400080011ff */
[----:B--2---:R-:W-:Y:S05]  /*d400*/  @!P0 NANOSLEEP.SYNCS 0x989680 ;  /* 0x009896800000895d */ /* 0x004fea0003900000 */
[----:B------:R-:W2:Y:S02]  /*d410*/  @!P0 SYNCS.PHASECHK.TRANS64 P0, [R2+URZ+0x98], R5 ;  /* 0x00009805020085a7 */ /* 0x000ea400080010ff */
[----:B--2---:R-:W-:Y:S05]  /*d420*/  @!P0 BRA `(.L_x_165) ;  /* 0xfffffffc00f08947 */ /* 0x004fea000383ffff */
[----:B------:R-:W-:Y:S05]  /*d430*/  BRA `(.L_x_166) ;  /* 0xffffff7000b87947 */ /* 0x000fea000383ffff */
.L_x_77:
[----:B------:R-:W-:Y:S07]  /*d440*/  MOV R2, UR9 ;  /* 0x0000000900027c02 */ /* 0x000fee0008000f00 */
.L_x_167:
[----:B-1----:R1:W2:Y:S02]  /*d450*/  SYNCS.PHASECHK.TRANS64.TRYWAIT P0, [R2+URZ], R5 ;  /* 0x00000005020075a7 */ /* 0x0022a400080011ff */
[----:B--2---:R-:W-:Y:S05]  /*d460*/  @!P0 NANOSLEEP.SYNCS 0x989680 ;  /* 0x009896800000895d */ /* 0x004fea0003900000 */
[----:B------:R-:W2:Y:S02]  /*d470*/  @!P0 SYNCS.PHASECHK.TRANS64 P0, [R2+URZ], R5 ;  /* 0x00000005020085a7 */ /* 0x000ea400080010ff */
[----:B--2---:R-:W-:Y:S05]  /*d480*/  @!P0 BRA `(.L_x_167) ;  /* 0xfffffffc00f08947 */ /* 0x004fea000383ffff */
[----:B------:R-:W-:Y:S05]  /*d490*/  BRA `(.L_x_76) ;  /* 0xffffff7400d07947 */ /* 0x000fea000383ffff */
.L_x_80:
[----:B------:R-:W-:-:S07]  /*d4a0*/  MOV R0, UR39 ;  /* 0x0000002700007c02 */ /* 0x000fce0008000f00 */
.L_x_168:
[----:B-1----:R1:W2:Y:S02]  /*d4b0*/  SYNCS.PHASECHK.TRANS64.TRYWAIT P0, [R0+URZ+0xc0], R3 ;  /* 0x0000c003000075a7 */ /* 0x0022a400080011ff */
[----:B--2---:R-:W-:Y:S05]  /*d4c0*/  @!P0 NANOSLEEP.SYNCS 0x989680 ;  /* 0x009896800000895d */ /* 0x004fea0003900000 */
[----:B------:R-:W2:Y:S02]  /*d4d0*/  @!P0 SYNCS.PHASECHK.TRANS64 P0, [R0+URZ+0xc0], R3 ;  /* 0x0000c003000085a7 */ /* 0x000ea400080010ff */
[----:B--2---:R-:W-:Y:S05]  /*d4e0*/  @!P0 BRA `(.L_x_168) ;  /* 0xfffffffc00f08947 */ /* 0x004fea000383ffff */
[----:B------:R-:W-:Y:S05]  /*d4f0*/  BRA `(.L_x_169) ;  /* 0xffffff7c00507947 */ /* 0x000fea000383ffff */
.L_x_85:
[----:B-1----:R1:W2:Y:S02]  /*d500*/  SYNCS.PHASECHK.TRANS64.TRYWAIT P0, [R8+URZ+0x70], R5 ;  /* 0x00007005080075a7 */ /* 0x0022a400080011ff */
[----:B--2---:R-:W-:Y:S05]  /*d510*/  @!P0 NANOSLEEP.SYNCS 0x989680 ;  /* 0x009896800000895d */ /* 0x004fea0003900000 */
[----:B------:R-:W2:Y:S02]  /*d520*/  @!P0 SYNCS.PHASECHK.TRANS64 P0, [R8+URZ+0x70], R5 ;  /* 0x00007005080085a7 */ /* 0x000ea400080010ff */
[----:B--2---:R-:W-:Y:S05]  /*d530*/  @!P0 BRA `(.L_x_85) ;  /* 0xfffffffc00f08947 */ /* 0x004fea000383ffff */
[----:B------:R-:W-:Y:S05]  /*d540*/  BRA `(.L_x_170) ;  /* 0xffffff8000947947 */ /* 0x000fea000383ffff */
.L_x_88:
[----:B------:R-:W-:Y:S07]  /*d550*/  MOV R0, UR21 ;  /* 0x0000001500007c02 */ /* 0x000fee0008000f00 */
.L_x_171:
[----:B-1----:R1:W2:Y:S02]  /*d560*/  SYNCS.PHASECHK.TRANS64.TRYWAIT P1, [R0+URZ+0x68], R5 ;  /* 0x00006805000075a7 */ /* 0x0022a400080211ff */
[----:B--2---:R-:W-:Y:S05]  /*d570*/  @!P1 NANOSLEEP.SYNCS 0x989680 ;  /* 0x009896800000995d */ /* 0x004fea0003900000 */
[----:B------:R-:W2:Y:S02]  /*d580*/  @!P1 SYNCS.PHASECHK.TRANS64 P1, [R0+URZ+0x68], R5 ;  /* 0x00006805000095a7 */ /* 0x000ea400080210ff */
[----:B--2---:R-:W-:Y:S05]  /*d590*/  @!P1 BRA `(.L_x_171) ;  /* 0xfffffffc00f09947 */ /* 0x004fea000383ffff */
[----:B------:R-:W-:Y:S05]  /*d5a0*/  BRA `(.L_x_87) ;  /* 0xffffff8800107947 */ /* 0x000fea000383ffff */
.L_x_91:
[----:B-1----:R-:W-:Y:S07]  /*d5b0*/  MOV R5, UR21 ;  /* 0x0000001500057c02 */ /* 0x002fee0008000f00 */
.L_x_172:
[----:B-1----:R1:W2:Y:S02]  /*d5c0*/  SYNCS.PHASECHK.TRANS64.TRYWAIT P0, [R5+URZ+0x40], R4 ;  /* 0x00004004050075a7 */ /* 0x0022a400080011ff */
[----:B--2---:R-:W-:Y:S05]  /*d5d0*/  @!P0 NANOSLEEP.SYNCS 0x989680 ;  /* 0x009896800000895d */ /* 0x004fea0003900000 */
[----:B------:R-:W2:Y:S02]  /*d5e0*/  @!P0 SYNCS.PHASECHK.TRANS64 P0, [R5+URZ+0x40], R4 ;  /* 0x00004004050085a7 */ /* 0x000ea400080010ff */
[----:B--2---:R-:W-:Y:S05]  /*d5f0*/  @!P0 BRA `(.L_x_172) ;  /* 0xfffffffc00f08947 */ /* 0x004fea000383ffff */
[----:B------:R-:W-:Y:S05]  /*d600*/  BRA `(.L_x_173) ;  /* 0xffffff8800687947 */ /* 0x000fea000383ffff */
.L_x_92:
[----:B------:R-:W-:Y:S07]  /*d610*/  MOV R5, UR21 ;  /* 0x0000001500057c02 */ /* 0x000fee0008000f00 */
.L_x_174:
[----:B-1----:R1:W2:Y:S02]  /*d620*/  SYNCS.PHASECHK.TRANS64.TRYWAIT P0, [R5+URZ+0x48], R4 ;  /* 0x00004804050075a7 */ /* 0x0022a400080011ff */
[----:B--2---:R-:W-:Y:S05]  /*d630*/  @!P0 NANOSLEEP.SYNCS 0x989680 ;  /* 0x009896800000895d */ /* 0x004fea0003900000 */
[----:B------:R-:W2:Y:S02]  /*d640*/  @!P0 SYNCS.PHASECHK.TRANS64 P0, [R5+URZ+0x48], R4 ;  /* 0x00004804050085a7 */ /* 0x000ea400080010ff */
[----:B--2---:R-:W-:Y:S05]  /*d650*/  @!P0 BRA `(.L_x_174) ;  /* 0xfffffffc00f08947 */ /* 0x004fea000383ffff */
[----:B------:R-:W-:Y:S05]  /*d660*/  BRA `(.L_x_175) ;  /* 0xffffff8800c07947 */ /* 0x000fea000383ffff */
.L_x_93:
[----:B-1----:R-:W-:Y:S07]  /*d670*/  MOV R5, UR21 ;  /* 0x0000001500057c02 */ /* 0x002fee0008000f00 */
.L_x_176:
[----:B-1----:R1:W2:Y:S02]  /*d680*/  SYNCS.PHASECHK.TRANS64.TRYWAIT P0, [R5+URZ+0x50], R4 ;  /* 0x00005004050075a7 */ /* 0x0022a400080011ff */
[----:B--2---:R-:W-:Y:S05]  /*d690*/  @!P0 NANOSLEEP.SYNCS 0x989680 ;  /* 0x009896800000895d */ /* 0x004fea0003900000 */
[----:B------:R-:W2:Y:S02]  /*d6a0*/  @!P0 SYNCS.PHASECHK.TRANS64 P0, [R5+URZ+0x50], R4 ;  /* 0x00005004050085a7 */ /* 0x000ea400080010ff */
[----:B--2---:R-:W-:Y:S05]  /*d6b0*/  @!P0 BRA `(.L_x_176) ;  /* 0xfffffffc00f08947 */ /* 0x004fea000383ffff */
[----:B------:R-:W-:Y:S05]  /*d6c0*/  BRA `(.L_x_177) ;  /* 0xffffff8c00087947 */ /* 0x000fea000383ffff */
.L_x_94:
[----:B-1----:R-:W-:Y:S07]  /*d6d0*/  MOV R5, UR21 ;  /* 0x0000001500057c02 */ /* 0x002fee0008000f00 */
.L_x_178:
[----:B-1----:R1:W2:Y:S02]  /*d6e0*/  SYNCS.PHASECHK.TRANS64.TRYWAIT P0, [R5+URZ+0x58], R4 ;  /* 0x00005804050075a7 */ /* 0x0022a400080011ff */
[----:B--2---:R-:W-:Y:S05]  /*d6f0*/  @!P0 NANOSLEEP.SYNCS 0x989680 ;  /* 0x009896800000895d */ /* 0x004fea0003900000 */
[----:B------:R-:W2:Y:S02]  /*d700*/  @!P0 SYNCS.PHASECHK.TRANS64 P0, [R5+URZ+0x58], R4 ;  /* 0x00005804050085a7 */ /* 0x000ea400080010ff */
[----:B--2---:R-:W-:Y:S05]  /*d710*/  @!P0 BRA `(.L_x_178) ;  /* 0xfffffffc00f08947 */ /* 0x004fea000383ffff */
[----:B------:R-:W-:Y:S05]  /*d720*/  BRA `(.L_x_179) ;  /* 0xffffff8c00507947 */ /* 0x000fea000383ffff */
.L_x_96:
[----:B------:R-:W-:-:S07]  /*d730*/  MOV R0, UR21 ;  /* 0x0000001500007c02 */ /* 0x000fce0008000f00 */
.L_x_180:
[----:B-1----:R1:W2:Y:S02]  /*d740*/  SYNCS.PHASECHK.TRANS64.TRYWAIT P0, [R0+URZ+0x40], R3 ;  /* 0x00004003000075a7 */ /* 0x0022a400080011ff */
[----:B--2---:R-:W-:Y:S05]  /*d750*/  @!P0 NANOSLEEP.SYNCS 0x989680 ;  /* 0x009896800000895d */ /* 0x004fea0003900000 */
[----:B------:R-:W2:Y:S02]  /*d760*/  @!P0 SYNCS.PHASECHK.TRANS64 P0, [R0+URZ+0x40], R3 ;  /* 0x00004003000085a7 */ /* 0x000ea400080010ff */
[----:B--2---:R-:W-:Y:S05]  /*d770*/  @!P0 BRA `(.L_x_180) ;  /* 0xfffffffc00f08947 */ /* 0x004fea000383ffff */
[----:B------:R-:W-:Y:S05]  /*d780*/  BRA `(.L_x_181) ;  /* 0xffffff8c00e47947 */ /* 0x000fea000383ffff */
.L_x_97:
[----:B-1----:R-:W-:-:S07]  /*d790*/  MOV R0, UR21 ;  /* 0x0000001500007c02 */ /* 0x002fce0008000f00 */
.L_x_182:
[----:B-1----:R1:W2:Y:S02]  /*d7a0*/  SYNCS.PHASECHK.TRANS64.TRYWAIT P0, [R0+URZ+0x48], R3 ;  /* 0x00004803000075a7 */ /* 0x0022a400080011ff */
[----:B--2---:R-:W-:Y:S05]  /*d7b0*/  @!P0 NANOSLEEP.SYNCS 0x989680 ;  /* 0x009896800000895d */ /* 0x004fea0003900000 */
[----:B------:R-:W2:Y:S02]  /*d7c0*/  @!P0 SYNCS.PHASECHK.TRANS64 P0, [R0+URZ+0x48], R3 ;  /* 0x00004803000085a7 */ /* 0x000ea400080010ff */
[----:B--2---:R-:W-:Y:S05]  /*d7d0*/  @!P0 BRA `(.L_x_182) ;  /* 0xfffffffc00f08947 */ /* 0x004fea000383ffff */
[----:B------:R-:W-:Y:S05]  /*d7e0*/  BRA `(.L_x_183) ;  /* 0xffffff8c00d47947 */ /* 0x000fea000383ffff */
.L_x_98:
[----:B-1----:R-:W-:-:S07]  /*d7f0*/  MOV R0, UR21 ;  /* 0x0000001500007c02 */ /* 0x002fce0008000f00 */
.L_x_184:
[----:B-1----:R1:W2:Y:S02]  /*d800*/  SYNCS.PHASECHK.TRANS64.TRYWAIT P0, [R0+URZ+0x50], R3 ;  /* 0x00005003000075a7 */ /* 0x0022a400080011ff */
[----:B--2---:R-:W-:Y:S05]  /*d810*/  @!P0 NANOSLEEP.SYNCS 0x989680 ;  /* 0x009896800000895d */ /* 0x004fea0003900000 */
[----:B------:R-:W2:Y:S02]  /*d820*/  @!P0 SYNCS.PHASECHK.TRANS64 P0, [R0+URZ+0x50], R3 ;  /* 0x00005003000085a7 */ /* 0x000ea400080010ff */
[----:B--2---:R-:W-:Y:S05]  /*d830*/  @!P0 BRA `(.L_x_184) ;  /* 0xfffffffc00f08947 */ /* 0x004fea000383ffff */
[----:B------:R-:W-:Y:S05]  /*d840*/  BRA `(.L_x_185) ;  /* 0xffffff8c00c47947 */ /* 0x000fea000383ffff */
.L_x_100:
[----:B--2---:R2:W3:Y:S02]  /*d850*/  SYNCS.PHASECHK.TRANS64.TRYWAIT P0, [R8+URZ+0x70], R3 ;  /* 0x00007003080075a7 */ /* 0x0044e400080011ff */
[----:B---3--:R-:W-:Y:S05]  /*d860*/  @!P0 NANOSLEEP.SYNCS 0x989680 ;  /* 0x009896800000895d */ /* 0x008fea0003900000 */
[----:B------:R-:W3:Y:S02]  /*d870*/  @!P0 SYNCS.PHASECHK.TRANS64 P0, [R8+URZ+0x70], R3 ;  /* 0x00007003080085a7 */ /* 0x000ee400080010ff */
[----:B---3--:R-:W-:Y:S05]  /*d880*/  @!P0 BRA `(.L_x_100) ;  /* 0xfffffffc00f08947 */ /* 0x008fea000383ffff */
[----:B------:R-:W-:Y:S05]  /*d890*/  BRA `(.L_x_186) ;  /* 0xffffff9000a07947 */ /* 0x000fea000383ffff */
.L_x_111:
[----:B-1----:R-:W-:Y:S04]  /*d8a0*/  MOV R3, UR44 ;  /* 0x0000002c00037c02 */ /* 0x002fe80008000f00 */
[----:B------:R1:W2:Y:S03]  /*d8b0*/  SYNCS.PHASECHK.TRANS64.TRYWAIT P0, [R3+URZ+0x20], R4 ;  /* 0x00002004030075a7 */ /* 0x0002a600080011ff */
[----:B--2---:R-:W-:Y:S05]  /*d8c0*/  @!P0 NANOSLEEP.SYNCS 0x989680 ;  /* 0x009896800000895d */ /* 0x004fea0003900000 */
[----:B------:R-:W2:Y:S02]  /*d8d0*/  @!P0 SYNCS.PHASECHK.TRANS64 P0, [R3+URZ+0x20], R4 ;  /* 0x00002004030085a7 */ /* 0x000ea400080010ff */
[----:B--2---:R-:W-:Y:S05]  /*d8e0*/  @!P0 BRA `(.L_x_111) ;  /* 0xfffffffc00ec8947 */ /* 0x004fea000383ffff */
[----:B------:R-:W-:Y:S05]  /*d8f0*/  BRA `(.L_x_110) ;  /* 0xffffffa000907947 */ /* 0x000fea000383ffff */
.L_x_113:
[----:B-1----:R-:W-:Y:S04]  /*d900*/  MOV R3, UR44 ;  /* 0x0000002c00037c02 */ /* 0x002fe80008000f00 */
[----:B------:R1:W4:Y:S03]  /*d910*/  SYNCS.PHASECHK.TRANS64.TRYWAIT P1, [R3+URZ+0x90], R0 ;  /* 0x00009000030075a7 */ /* 0x00032600080211ff */
[----:B----4-:R-:W-:Y:S05]  /*d920*/  @!P1 NANOSLEEP.SYNCS 0x989680 ;  /* 0x009896800000995d */ /* 0x010fea0003900000 */
[----:B------:R-:W4:Y:S02]  /*d930*/  @!P1 SYNCS.PHASECHK.TRANS64 P1, [R3+URZ+0x90], R0 ;  /* 0x00009000030095a7 */ /* 0x000f2400080210ff */
[----:B----4-:R-:W-:Y:S05]  /*d940*/  @!P1 BRA `(.L_x_113) ;  /* 0xfffffffc00ec9947 */ /* 0x010fea000383ffff */
[----:B------:R-:W-:Y:S05]  /*d950*/  BRA `(.L_x_112) ;  /* 0xffffffa000c87947 */ /* 0x000fea000383ffff */
.L_x_122:
[----:B---3--:R3:W4:Y:S02]  /*d960*/  SYNCS.PHASECHK.TRANS64.TRYWAIT P0, [R3+URZ+0x20], R0 ;  /* 0x00002000030075a7 */ /* 0x00872400080011ff */
[----:B----4-:R-:W-:Y:S05]  /*d970*/  @!P0 NANOSLEEP.SYNCS 0x989680 ;  /* 0x009896800000895d */ /* 0x010fea0003900000 */
[----:B------:R-:W4:Y:S02]  /*d980*/  @!P0 SYNCS.PHASECHK.TRANS64 P0, [R3+URZ+0x20], R0 ;  /* 0x00002000030085a7 */ /* 0x000f2400080010ff */
[----:B----4-:R-:W-:Y:S05]  /*d990*/  @!P0 BRA `(.L_x_122) ;  /* 0xfffffffc00f08947 */ /* 0x010fea000383ffff */
[----:B------:R-:W-:Y:S05]  /*d9a0*/  BRA `(.L_x_121) ;  /* 0xffffffb400947947 */ /* 0x000fea000383ffff */
.L_x_130:
[----:B-1----:R1:W4:Y:S02]  /*d9b0*/  SYNCS.PHASECHK.TRANS64.TRYWAIT P0, [R95+URZ+0x20], R6 ;  /* 0x000020065f0075a7 */ /* 0x00232400080011ff */
[----:B----4-:R-:W-:Y:S05]  /*d9c0*/  @!P0 NANOSLEEP.SYNCS 0x989680 ;  /* 0x009896800000895d */ /* 0x010fea0003900000 */
[----:B------:R-:W4:Y:S02]  /*d9d0*/  @!P0 SYNCS.PHASECHK.TRANS64 P0, [R95+URZ+0x20], R6 ;  /* 0x000020065f0085a7 */ /* 0x000f2400080010ff */
[----:B----4-:R-:W-:Y:S05]  /*d9e0*/  @!P0 BRA `(.L_x_130) ;  /* 0xfffffffc00f08947 */ /* 0x010fea000383ffff */
[----:B------:R-:W-:Y:S05]  /*d9f0*/  BRA `(.L_x_129) ;  /* 0xffffffc800987947 */ /* 0x000fea000383ffff */
.L_x_138:
[----:B-1----:R1:W2:Y:S02]  /*da00*/  SYNCS.PHASECHK.TRANS64.TRYWAIT P0, [R16+URZ+0x20], R3 ;  /* 0x00002003100075a7 */ /* 0x0022a400080011ff */
[----:B--2---:R-:W-:Y:S05]  /*da10*/  @!P0 NANOSLEEP.SYNCS 0x989680 ;  /* 0x009896800000895d */ /* 0x004fea0003900000 */
[----:B------:R-:W2:Y:S02]  /*da20*/  @!P0 SYNCS.PHASECHK.TRANS64 P0, [R16+URZ+0x20], R3 ;  /* 0x00002003100085a7 */ /* 0x000ea400080010ff */
[----:B--2---:R-:W-:Y:S05]  /*da30*/  @!P0 BRA `(.L_x_138) ;  /* 0xfffffffc00f08947 */ /* 0x004fea000383ffff */
[----:B------:R-:W-:Y:S05]  /*da40*/  BRA `(.L_x_137) ;  /* 0xffffffdc00947947 */ /* 0x000fea000383ffff */
        .weak           $__internal_0_$__cuda_sm10x_tcgen05_guardrail_trap_col_being_dealloced_not_returned_by_alloc
        .type           $__internal_0_$__cuda_sm10x_tcgen05_guardrail_trap_col_being_dealloced_not_returned_by_alloc,@function
        .size           $__internal_0_$__cuda_sm10x_tcgen05_guardrail_trap_col_being_dealloced_not_returned_by_alloc,($__internal_1_$__cuda_sm10x_tcgen05_guardrail_trap_phase_invalid_during_alloc - $__internal_0_$__cuda_sm10x_tcgen05_guardrail_trap_col_being_dealloced_not_returned_by_alloc)
$__internal_0_$__cuda_sm10x_tcgen05_guardrail_trap_col_being_dealloced_not_returned_by_alloc:
[----:B------:R-:W-:Y:S05]  /*da50*/  BPT.TRAP 0x1 ;  /* 0x000000040000795c */ /* 0x000fea0000300000 */
[----:B------:R-:W-:-:S04]  /*da60*/  HFMA2 R3, -RZ, RZ, 0, 0 ;  /* 0x00000000ff037431 */ /* 0x000fc800000001ff */
[----:B------:R-:W-:Y:S05]  /*da70*/  RET.REL.NODEC R2 `(_ZN7cutlass13device_kernelINS_4gemm6kernel13GemmUniversalIN4cute5tupleIJiiiiEEENS1_10collective13CollectiveMmaINS1_46MainloopSm100TmaUmmaWarpSpecializedBlockScaledILi2ELi2ELi1ENS5_IJNS4_1CILi4EEENSA_ILi1EEESC_EEEEENS5_IJNSA_ILi256EEESF_SF_EEENS5_IJNS_12float_e4m3_tENS_13float_ue8m0_tEEEENS5_IJNS5_IJlSC_lEEENS4_6LayoutINS5_IJNS5_IJNS5_IJNSA_ILi32EEESB_EEEiEEESO_NS5_IJSC_iEEEEEENS5_IJNS5_IJNS5_IJNSA_ILi16EEESB_EEEiEEENS5_IJNS5_IJNSA_ILi0EEESC_EEENSA_ILi512EEEEEENS5_IJSU_iEEEEEEEEEEESJ_S11_NS4_8TiledMMAINS4_8MMA_AtomIJNS4_27SM100_MMA_MXF8F6F4_2x1SM_SSISH_SH_fSI_Li256ELi256ELNS4_4UMMA5MajorE0ELS16_0ELNS15_7ScaleInE0ELS17_0EEEEEENSL_INS5_IJSC_SC_SC_EEENS5_IJSU_SU_SU_EEEEENS5_IJNS4_10UnderscoreES1D_S1D_EEEEENS5_IJNS4_18SM100_TMA_2SM_LOADES1G_EEENS5_IJNS4_14ComposedLayoutINS4_7SwizzleILi3ELi4ELi3EEENS4_18smem_ptr_flag_bitsILi8EEENSL_INS5_IJNSA_ILi8EEENSA_ILi128EEEEEENS5_IJS1O_SC_EEEEEEENSL_INS5_IJNS5_IJNS5_IJSN_SC_EEENS5_IJSM_SC_EEEEEESC_NS5_IJSB_NSA_ILi2EEEEEEEEENS5_IJNS5_IJNS5_IJSS_SW_EEESV_EEESU_NS5_IJSC_SW_EEEEEEEEEEEvNS4_8identityENS5_IJNS4_28SM100_TMA_2SM_LOAD_MULTICASTES26_EEENS5_IJS1S_NSL_INS5_IJNS5_IJNS5_IJSN_S1W_EEES1U_EEESC_S1X_EEENS5_IJS20_SU_NS5_IJSC_NSA_ILi1024EEEEEEEEEEEEEEvS25_EENS_8epilogue10collective18CollectiveEpilogueINS2H_23Sm100TmaWarpSpecializedILi4ELi2ELi64ELb1ELb0EEEJNS5_IJS1O_SF_SF_EEENS5_IJNSL_IS1O_SC_EENSL_INSA_ILi64EEESC_EEEEENS_10bfloat16_tESK_S2R_SK_NS2H_6fusion15FusionCallbacksIS2L_NS2S_17LinearCombinationIS2R_fS2R_fLNS_15FloatRoundStyleE2EEES2M_S2Q_JEEENS4_5SM1004TMEM4LOAD26SM100_TMEM_LOAD_32dp32b64xENS4_13SM90_TMA_LOADENS1I_IS1K_NS1L_ILi16EEENSL_INS5_IJS1N_S2O_EEENS5_IJS2O_SC_EEEEEEENS4_39AutoVectorizingCopyWithAssumedAlignmentILi128EEENS4_14SM90_TMA_STOREES37_S39_S39_EEEvvEEEEvNT_6ParamsE) ;  /* 0xffffff2402607950 */ /* 0x000fea0003c3ffff */
        .weak           $__internal_1_$__cuda_sm10x_tcgen05_guardrail_trap_phase_invalid_during_alloc
        .type           $__internal_1_$__cuda_sm10x_tcgen05_guardrail_trap_phase_invalid_during_alloc,@function
        .size           $__internal_1_$__cuda_sm10x_tcgen05_guardrail_trap_phase_invalid_during_alloc,($__internal_2_$__cuda_sm10x_tcgen05_guardrail_trap_unallocated_columns_being_dealloced - $__internal_1_$__cuda_sm10x_tcgen05_guardrail_trap_phase_invalid_during_alloc)
$__internal_1_$__cuda_sm10x_tcgen05_guardrail_trap_phase_invalid_during_alloc:
[----:B------:R-:W-:Y:S05]  /*da80*/  BPT.TRAP 0x1 ;  /* 0x000000040000795c */ /* 0x000fea0000300000 */
[----:B------:R-:W-:-:S04]  /*da90*/  MOV R5, 0x0 ;  /* 0x0000000000057802 */ /* 0x000fc80000000f00 */
[----:B------:R-:W-:Y:S05]  /*daa0*/  RET.REL.NODEC R4 `(_ZN7cutlass13device_kernelINS_4gemm6kernel13GemmUniversalIN4cute5tupleIJiiiiEEENS1_10collective13CollectiveMmaINS1_46MainloopSm100TmaUmmaWarpSpecializedBlockScaledILi2ELi2ELi1ENS5_IJNS4_1CILi4EEENSA_ILi1EEESC_EEEEENS5_IJNSA_ILi256EEESF_SF_EEENS5_IJNS_12float_e4m3_tENS_13float_ue8m0_tEEEENS5_IJNS5_IJlSC_lEEENS4_6LayoutINS5_IJNS5_IJNS5_IJNSA_ILi32EEESB_EEEiEEESO_NS5_IJSC_iEEEEEENS5_IJNS5_IJNS5_IJNSA_ILi16EEESB_EEEiEEENS5_IJNS5_IJNSA_ILi0EEESC_EEENSA_ILi512EEEEEENS5_IJSU_iEEEEEEEEEEESJ_S11_NS4_8TiledMMAINS4_8MMA_AtomIJNS4_27SM100_MMA_MXF8F6F4_2x1SM_SSISH_SH_fSI_Li256ELi256ELNS4_4UMMA5MajorE0ELS16_0ELNS15_7ScaleInE0ELS17_0EEEEEENSL_INS5_IJSC_SC_SC_EEENS5_IJSU_SU_SU_EEEEENS5_IJNS4_10UnderscoreES1D_S1D_EEEEENS5_IJNS4_18SM100_TMA_2SM_LOADES1G_EEENS5_IJNS4_14ComposedLayoutINS4_7SwizzleILi3ELi4ELi3EEENS4_18smem_ptr_flag_bitsILi8EEENSL_INS5_IJNSA_ILi8EEENSA_ILi128EEEEEENS5_IJS1O_SC_EEEEEEENSL_INS5_IJNS5_IJNS5_IJSN_SC_EEENS5_IJSM_SC_EEEEEESC_NS5_IJSB_NSA_ILi2EEEEEEEEENS5_IJNS5_IJNS5_IJSS_SW_EEESV_EEESU_NS5_IJSC_SW_EEEEEEEEEEEvNS4_8identityENS5_IJNS4_28SM100_TMA_2SM_LOAD_MULTICASTES26_EEENS5_IJS1S_NSL_INS5_IJNS5_IJNS5_IJSN_S1W_EEES1U_EEESC_S1X_EEENS5_IJS20_SU_NS5_IJSC_NSA_ILi1024EEEEEEEEEEEEEEvS25_EENS_8epilogue10collective18CollectiveEpilogueINS2H_23Sm100TmaWarpSpecializedILi4ELi2ELi64ELb1ELb0EEEJNS5_IJS1O_SF_SF_EEENS5_IJNSL_IS1O_SC_EENSL_INSA_ILi64EEESC_EEEEENS_10bfloat16_tESK_S2R_SK_NS2H_6fusion15FusionCallbacksIS2L_NS2S_17LinearCombinationIS2R_fS2R_fLNS_15FloatRoundStyleE2EEES2M_S2Q_JEEENS4_5SM1004TMEM4LOAD26SM100_TMEM_LOAD_32dp32b64xENS4_13SM90_TMA_LOADENS1I_IS1K_NS1L_ILi16EEENSL_INS5_IJS1N_S2O_EEENS5_IJS2O_SC_EEEEEEENS4_39AutoVectorizingCopyWithAssumedAlignmentILi128EEENS4_14SM90_TMA_STOREES37_S39_S39_EEEvvEEEEvNT_6ParamsE) ;  /* 0xffffff2404547950 */ /* 0x000fea0003c3ffff */
        .weak           $__internal_2_$__cuda_sm10x_tcgen05_guardrail_trap_unallocated_columns_being_dealloced
        .type           $__internal_2_$__cuda_sm10x_tcgen05_guardrail_trap_unallocated_columns_being_dealloced,@function
        .size           $__internal_2_$__cuda_sm10x_tcgen05_guardrail_trap_unallocated_columns_being_dealloced,(.L_x_188 - $__internal_2_$__cuda_sm10x_tcgen05_guardrail_trap_unallocated_columns_being_dealloced)
$__internal_2_$__cuda_sm10x_tcgen05_guardrail_trap_unallocated_columns_being_dealloced:
[----:B------:R-:W-:Y:S05]  /*dab0*/  BPT.TRAP 0x1 ;  /* 0x000000040000795c */ /* 0x000fea0000300000 */
[----:B------:R-:W-:-:S04]  /*dac0*/  HFMA2 R3, -RZ, RZ, 0, 0 ;  /* 0x00000000ff037431 */ /* 0x000fc800000001ff */
[----:B------:R-:W-:Y:S05]  /*dad0*/  RET.REL.NODEC R2 `(_ZN7cutlass13device_kernelINS_4gemm6kernel13GemmUniversalIN4cute5tupleIJiiiiEEENS1_10collective13CollectiveMmaINS1_46MainloopSm100TmaUmmaWarpSpecializedBlockScaledILi2ELi2ELi1ENS5_IJNS4_1CILi4EEENSA_ILi1EEESC_EEEEENS5_IJNSA_ILi256EEESF_SF_EEENS5_IJNS_12float_e4m3_tENS_13float_ue8m0_tEEEENS5_IJNS5_IJlSC_lEEENS4_6LayoutINS5_IJNS5_IJNS5_IJNSA_ILi32EEESB_EEEiEEESO_NS5_IJSC_iEEEEEENS5_IJNS5_IJNS5_IJNSA_ILi16EEESB_EEEiEEENS5_IJNS5_IJNSA_ILi0EEESC_EEENSA_ILi512EEEEEENS5_IJSU_iEEEEEEEEEEESJ_S11_NS4_8TiledMMAINS4_8MMA_AtomIJNS4_27SM100_MMA_MXF8F6F4_2x1SM_SSISH_SH_fSI_Li256ELi256ELNS4_4UMMA5MajorE0ELS16_0ELNS15_7ScaleInE0ELS17_0EEEEEENSL_INS5_IJSC_SC_SC_EEENS5_IJSU_SU_SU_EEEEENS5_IJNS4_10UnderscoreES1D_S1D_EEEEENS5_IJNS4_18SM100_TMA_2SM_LOADES1G_EEENS5_IJNS4_14ComposedLayoutINS4_7SwizzleILi3ELi4ELi3EEENS4_18smem_ptr_flag_bitsILi8EEENSL_INS5_IJNSA_ILi8EEENSA_ILi128EEEEEENS5_IJS1O_SC_EEEEEEENSL_INS5_IJNS5_IJNS5_IJSN_SC_EEENS5_IJSM_SC_EEEEEESC_NS5_IJSB_NSA_ILi2EEEEEEEEENS5_IJNS5_IJNS5_IJSS_SW_EEESV_EEESU_NS5_IJSC_SW_EEEEEEEEEEEvNS4_8identityENS5_IJNS4_28SM100_TMA_2SM_LOAD_MULTICASTES26_EEENS5_IJS1S_NSL_INS5_IJNS5_IJNS5_IJSN_S1W_EEES1U_EEESC_S1X_EEENS5_IJS20_SU_NS5_IJSC_NSA_ILi1024EEEEEEEEEEEEEEvS25_EENS_8epilogue10collective18CollectiveEpilogueINS2H_23Sm100TmaWarpSpecializedILi4ELi2ELi64ELb1ELb0EEEJNS5_IJS1O_SF_SF_EEENS5_IJNSL_IS1O_SC_EENSL_INSA_ILi64EEESC_EEEEENS_10bfloat16_tESK_S2R_SK_NS2H_6fusion15FusionCallbacksIS2L_NS2S_17LinearCombinationIS2R_fS2R_fLNS_15FloatRoundStyleE2EEES2M_S2Q_JEEENS4_5SM1004TMEM4LOAD26SM100_TMEM_LOAD_32dp32b64xENS4_13SM90_TMA_LOADENS1I_IS1K_NS1L_ILi16EEENSL_INS5_IJS1N_S2O_EEENS5_IJS2O_SC_EEEEEEENS4_39AutoVectorizingCopyWithAssumedAlignmentILi128EEENS4_14SM90_TMA_STOREES37_S39_S39_EEEvvEEEEvNT_6ParamsE) ;  /* 0xffffff2402487950 */ /* 0x000fea0003c3ffff */
.L_x_187:
[----:B------:R-:W-:-:S00]  /*dae0*/  BRA `(.L_x_187) ;  /* 0xfffffffc00fc7947 */ /* 0x000fc0000383ffff */
[----:B------:R-:W-:-:S00]  /*daf0*/  NOP ;  /* 0x0000000000007918 */ /* 0x000fc00000000000 */
        /* <DEDUP_REMOVED lines=8> */
.L_x_188:


//--------------------- .nv.global.init           --------------------------
	.section	.nv.global.init,"aw",@progbits
.nv.global.init:
	.type		$str$27,@object
	.size		$str$27,($str$28 - $str$27)
$str$27:
        /*0000*/ 	.byte	0x28, 0x61, 0x64, 0x64, 0x72, 0x65, 0x73, 0x73, 0x20, 0x26, 0x20, 0x6d, 0x61, 0x73, 0x6b, 0x29
        /*0010*/ 	.byte	0x20, 0x3d, 0x3d, 0x20, 0x30, 0x00
	.type		$str$28,@object
	.size		$str$28,($str$26 - $str$28)
$str$28:
        /*0016*/ 	.byte	0x2f, 0x74, 0x6d, 0x70, 0x2f, 0x63, 0x75, 0x74, 0x6c, 0x61, 0x73, 0x73, 0x5f, 0x73, 0x77, 0x65
        /*0026*/ 	.byte	0x65, 0x70, 0x5f, 0x73, 0x72, 0x63, 0x2f, 0x69, 0x6e, 0x63, 0x6c, 0x75, 0x64, 0x65, 0x2f, 0x63
        /*0036*/ 	.byte	0x75, 0x74, 0x65, 0x2f, 0x70, 0x6f, 0x69, 0x6e, 0x74, 0x65, 0x72, 0x5f, 0x66, 0x6c, 0x61, 0x67
        /*0046*/ 	.byte	0x67, 0x65, 0x64, 0x2e, 0x68, 0x70, 0x70, 0x00
	.type		$str$26,@object
	.size		$str$26,($str$25 - $str$26)
$str$26:
        /*004e*/ 	.byte	0x2f, 0x74, 0x6d, 0x70, 0x2f, 0x63, 0x75, 0x74, 0x6c, 0x61, 0x73, 0x73, 0x5f, 0x73, 0x77, 0x65
        /*005e*/ 	.byte	0x65, 0x70, 0x5f, 0x73, 0x72, 0x63, 0x2f, 0x69, 0x6e, 0x63, 0x6c, 0x75, 0x64, 0x65, 0x2f, 0x63
        /*006e*/ 	.byte	0x75, 0x74, 0x65, 0x2f, 0x61, 0x74, 0x6f, 0x6d, 0x2f, 0x63, 0x6f, 0x70, 0x79, 0x5f, 0x74, 0x72
        /*007e*/ 	.byte	0x61, 0x69, 0x74, 0x73, 0x5f, 0x73, 0x6d, 0x31, 0x30, 0x30, 0x2e, 0x68, 0x70, 0x70, 0x00
	.type		$str$25,@object
	.size		$str$25,(__unnamed_1 - $str$25)
$str$25:
        /*008d*/ 	.byte	0x28, 0x28, 0x75, 0x69, 0x6e, 0x74, 0x33, 0x32, 0x5f, 0x74, 0x28, 0x74, 0x68, 0x72, 0x65, 0x61
        /*009d*/ 	.byte	0x64, 0x49, 0x64, 0x78, 0x2e, 0x78, 0x29, 0x20, 0x2f, 0x20, 0x33, 0x32, 0x29, 0x20, 0x25, 0x20
        /*00ad*/ 	.byte	0x34, 0x29, 0x20, 0x3d, 0x3d, 0x20, 0x28, 0x28, 0x28, 0x74, 0x6d, 0x65, 0x6d, 0x5f, 0x61, 0x64
        /*00bd*/ 	.byte	0x64, 0x72, 0x20, 0x3e, 0x3e, 0x20, 0x31, 0x36, 0x29, 0x20, 0x2f, 0x20, 0x33, 0x32, 0x29, 0x20
        /*00cd*/ 	.byte	0x25, 0x20, 0x34, 0x29, 0x00
	.type		__unnamed_1,@object
	.size		__unnamed_1,(__unnamed_2 - __unnamed_1)
__unnamed_1:
        /*00d2*/ 	.byte	0x61, 0x75, 0x74, 0x6f, 0x20, 0x63, 0x75, 0x74, 0x65, 0x3a, 0x3a, 0x61, 0x73, 0x5f, 0x70, 0x6f
        /* <DEDUP_REMOVED lines=24> */
        /*0262*/ 	.byte	0x38, 0x31, 0x39, 0x32, 0x3e, 0x3e, 0x3e, 0x3e, 0x5d, 0x00
	.type		__unnamed_2,@object
	.size		__unnamed_2,(.L_2 - __unnamed_2)
__unnamed_2:
        /* <DEDUP_REMOVED lines=43> */
        /*051c*/ 	.byte	0x74, 0x65, 0x3a, 0x3a, 0x43, 0x3c, 0x30, 0x3e, 0x3e, 0x3e, 0x3e, 0x5d, 0x00
.L_2:


//--------------------- .nv.shared._ZN7cutlass13device_kernelINS_4gemm6kernel13GemmUniversalIN4cute5tupleIJiiiiEEENS1_10collective13CollectiveMmaINS1_46MainloopSm100TmaUmmaWarpSpecializedBlockScaledILi2ELi2ELi1ENS5_IJNS4_1CILi4EEENSA_ILi1EEESC_EEEEENS5_IJNSA_ILi256EEESF_SF_EEENS5_IJNS_12float_e4m3_tENS_13float_ue8m0_tEEEENS5_IJNS5_IJlSC_lEEENS4_6LayoutINS5_IJNS5_IJNS5_IJNSA_ILi32EEESB_EEEiEEESO_NS5_IJSC_iEEEEEENS5_IJNS5_IJNS5_IJNSA_ILi16EEESB_EEEiEEENS5_IJNS5_IJNSA_ILi0EEESC_EEENSA_ILi512EEEEEENS5_IJSU_iEEEEEEEEEEESJ_S11_NS4_8TiledMMAINS4_8MMA_AtomIJNS4_27SM100_MMA_MXF8F6F4_2x1SM_SSISH_SH_fSI_Li256ELi256ELNS4_4UMMA5MajorE0ELS16_0ELNS15_7ScaleInE0ELS17_0EEEEEENSL_INS5_IJSC_SC_SC_EEENS5_IJSU_SU_SU_EEEEENS5_IJNS4_10UnderscoreES1D_S1D_EEEEENS5_IJNS4_18SM100_TMA_2SM_LOADES1G_EEENS5_IJNS4_14ComposedLayoutINS4_7SwizzleILi3ELi4ELi3EEENS4_18smem_ptr_flag_bitsILi8EEENSL_INS5_IJNSA_ILi8EEENSA_ILi128EEEEEENS5_IJS1O_SC_EEEEEEENSL_INS5_IJNS5_IJNS5_IJSN_SC_EEENS5_IJSM_SC_EEEEEESC_NS5_IJSB_NSA_ILi2EEEEEEEEENS5_IJNS5_IJNS5_IJSS_SW_EEESV_EEESU_NS5_IJSC_SW_EEEEEEEEEEEvNS4_8identityENS5_IJNS4_28SM100_TMA_2SM_LOAD_MULTICASTES26_EEENS5_IJS1S_NSL_INS5_IJNS5_IJNS5_IJSN_S1W_EEES1U_EEESC_S1X_EEENS5_IJS20_SU_NS5_IJSC_NSA_ILi1024EEEEEEEEEEEEEEvS25_EENS_8epilogue10collective18CollectiveEpilogueINS2H_23Sm100TmaWarpSpecializedILi4ELi2ELi64ELb1ELb0EEEJNS5_IJS1O_SF_SF_EEENS5_IJNSL_IS1O_SC_EENSL_INSA_ILi64EEESC_EEEEENS_10bfloat16_tESK_S2R_SK_NS2H_6fusion15FusionCallbacksIS2L_NS2S_17LinearCombinationIS2R_fS2R_fLNS_15FloatRoundStyleE2EEES2M_S2Q_JEEENS4_5SM1004TMEM4LOAD26SM100_TMEM_LOAD_32dp32b64xENS4_13SM90_TMA_LOADENS1I_IS1K_NS1L_ILi16EEENSL_INS5_IJS1N_S2O_EEENS5_IJS2O_SC_EEEEEEENS4_39AutoVectorizingCopyWithAssumedAlignmentILi128EEENS4_14SM90_TMA_STOREES37_S39_S39_EEEvvEEEEvNT_6ParamsE --------------------------
	.section	.nv.shared._ZN7cutlass13device_kernelINS_4gemm6kernel13GemmUniversalIN4cute5tupleIJiiiiEEENS1_10collective13CollectiveMmaINS1_46MainloopSm100TmaUmmaWarpSpecializedBlockScaledILi2ELi2ELi1ENS5_IJNS4_1CILi4EEENSA_ILi1EEESC_EEEEENS5_IJNSA_ILi256EEESF_SF_EEENS5_IJNS_12float_e4m3_tENS_13float_ue8m0_tEEEENS5_IJNS5_IJlSC_lEEENS4_6LayoutINS5_IJNS5_IJNS5_IJNSA_ILi32EEESB_EEEiEEESO_NS5_IJSC_iEEEEEENS5_IJNS5_IJNS5_IJNSA_ILi16EEESB_EEEiEEENS5_IJNS5_IJNSA_ILi0EEESC_EEENSA_ILi512EEEEEENS5_IJSU_iEEEEEEEEEEESJ_S11_NS4_8TiledMMAINS4_8MMA_AtomIJNS4_27SM100_MMA_MXF8F6F4_2x1SM_SSISH_SH_fSI_Li256ELi256ELNS4_4UMMA5MajorE0ELS16_0ELNS15_7ScaleInE0ELS17_0EEEEEENSL_INS5_IJSC_SC_SC_EEENS5_IJSU_SU_SU_EEEEENS5_IJNS4_10UnderscoreES1D_S1D_EEEEENS5_IJNS4_18SM100_TMA_2SM_LOADES1G_EEENS5_IJNS4_14ComposedLayoutINS4_7SwizzleILi3ELi4ELi3EEENS4_18smem_ptr_flag_bitsILi8EEENSL_INS5_IJNSA_ILi8EEENSA_ILi128EEEEEENS5_IJS1O_SC_EEEEEEENSL_INS5_IJNS5_IJNS5_IJSN_SC_EEENS5_IJSM_SC_EEEEEESC_NS5_IJSB_NSA_ILi2EEEEEEEEENS5_IJNS5_IJNS5_IJSS_SW_EEESV_EEESU_NS5_IJSC_SW_EEEEEEEEEEEvNS4_8identityENS5_IJNS4_28SM100_TMA_2SM_LOAD_MULTICASTES26_EEENS5_IJS1S_NSL_INS5_IJNS5_IJNS5_IJSN_S1W_EEES1U_EEESC_S1X_EEENS5_IJS20_SU_NS5_IJSC_NSA_ILi1024EEEEEEEEEEEEEEvS25_EENS_8epilogue10collective18CollectiveEpilogueINS2H_23Sm100TmaWarpSpecializedILi4ELi2ELi64ELb1ELb0EEEJNS5_IJS1O_SF_SF_EEENS5_IJNSL_IS1O_SC_EENSL_INSA_ILi64EEESC_EEEEENS_10bfloat16_tESK_S2R_SK_NS2H_6fusion15FusionCallbacksIS2L_NS2S_17LinearCombinationIS2R_fS2R_fLNS_15FloatRoundStyleE2EEES2M_S2Q_JEEENS4_5SM1004TMEM4LOAD26SM100_TMEM_LOAD_32dp32b64xENS4_13SM90_TMA_LOADENS1I_IS1K_NS1L_ILi16EEENSL_INS5_IJS1N_S2O_EEENS5_IJS2O_SC_EEEEEEENS4_39AutoVectorizingCopyWithAssumedAlignmentILi128EEENS4_14SM90_TMA_STOREES37_S39_S39_EEEvvEEEEvNT_6ParamsE,"aw",@nobits
	.sectionflags	@""
	.align	16
	.zero		1024


//--------------------- .nv.shared.reserved.0     --------------------------
	.section	.nv.shared.reserved.0,"aw",@nobits
	.weak		__nv_reservedSMEM_offset_0_alias
	.size		__nv_reservedSMEM_offset_0_alias, 0, 64
	.other		__nv_reservedSMEM_offset_0_alias,@"STO_CUDA_RESERVED_SHARED STV_DEFAULT"
__nv_reservedSMEM_offset_0_alias:
	.zero		0
.nv.shared.reserved.0:
	.zero		64
	.weak		__nv_reservedSMEM_tcgen05_partition
	.type		__nv_reservedSMEM_tcgen05_partition,@object
	.size		__nv_reservedSMEM_tcgen05_partition,(.L_0 - __nv_reservedSMEM_tcgen05_partition)
__nv_reservedSMEM_tcgen05_partition:
	.zero		32
.L_0:


//--------------------- .nv.global                --------------------------
	.section	.nv.global,"aw",@nobits
.nv.global:
	.type		_ZN40_INTERNAL_d9f9dbce_4_k_cu_f53ddcb5_163204cute1_E,@object
	.size		_ZN40_INTERNAL_d9f9dbce_4_k_cu_f53ddcb5_163204cute1_E,(_ZN40_INTERNAL_d9f9dbce_4_k_cu_f53ddcb5_163204cuda3std3__45__cpo6cbeginE - _ZN40_INTERNAL_d9f9dbce_4_k_cu_f53ddcb5_163204cute1_E)
_ZN40_INTERNAL_d9f9dbce_4_k_cu_f53ddcb5_163204cute1_E:
	.zero		1
	.type		_ZN40_INTERNAL_d9f9dbce_4_k_cu_f53ddcb5_163204cuda3std3__45__cpo6cbeginE,@object
	.size		_ZN40_INTERNAL_d9f9dbce_4_k_cu_f53ddcb5_163204cuda3std3__45__cpo6cbeginE,(_ZN40_INTERNAL_d9f9dbce_4_k_cu_f53ddcb5_163204cuda3std3__48in_placeE - _ZN40_INTERNAL_d9f9dbce_4_k_cu_f53ddcb5_163204cuda3std3__45__cpo6cbeginE)
_ZN40_INTERNAL_d9f9dbce_4_k_cu_f53ddcb5_163204cuda3std3__45__cpo6cbeginE:
	.zero		1
	.type		_ZN40_INTERNAL_d9f9dbce_4_k_cu_f53ddcb5_163204cuda3std3__48in_placeE,@object
	.size		_ZN40_INTERNAL_d9f9dbce_4_k_cu_f53ddcb5_163204cuda3std3__48in_placeE,(_ZN40_INTERNAL_d9f9dbce_4_k_cu_f53ddcb5_163204cuda3std6ranges3__45__cpo9iter_moveE - _ZN40_INTERNAL_d9f9dbce_4_k_cu_f53ddcb5_163204cuda3std3__48in_placeE)
_ZN40_INTERNAL_d9f9dbce_4_k_cu_f53ddcb5_163204cuda3std3__48in_placeE:
	.zero		1
	.type		_ZN40_INTERNAL_d9f9dbce_4_k_cu_f53ddcb5_163204cuda3std6ranges3__45__cpo9iter_moveE,@object
	.size		_ZN40_INTERNAL_d9f9dbce_4_k_cu_f53ddcb5_163204cuda3std6ranges3__45__cpo9iter_moveE,(_ZN40_INTERNAL_d9f9dbce_4_k_cu_f53ddcb5_163204cuda3std3__45__cpo5beginE - _ZN40_INTERNAL_d9f9dbce_4_k_cu_f53ddcb5_163204cuda3std6ranges3__45__cpo9iter_moveE)
_ZN40_INTERNAL_d9f9dbce_4_k_cu_f53ddcb5_163204cuda3std6ranges3__45__cpo9iter_moveE:
	.zero		1
	.type		_ZN40_INTERNAL_d9f9dbce_4_k_cu_f53ddcb5_163204cuda3std3__45__cpo5beginE,@object
	.size		_ZN40_INTERNAL_d9f9dbce_4_k_cu_f53ddcb5_163204cuda3std3__45__cpo5beginE,(_ZN40_INTERNAL_d9f9dbce_4_k_cu_f53ddcb5_163204cuda3std3__442_GLOBAL__N__d9f9dbce_4_k_cu_f53ddcb5_163206ignoreE - _ZN40_INTERNAL_d9f9dbce_4_k_cu_f53ddcb5_163204cuda3std3__45__cpo5beginE)
_ZN40_INTERNAL_d9f9dbce_4_k_cu_f53ddcb5_163204cuda3std3__45__cpo5beginE:
	.zero		1
	.type		_ZN40_INTERNAL_d9f9dbce_4_k_cu_f53ddcb5_163204cuda3std3__442_GLOBAL__N__d9f9dbce_4_k_cu_f53ddcb5_163206ignoreE,@object
	.size		_ZN40_INTERNAL_d9f9dbce_4_k_cu_f53ddcb5_163204cuda3std3__442_GLOBAL__N__d9f9dbce_4_k_cu_f53ddcb5_163206ignoreE,(_ZN40_INTERNAL_d9f9dbce_4_k_cu_f53ddcb5_163204cute7productE - _ZN40_INTERNAL_d9f9dbce_4_k_cu_f53ddcb5_163204cuda3std3__442_GLOBAL__N__d9f9dbce_4_k_cu_f53ddcb5_163206ignoreE)
_ZN40_INTERNAL_d9f9dbce_4_k_cu_f53ddcb5_163204cuda3std3__442_GLOBAL__N__d9f9dbce_4_k_cu_f53ddcb5_163206ignoreE:
	.zero		1
	.type		_ZN40_INTERNAL_d9f9dbce_4_k_cu_f53ddcb5_163204cute7productE,@object
	.size		_ZN40_INTERNAL_d9f9dbce_4_k_cu_f53ddcb5_163204cute7productE,(_ZN40_INTERNAL_d9f9dbce_4_k_cu_f53ddcb5_163204cuda3std3__45__cpo3endE - _ZN40_INTERNAL_d9f9dbce_4_k_cu_f53ddcb5_163204cute7productE)
_ZN40_INTERNAL_d9f9dbce_4_k_cu_f53ddcb5_163204cute7productE:
	.zero		1
	.type		_ZN40_INTERNAL_d9f9dbce_4_k_cu_f53ddcb5_163204cuda3std3__45__cpo3endE,@object
	.size		_ZN40_INTERNAL_d9f9dbce_4_k_cu_f53ddcb5_163204cuda3std3__45__cpo3endE,(_ZN40_INTERNAL_d9f9dbce_4_k_cu_f53ddcb5_163204cuda3std3__419piecewise_constructE - _ZN40_INTERNAL_d9f9dbce_4_k_cu_f53ddcb5_163204cuda3std3__45__cpo3endE)
_ZN40_INTERNAL_d9f9dbce_4_k_cu_f53ddcb5_163204cuda3std3__45__cpo3endE:
	.zero		1
	.type		_ZN40_INTERNAL_d9f9dbce_4_k_cu_f53ddcb5_163204cuda3std3__419piecewise_constructE,@object
	.size		_ZN40_INTERNAL_d9f9dbce_4_k_cu_f53ddcb5_163204cuda3std3__419piecewise_constructE,(_ZN40_INTERNAL_d9f9dbce_4_k_cu_f53ddcb5_163204cuda3std3__45__cpo4cendE - _ZN40_INTERNAL_d9f9dbce_4_k_cu_f53ddcb5_163204cuda3std3__419piecewise_constructE)
_ZN40_INTERNAL_d9f9dbce_4_k_cu_f53ddcb5_163204cuda3std3__419piecewise_constructE:
	.zero		1
	.type		_ZN40_INTERNAL_d9f9dbce_4_k_cu_f53ddcb5_163204cuda3std3__45__cpo4cendE,@object
	.size		_ZN40_INTERNAL_d9f9dbce_4_k_cu_f53ddcb5_163204cuda3std3__45__cpo4cendE,(_ZN40_INTERNAL_d9f9dbce_4_k_cu_f53ddcb5_163204cuda3std6ranges3__45__cpo4swapE - _ZN40_INTERNAL_d9f9dbce_4_k_cu_f53ddcb5_163204cuda3std3__45__cpo4cendE)
_ZN40_INTERNAL_d9f9dbce_4_k_cu_f53ddcb5_163204cuda3std3__45__cpo4cendE:
	.zero		1
	.type		_ZN40_INTERNAL_d9f9dbce_4_k_cu_f53ddcb5_163204cuda3std6ranges3__45__cpo4swapE,@object
	.size		_ZN40_INTERNAL_d9f9dbce_4_k_cu_f53ddcb5_163204cuda3std6ranges3__45__cpo4swapE,(.L_10 - _ZN40_INTERNAL_d9f9dbce_4_k_cu_f53ddcb5_163204cuda3std6ranges3__45__cpo4swapE)
_ZN40_INTERNAL_d9f9dbce_4_k_cu_f53ddcb5_163204cuda3std6ranges3__45__cpo4swapE:
	.zero		1
.L_10:


//--------------------- .nv.constant0._ZN7cutlass13device_kernelINS_4gemm6kernel13GemmUniversalIN4cute5tupleIJiiiiEEENS1_10collective13CollectiveMmaINS1_46MainloopSm100TmaUmmaWarpSpecializedBlockScaledILi2ELi2ELi1ENS5_IJNS4_1CILi4EEENSA_ILi1EEESC_EEEEENS5_IJNSA_ILi256EEESF_SF_EEENS5_IJNS_12float_e4m3_tENS_13float_ue8m0_tEEEENS5_IJNS5_IJlSC_lEEENS4_6LayoutINS5_IJNS5_IJNS5_IJNSA_ILi32EEESB_EEEiEEESO_NS5_IJSC_iEEEEEENS5_IJNS5_IJNS5_IJNSA_ILi16EEESB_EEEiEEENS5_IJNS5_IJNSA_ILi0EEESC_EEENSA_ILi512EEEEEENS5_IJSU_iEEEEEEEEEEESJ_S11_NS4_8TiledMMAINS4_8MMA_AtomIJNS4_27SM100_MMA_MXF8F6F4_2x1SM_SSISH_SH_fSI_Li256ELi256ELNS4_4UMMA5MajorE0ELS16_0ELNS15_7ScaleInE0ELS17_0EEEEEENSL_INS5_IJSC_SC_SC_EEENS5_IJSU_SU_SU_EEEEENS5_IJNS4_10UnderscoreES1D_S1D_EEEEENS5_IJNS4_18SM100_TMA_2SM_LOADES1G_EEENS5_IJNS4_14ComposedLayoutINS4_7SwizzleILi3ELi4ELi3EEENS4_18smem_ptr_flag_bitsILi8EEENSL_INS5_IJNSA_ILi8EEENSA_ILi128EEEEEENS5_IJS1O_SC_EEEEEEENSL_INS5_IJNS5_IJNS5_IJSN_SC_EEENS5_IJSM_SC_EEEEEESC_NS5_IJSB_NSA_ILi2EEEEEEEEENS5_IJNS5_IJNS5_IJSS_SW_EEESV_EEESU_NS5_IJSC_SW_EEEEEEEEEEEvNS4_8identityENS5_IJNS4_28SM100_TMA_2SM_LOAD_MULTICASTES26_EEENS5_IJS1S_NSL_INS5_IJNS5_IJNS5_IJSN_S1W_EEES1U_EEESC_S1X_EEENS5_IJS20_SU_NS5_IJSC_NSA_ILi1024EEEEEEEEEEEEEEvS25_EENS_8epilogue10collective18CollectiveEpilogueINS2H_23Sm100TmaWarpSpecializedILi4ELi2ELi64ELb1ELb0EEEJNS5_IJS1O_SF_SF_EEENS5_IJNSL_IS1O_SC_EENSL_INSA_ILi64EEESC_EEEEENS_10bfloat16_tESK_S2R_SK_NS2H_6fusion15FusionCallbacksIS2L_NS2S_17LinearCombinationIS2R_fS2R_fLNS_15FloatRoundStyleE2EEES2M_S2Q_JEEENS4_5SM1004TMEM4LOAD26SM100_TMEM_LOAD_32dp32b64xENS4_13SM90_TMA_LOADENS1I_IS1K_NS1L_ILi16EEENSL_INS5_IJS1N_S2O_EEENS5_IJS2O_SC_EEEEEEENS4_39AutoVectorizingCopyWithAssumedAlignmentILi128EEENS4_14SM90_TMA_STOREES37_S39_S39_EEEvvEEEEvNT_6ParamsE --------------------------
	.section	.nv.constant0._ZN7cutlass13device_kernelINS_4gemm6kernel13GemmUniversalIN4cute5tupleIJiiiiEEENS1_10collective13CollectiveMmaINS1_46MainloopSm100TmaUmmaWarpSpecializedBlockScaledILi2ELi2ELi1ENS5_IJNS4_1CILi4EEENSA_ILi1EEESC_EEEEENS5_IJNSA_ILi256EEESF_SF_EEENS5_IJNS_12float_e4m3_tENS_13float_ue8m0_tEEEENS5_IJNS5_IJlSC_lEEENS4_6LayoutINS5_IJNS5_IJNS5_IJNSA_ILi32EEESB_EEEiEEESO_NS5_IJSC_iEEEEEENS5_IJNS5_IJNS5_IJNSA_ILi16EEESB_EEEiEEENS5_IJNS5_IJNSA_ILi0EEESC_EEENSA_ILi512EEEEEENS5_IJSU_iEEEEEEEEEEESJ_S11_NS4_8TiledMMAINS4_8MMA_AtomIJNS4_27SM100_MMA_MXF8F6F4_2x1SM_SSISH_SH_fSI_Li256ELi256ELNS4_4UMMA5MajorE0ELS16_0ELNS15_7ScaleInE0ELS17_0EEEEEENSL_INS5_IJSC_SC_SC_EEENS5_IJSU_SU_SU_EEEEENS5_IJNS4_10UnderscoreES1D_S1D_EEEEENS5_IJNS4_18SM100_TMA_2SM_LOADES1G_EEENS5_IJNS4_14ComposedLayoutINS4_7SwizzleILi3ELi4ELi3EEENS4_18smem_ptr_flag_bitsILi8EEENSL_INS5_IJNSA_ILi8EEENSA_ILi128EEEEEENS5_IJS1O_SC_EEEEEEENSL_INS5_IJNS5_IJNS5_IJSN_SC_EEENS5_IJSM_SC_EEEEEESC_NS5_IJSB_NSA_ILi2EEEEEEEEENS5_IJNS5_IJNS5_IJSS_SW_EEESV_EEESU_NS5_IJSC_SW_EEEEEEEEEEEvNS4_8identityENS5_IJNS4_28SM100_TMA_2SM_LOAD_MULTICASTES26_EEENS5_IJS1S_NSL_INS5_IJNS5_IJNS5_IJSN_S1W_EEES1U_EEESC_S1X_EEENS5_IJS20_SU_NS5_IJSC_NSA_ILi1024EEEEEEEEEEEEEEvS25_EENS_8epilogue10collective18CollectiveEpilogueINS2H_23Sm100TmaWarpSpecializedILi4ELi2ELi64ELb1ELb0EEEJNS5_IJS1O_SF_SF_EEENS5_IJNSL_IS1O_SC_EENSL_INSA_ILi64EEESC_EEEEENS_10bfloat16_tESK_S2R_SK_NS2H_6fusion15FusionCallbacksIS2L_NS2S_17LinearCombinationIS2R_fS2R_fLNS_15FloatRoundStyleE2EEES2M_S2Q_JEEENS4_5SM1004TMEM4LOAD26SM100_TMEM_LOAD_32dp32b64xENS4_13SM90_TMA_LOADENS1I_IS1K_NS1L_ILi16EEENSL_INS5_IJS1N_S2O_EEENS5_IJS2O_SC_EEEEEEENS4_39AutoVectorizingCopyWithAssumedAlignmentILi128EEENS4_14SM90_TMA_STOREES37_S39_S39_EEEvvEEEEvNT_6ParamsE,"a",@progbits
	.sectionflags	@""
	.align	4
.nv.constant0._ZN7cutlass13device_kernelINS_4gemm6kernel13GemmUniversalIN4cute5tupleIJiiiiEEENS1_10collective13CollectiveMmaINS1_46MainloopSm100TmaUmmaWarpSpecializedBlockScaledILi2ELi2ELi1ENS5_IJNS4_1CILi4EEENSA_ILi1EEESC_EEEEENS5_IJNSA_ILi256EEESF_SF_EEENS5_IJNS_12float_e4m3_tENS_13float_ue8m0_tEEEENS5_IJNS5_IJlSC_lEEENS4_6LayoutINS5_IJNS5_IJNS5_IJNSA_ILi32EEESB_EEEiEEESO_NS5_IJSC_iEEEEEENS5_IJNS5_IJNS5_IJNSA_ILi16EEESB_EEEiEEENS5_IJNS5_IJNSA_ILi0EEESC_EEENSA_ILi512EEEEEENS5_IJSU_iEEEEEEEEEEESJ_S11_NS4_8TiledMMAINS4_8MMA_AtomIJNS4_27SM100_MMA_MXF8F6F4_2x1SM_SSISH_SH_fSI_Li256ELi256ELNS4_4UMMA5MajorE0ELS16_0ELNS15_7ScaleInE0ELS17_0EEEEEENSL_INS5_IJSC_SC_SC_EEENS5_IJSU_SU_SU_EEEEENS5_IJNS4_10UnderscoreES1D_S1D_EEEEENS5_IJNS4_18SM100_TMA_2SM_LOADES1G_EEENS5_IJNS4_14ComposedLayoutINS4_7SwizzleILi3ELi4ELi3EEENS4_18smem_ptr_flag_bitsILi8EEENSL_INS5_IJNSA_ILi8EEENSA_ILi128EEEEEENS5_IJS1O_SC_EEEEEEENSL_INS5_IJNS5_IJNS5_IJSN_SC_EEENS5_IJSM_SC_EEEEEESC_NS5_IJSB_NSA_ILi2EEEEEEEEENS5_IJNS5_IJNS5_IJSS_SW_EEESV_EEESU_NS5_IJSC_SW_EEEEEEEEEEEvNS4_8identityENS5_IJNS4_28SM100_TMA_2SM_LOAD_MULTICASTES26_EEENS5_IJS1S_NSL_INS5_IJNS5_IJNS5_IJSN_S1W_EEES1U_EEESC_S1X_EEENS5_IJS20_SU_NS5_IJSC_NSA_ILi1024EEEEEEEEEEEEEEvS25_EENS_8epilogue10collective18CollectiveEpilogueINS2H_23Sm100TmaWarpSpecializedILi4ELi2ELi64ELb1ELb0EEEJNS5_IJS1O_SF_SF_EEENS5_IJNSL_IS1O_SC_EENSL_INSA_ILi64EEESC_EEEEENS_10bfloat16_tESK_S2R_SK_NS2H_6fusion15FusionCallbacksIS2L_NS2S_17LinearCombinationIS2R_fS2R_fLNS_15FloatRoundStyleE2EEES2M_S2Q_JEEENS4_5SM1004TMEM4LOAD26SM100_TMEM_LOAD_32dp32b64xENS4_13SM90_TMA_LOADENS1I_IS1K_NS1L_ILi16EEENSL_INS5_IJS1N_S2O_EEENS5_IJS2O_SC_EEEEEEENS4_39AutoVectorizingCopyWithAssumedAlignmentILi128EEENS4_14SM90_TMA_STOREES37_S39_S39_EEEvvEEEEvNT_6ParamsE:
	.zero		3968


//--------------------- SYMBOLS --------------------------

	.type		.nv.reservedSmem.offset0,@object
	.size		.nv.reservedSmem.offset0,0x4
	.type		.nv.reservedSmem.cap,@object
	.size		.nv.reservedSmem.cap,0x4
	.type		__assertfail,@function
